def matmul_kernel(
    a_ptr,
    b_ptr,
    c_ptr,
    M,
    N,
    K,
    stride_am,
    stride_ak,
    stride_bk,
    stride_bn,
    stride_cm,
    stride_cn,
    BLOCK_M: tl.constexpr,
    BLOCK_N: tl.constexpr,
    BLOCK_K: tl.constexpr,
    GROUP_M: tl.constexpr,
):
    pid = tl.program_id(axis=0)
    num_pid_m = tl.cdiv(M, BLOCK_M)
    num_pid_n = tl.cdiv(N, BLOCK_N)
    num_pid_in_group = GROUP_M * num_pid_n
    group_id = pid // num_pid_in_group
    first_pid_m = group_id * GROUP_M
    group_size_m = min(num_pid_m - first_pid_m, GROUP_M)
    pid_m = first_pid_m + ((pid % num_pid_in_group) % group_size_m)
    pid_n = (pid % num_pid_in_group) // group_size_m

    offs_am = (pid_m * BLOCK_M + tl.arange(0, BLOCK_M)) % M
    offs_bn = (pid_n * BLOCK_N + tl.arange(0, BLOCK_N)) % N
    offs_k = tl.arange(0, BLOCK_K)
    a_ptrs = a_ptr + offs_am[:, None] * stride_am + offs_k[None, :] * stride_ak
    b_ptrs = b_ptr + offs_k[:, None] * stride_bk + offs_bn[None, :] * stride_bn

    acc = tl.zeros((BLOCK_M, BLOCK_N), dtype=tl.float32)
    for kk in range(0, tl.cdiv(K, BLOCK_K)):
        a = tl.load(a_ptrs, mask=offs_k[None, :] < K - kk * BLOCK_K, other=0.0)
        b = tl.load(b_ptrs, mask=offs_k[:, None] < K - kk * BLOCK_K, other=0.0)
        acc = tl.dot(a, b, acc)
        a_ptrs += BLOCK_K * stride_ak
        b_ptrs += BLOCK_K * stride_bk

    c = acc.to(c_ptr.dtype.element_ty)
    offs_cm = pid_m * BLOCK_M + tl.arange(0, BLOCK_M)
    offs_cn = pid_n * BLOCK_N + tl.arange(0, BLOCK_N)
    c_ptrs = c_ptr + offs_cm[:, None] * stride_cm + offs_cn[None, :] * stride_cn
    mask = (offs_cm[:, None] < M) & (offs_cn[None, :] < N)
    tl.store(c_ptrs, c, mask=mask)

# config = {"BLOCK_K": 64, "BLOCK_M": 64, "BLOCK_N": 512, "GROUP_M": 8, "arch": "sm_100", "dtype": "fp8e4m3", "num_ctas": 1, "num_stages": 3, "num_warps": 1}
# arch = sm_100


// ===== COMPILED SASS (sm_100a) =====

	.target	sm_100a

	.elftype	@"ET_EXEC"


//--------------------- .note.nv.tkinfo           --------------------------
	.section	.note.nv.tkinfo,"",@"SHT_NOTE"
	.sectionflags	@"SHF_NOTE_NV_TKINFO"
	.tkinfo
        /*0018*/ 	.word	0x00000081
        /*0030*/ 	.string	""
        /*0030*/ 	.string	"ptxas-blackwell"
        /*0030*/ 	.string	"Cuda compilation tools, release 12.9, V12.9.86"
        /*0030*/ 	.string	"Build cuda_12.9.r12.9/compiler.36037853_0"
        /*0030*/ 	.string	"-v  -suppress-debug-info  -lineinfo  -arch sm_100a "



//--------------------- .note.nv.cuver            --------------------------
	.section	.note.nv.cuver,"",@"SHT_NOTE"
	.sectionflags	@"SHF_NOTE_NV_CUVER"
        /*0018*/ 	.short	0x0001
        /*001a*/ 	.short	0x0064
        /*001c*/ 	.short	0x0001
        /*001e*/ 	.short	0x0000
        /*0020*/ 	.short	0x0001
        /*0022*/ 	.short	0x0000


//--------------------- .nv.info                  --------------------------
	.section	.nv.info,"",@"SHT_CUDA_INFO"
	.align	4


	//----- nvinfo : EIATTR_REGCOUNT
	.align		4
        /*0000*/ 	.byte	0x04, 0x2f
        /*0002*/ 	.short	(.L_1 - .L_0)
	.align		4
.L_0:
        /*0004*/ 	.word	index@(matmul_kernel)
        /*0008*/ 	.word	0x00000040


	//----- nvinfo : EIATTR_FRAME_SIZE
	.align		4
.L_1:
        /*000c*/ 	.byte	0x04, 0x11
        /*000e*/ 	.short	(.L_3 - .L_2)
	.align		4
.L_2:
        /*0010*/ 	.word	index@(matmul_kernel)
        /*0014*/ 	.word	0x000066d0


	//----- nvinfo : EIATTR_MIN_STACK_SIZE
	.align		4
.L_3:
        /*0018*/ 	.byte	0x04, 0x12
        /*001a*/ 	.short	(.L_5 - .L_4)
	.align		4
.L_4:
        /*001c*/ 	.word	index@(matmul_kernel)
        /*0020*/ 	.word	0x000066d0
.L_5:


//--------------------- .nv.info.matmul_kernel    --------------------------
	.section	.nv.info.matmul_kernel,"",@"SHT_CUDA_INFO"
	.sectionflags	@""
	.align	4


	//----- nvinfo : EIATTR_CUDA_API_VERSION
	.align		4
        /*0000*/ 	.byte	0x04, 0x37
        /*0002*/ 	.short	(.L_7 - .L_6)
.L_6:
        /*0004*/ 	.word	0x00000081


	//----- nvinfo : EIATTR_KPARAM_INFO
	.align		4
.L_7:
        /*0008*/ 	.byte	0x04, 0x17
        /*000a*/ 	.short	(.L_9 - .L_8)
.L_8:
        /*000c*/ 	.word	0x00000000
        /*0010*/ 	.short	0x000d
        /*0012*/ 	.short	0x0048
        /*0014*/ 	.byte	0x00, 0xf4, 0x21, 0x00


	//----- nvinfo : EIATTR_KPARAM_INFO
	.align		4
.L_9:
        /*0018*/ 	.byte	0x04, 0x17
        /*001a*/ 	.short	(.L_11 - .L_10)
.L_10:
        /*001c*/ 	.word	0x00000000
        /*0020*/ 	.short	0x000c
        /*0022*/ 	.short	0x0040
        /*0024*/ 	.byte	0x00, 0xf4, 0x21, 0x00


	//----- nvinfo : EIATTR_KPARAM_INFO
	.align		4
.L_11:
        /*0028*/ 	.byte	0x04, 0x17
        /*002a*/ 	.short	(.L_13 - .L_12)
.L_12:
        /*002c*/ 	.word	0x00000000
        /*0030*/ 	.short	0x000b
        /*0032*/ 	.short	0x0038
        /*0034*/ 	.byte	0x00, 0xf0, 0x11, 0x00


	//----- nvinfo : EIATTR_KPARAM_INFO
	.align		4
.L_13:
        /*0038*/ 	.byte	0x04, 0x17
        /*003a*/ 	.short	(.L_15 - .L_14)
.L_14:
        /*003c*/ 	.word	0x00000000
        /*0040*/ 	.short	0x000a
        /*0042*/ 	.short	0x0034
        /*0044*/ 	.byte	0x00, 0xf0, 0x11, 0x00


	//----- nvinfo : EIATTR_KPARAM_INFO
	.align		4
.L_15:
        /*0048*/ 	.byte	0x04, 0x17
        /*004a*/ 	.short	(.L_17 - .L_16)
.L_16:
        /*004c*/ 	.word	0x00000000
        /*0050*/ 	.short	0x0009
        /*0052*/ 	.short	0x0030
        /*0054*/ 	.byte	0x00, 0xf0, 0x11, 0x00


	//----- nvinfo : EIATTR_KPARAM_INFO
	.align		4
.L_17:
        /*0058*/ 	.byte	0x04, 0x17
        /*005a*/ 	.short	(.L_19 - .L_18)
.L_18:
        /*005c*/ 	.word	0x00000000
        /*0060*/ 	.short	0x0008
        /*0062*/ 	.short	0x002c
        /*0064*/ 	.byte	0x00, 0xf0, 0x11, 0x00


	//----- nvinfo : EIATTR_KPARAM_INFO
	.align		4
.L_19:
        /*0068*/ 	.byte	0x04, 0x17
        /*006a*/ 	.short	(.L_21 - .L_20)
.L_20:
        /*006c*/ 	.word	0x00000000
        /*0070*/ 	.short	0x0007
        /*0072*/ 	.short	0x0028
        /*0074*/ 	.byte	0x00, 0xf0, 0x11, 0x00


	//----- nvinfo : EIATTR_KPARAM_INFO
	.align		4
.L_21:
        /*0078*/ 	.byte	0x04, 0x17
        /*007a*/ 	.short	(.L_23 - .L_22)
.L_22:
        /*007c*/ 	.word	0x00000000
        /*0080*/ 	.short	0x0006
        /*0082*/ 	.short	0x0024
        /*0084*/ 	.byte	0x00, 0xf0, 0x11, 0x00


	//----- nvinfo : EIATTR_KPARAM_INFO
	.align		4
.L_23:
        /*0088*/ 	.byte	0x04, 0x17
        /*008a*/ 	.short	(.L_25 - .L_24)
.L_24:
        /*008c*/ 	.word	0x00000000
        /*0090*/ 	.short	0x0005
        /*0092*/ 	.short	0x0020
        /*0094*/ 	.byte	0x00, 0xf0, 0x11, 0x00


	//----- nvinfo : EIATTR_KPARAM_INFO
	.align		4
.L_25:
        /*0098*/ 	.byte	0x04, 0x17
        /*009a*/ 	.short	(.L_27 - .L_26)
.L_26:
        /*009c*/ 	.word	0x00000000
        /*00a0*/ 	.short	0x0004
        /*00a2*/ 	.short	0x001c
        /*00a4*/ 	.byte	0x00, 0xf0, 0x11, 0x00


	//----- nvinfo : EIATTR_KPARAM_INFO
	.align		4
.L_27:
        /*00a8*/ 	.byte	0x04, 0x17
        /*00aa*/ 	.short	(.L_29 - .L_28)
.L_28:
        /*00ac*/ 	.word	0x00000000
        /*00b0*/ 	.short	0x0003
        /*00b2*/ 	.short	0x0018
        /*00b4*/ 	.byte	0x00, 0xf0, 0x11, 0x00


	//----- nvinfo : EIATTR_KPARAM_INFO
	.align		4
.L_29:
        /*00b8*/ 	.byte	0x04, 0x17
        /*00ba*/ 	.short	(.L_31 - .L_30)
.L_30:
        /*00bc*/ 	.word	0x00000000
        /*00c0*/ 	.short	0x0002
        /*00c2*/ 	.short	0x0010
        /*00c4*/ 	.byte	0x00, 0xf4, 0x21, 0x00


	//----- nvinfo : EIATTR_KPARAM_INFO
	.align		4
.L_31:
        /*00c8*/ 	.byte	0x04, 0x17
        /*00ca*/ 	.short	(.L_33 - .L_32)
.L_32:
        /*00cc*/ 	.word	0x00000000
        /*00d0*/ 	.short	0x0001
        /*00d2*/ 	.short	0x0008
        /*00d4*/ 	.byte	0x00, 0xf4, 0x21, 0x00


	//----- nvinfo : EIATTR_KPARAM_INFO
	.align		4
.L_33:
        /*00d8*/ 	.byte	0x04, 0x17
        /*00da*/ 	.short	(.L_35 - .L_34)
.L_34:
        /*00dc*/ 	.word	0x00000000
        /*00e0*/ 	.short	0x0000
        /*00e2*/ 	.short	0x0000
        /*00e4*/ 	.byte	0x00, 0xf4, 0x21, 0x00


	//----- nvinfo : EIATTR_SPARSE_MMA_MASK
	.align		4
.L_35:
        /*00e8*/ 	.byte	0x03, 0x50
        /*00ea*/ 	.short	0x0000


	//----- nvinfo : EIATTR_MAXREG_COUNT
	.align		4
        /*00ec*/ 	.byte	0x03, 0x1b
        /*00ee*/ 	.short	0x00ff


	//----- nvinfo : EIATTR_NUM_BARRIERS
	.align		4
        /*00f0*/ 	.byte	0x02, 0x4c
        /*00f2*/ 	.byte	0x01
	.zero		1


	//----- nvinfo : EIATTR_ANNOTATIONS
	.align		4
        /*00f4*/ 	.byte	0x04, 0x55
        /*00f6*/ 	.short	(.L_37 - .L_36)


	//   ....[0]....
.L_36:
        /*00f8*/ 	.word	0x00000001
        /*00fc*/ 	.byte	0x50, 0x00, 0x00, 0x00, 0x01, 0x00, 0x00, 0x00, 0x90, 0x00, 0x00, 0x00, 0x01, 0x00, 0x00, 0x00
        /* <DEDUP_REMOVED lines=2218> */
        /*8bac*/ 	.byte	0x80, 0xe6, 0x02, 0x00, 0x01, 0x00, 0x00, 0x00, 0x90, 0xe6, 0x02, 0x00


	//----- nvinfo : EIATTR_COOP_GROUP_MASK_REGIDS
	.align		4
.L_37:
        /*8bb8*/ 	.byte	0x04, 0x29
        /*8bba*/ 	.short	(.L_39 - .L_38)


	//   ....[0]....
.L_38:
        /*8bbc*/ 	.word	0xffffffff


	//   ....[1]....
        /*8bc0*/ 	.word	0xffffffff


	//   ....[2]....
        /*8bc4*/ 	.word	0xffffffff


	//   ....[3]....
        /*8bc8*/ 	.word	0xffffffff


	//   ....[4]....
        /*8bcc*/ 	.word	0xffffffff


	//   ....[5]....
        /*8bd0*/ 	.word	0xffffffff


	//   ....[6]....
        /*8bd4*/ 	.word	0xffffffff


	//   ....[7]....
        /*8bd8*/ 	.word	0xffffffff


	//   ....[8]....
        /*8bdc*/ 	.word	0xffffffff


	//   ....[9]....
        /*8be0*/ 	.word	0xffffffff


	//   ....[10]....
        /*8be4*/ 	.word	0xffffffff


	//   ....[11]....
        /*8be8*/ 	.word	0xffffffff


	//   ....[12]....
        /*8bec*/ 	.word	0xffffffff


	//   ....[13]....
        /*8bf0*/ 	.word	0xffffffff


	//   ....[14]....
        /*8bf4*/ 	.word	0xffffffff


	//   ....[15]....
        /*8bf8*/ 	.word	0xffffffff


	//   ....[16]....
        /*8bfc*/ 	.word	0xffffffff


	//   ....[17]....
        /*8c00*/ 	.word	0xffffffff


	//   ....[18]....
        /*8c04*/ 	.word	0xffffffff


	//   ....[19]....
        /*8c08*/ 	.word	0xffffffff


	//   ....[20]....
        /*8c0c*/ 	.word	0xffffffff


	//   ....[21]....
        /*8c10*/ 	.word	0xffffffff


	//   ....[22]....
        /*8c14*/ 	.word	0xffffffff


	//   ....[23]....
        /*8c18*/ 	.word	0xffffffff


	//   ....[24]....
        /*8c1c*/ 	.word	0xffffffff


	//   ....[25]....
        /*8c20*/ 	.word	0xffffffff


	//   ....[26]....
        /*8c24*/ 	.word	0xffffffff


	//   ....[27]....
        /*8c28*/ 	.word	0xffffffff


	//   ....[28]....
        /*8c2c*/ 	.word	0xffffffff


	//   ....[29]....
        /*8c30*/ 	.word	0xffffffff


	//   ....[30]....
        /*8c34*/ 	.word	0xffffffff


	//   ....[31]....
        /*8c38*/ 	.word	0xffffffff


	//   ....[32]....
        /*8c3c*/ 	.word	0xffffffff


	//   ....[33]....
        /*8c40*/ 	.word	0xffffffff


	//   ....[34]....
        /*8c44*/ 	.word	0xffffffff


	//   ....[35]....
        /*8c48*/ 	.word	0xffffffff


	//   ....[36]....
        /*8c4c*/ 	.word	0xffffffff


	//   ....[37]....
        /*8c50*/ 	.word	0xffffffff


	//   ....[38]....
        /*8c54*/ 	.word	0xffffffff


	//   ....[39]....
        /*8c58*/ 	.word	0xffffffff


	//   ....[40]....
        /*8c5c*/ 	.word	0xffffffff


	//   ....[41]....
        /*8c60*/ 	.word	0xffffffff


	//   ....[42]....
        /*8c64*/ 	.word	0xffffffff


	//   ....[43]....
        /*8c68*/ 	.word	0xffffffff


	//   ....[44]....
        /*8c6c*/ 	.word	0xffffffff


	//   ....[45]....
        /*8c70*/ 	.word	0xffffffff


	//   ....[46]....
        /*8c74*/ 	.word	0xffffffff


	//   ....[47]....
        /*8c78*/ 	.word	0xffffffff


	//   ....[48]....
        /*8c7c*/ 	.word	0xffffffff


	//   ....[49]....
        /*8c80*/ 	.word	0xffffffff


	//   ....[50]....
        /*8c84*/ 	.word	0xffffffff


	//   ....[51]....
        /*8c88*/ 	.word	0xffffffff


	//   ....[52]....
        /*8c8c*/ 	.word	0xffffffff


	//   ....[53]....
        /*8c90*/ 	.word	0xffffffff


	//   ....[54]....
        /*8c94*/ 	.word	0xffffffff


	//   ....[55]....
        /*8c98*/ 	.word	0xffffffff


	//   ....[56]....
        /*8c9c*/ 	.word	0xffffffff


	//   ....[57]....
        /*8ca0*/ 	.word	0xffffffff


	//   ....[58]....
        /*8ca4*/ 	.word	0xffffffff


	//   ....[59]....
        /*8ca8*/ 	.word	0xffffffff


	//   ....[60]....
        /*8cac*/ 	.word	0xffffffff


	//   ....[61]....
        /*8cb0*/ 	.word	0xffffffff


	//   ....[62]....
        /*8cb4*/ 	.word	0xffffffff


	//   ....[63]....
        /*8cb8*/ 	.word	0xffffffff


	//   ....[64]....
        /*8cbc*/ 	.word	0xffffffff


	//   ....[65]....
        /*8cc0*/ 	.word	0xffffffff


	//   ....[66]....
        /*8cc4*/ 	.word	0xffffffff


	//   ....[67]....
        /*8cc8*/ 	.word	0xffffffff


	//   ....[68]....
        /*8ccc*/ 	.word	0xffffffff


	//   ....[69]....
        /*8cd0*/ 	.word	0xffffffff


	//   ....[70]....
        /*8cd4*/ 	.word	0xffffffff


	//   ....[71]....
        /*8cd8*/ 	.word	0xffffffff


	//   ....[72]....
        /*8cdc*/ 	.word	0xffffffff


	//   ....[73]....
        /*8ce0*/ 	.word	0xffffffff


	//   ....[74]....
        /*8ce4*/ 	.word	0xffffffff


	//   ....[75]....
        /*8ce8*/ 	.word	0xffffffff


	//   ....[76]....
        /*8cec*/ 	.word	0xffffffff


	//   ....[77]....
        /*8cf0*/ 	.word	0xffffffff


	//   ....[78]....
        /*8cf4*/ 	.word	0xffffffff


	//   ....[79]....
        /*8cf8*/ 	.word	0xffffffff


	//   ....[80]....
        /*8cfc*/ 	.word	0xffffffff


	//   ....[81]....
        /*8d00*/ 	.word	0xffffffff


	//   ....[82]....
        /*8d04*/ 	.word	0xffffffff


	//   ....[83]....
        /*8d08*/ 	.word	0xffffffff


	//   ....[84]....
        /*8d0c*/ 	.word	0xffffffff


	//   ....[85]....
        /*8d10*/ 	.word	0xffffffff


	//   ....[86]....
        /*8d14*/ 	.word	0xffffffff


	//   ....[87]....
        /*8d18*/ 	.word	0xffffffff


	//   ....[88]....
        /*8d1c*/ 	.word	0xffffffff


	//   ....[89]....
        /*8d20*/ 	.word	0xffffffff


	//   ....[90]....
        /*8d24*/ 	.word	0xffffffff


	//   ....[91]....
        /*8d28*/ 	.word	0xffffffff


	//   ....[92]....
        /*8d2c*/ 	.word	0xffffffff


	//   ....[93]....
        /*8d30*/ 	.word	0xffffffff


	//   ....[94]....
        /*8d34*/ 	.word	0xffffffff


	//   ....[95]....
        /*8d38*/ 	.word	0xffffffff


	//   ....[96]....
        /*8d3c*/ 	.word	0xffffffff


	//   ....[97]....
        /*8d40*/ 	.word	0xffffffff


	//   ....[98]....
        /*8d44*/ 	.word	0xffffffff


	//   ....[99]....
        /*8d48*/ 	.word	0xffffffff


	//   ....[100]....
        /*8d4c*/ 	.word	0xffffffff


	//   ....[101]....
        /*8d50*/ 	.word	0xffffffff


	//   ....[102]....
        /*8d54*/ 	.word	0xffffffff


	//   ....[103]....
        /*8d58*/ 	.word	0xffffffff


	//   ....[104]....
        /*8d5c*/ 	.word	0xffffffff


	//   ....[105]....
        /*8d60*/ 	.word	0xffffffff


	//   ....[106]....
        /*8d64*/ 	.word	0xffffffff


	//   ....[107]....
        /*8d68*/ 	.word	0xffffffff


	//   ....[108]....
        /*8d6c*/ 	.word	0xffffffff


	//   ....[109]....
        /*8d70*/ 	.word	0xffffffff


	//   ....[110]....
        /*8d74*/ 	.word	0xffffffff


	//   ....[111]....
        /*8d78*/ 	.word	0xffffffff


	//   ....[112]....
        /*8d7c*/ 	.word	0xffffffff


	//   ....[113]....
        /*8d80*/ 	.word	0xffffffff


	//   ....[114]....
        /*8d84*/ 	.word	0xffffffff


	//   ....[115]....
        /*8d88*/ 	.word	0xffffffff


	//   ....[116]....
        /*8d8c*/ 	.word	0xffffffff


	//   ....[117]....
        /*8d90*/ 	.word	0xffffffff


	//   ....[118]....
        /*8d94*/ 	.word	0xffffffff


	//   ....[119]....
        /*8d98*/ 	.word	0xffffffff


	//   ....[120]....
        /*8d9c*/ 	.word	0xffffffff


	//   ....[121]....
        /*8da0*/ 	.word	0xffffffff


	//   ....[122]....
        /*8da4*/ 	.word	0xffffffff


	//   ....[123]....
        /*8da8*/ 	.word	0xffffffff


	//   ....[124]....
        /*8dac*/ 	.word	0xffffffff


	//   ....[125]....
        /*8db0*/ 	.word	0xffffffff


	//   ....[126]....
        /*8db4*/ 	.word	0xffffffff


	//----- nvinfo : EIATTR_COOP_GROUP_INSTR_OFFSETS
	.align		4
.L_39:
        /*8db8*/ 	.byte	0x04, 0x28
        /*8dba*/ 	.short	(.L_41 - .L_40)


	//   ....[0]....
.L_40:
        /*8dbc*/ 	.word	0x0010f390


	//   ....[1]....
        /*8dc0*/ 	.word	0x0010f450


	//   ....[2]....
        /*8dc4*/ 	.word	0x0010f4f0


	//   ....[3]....
        /*8dc8*/ 	.word	0x0010f510


	//   ....[4]....
        /*8dcc*/ 	.word	0x0010f560


	//   ....[5]....
        /*8dd0*/ 	.word	0x0010f660


	//   ....[6]....
        /*8dd4*/ 	.word	0x0010f6d0


	//   ....[7]....
        /*8dd8*/ 	.word	0x0010f710


	//   ....[8]....
        /*8ddc*/ 	.word	0x0010f860


	//   ....[9]....
        /*8de0*/ 	.word	0x0010f8a0


	//   ....[10]....
        /*8de4*/ 	.word	0x0010f920


	//   ....[11]....
        /*8de8*/ 	.word	0x0010fa00


	//   ....[12]....
        /*8dec*/ 	.word	0x0010fa40


	//   ....[13]....
        /*8df0*/ 	.word	0x0010faa0


	//   ....[14]....
        /*8df4*/ 	.word	0x0010fba0


	//   ....[15]....
        /*8df8*/ 	.word	0x0010fc30


	//   ....[16]....
        /*8dfc*/ 	.word	0x0010fd40


	//   ....[17]....
        /*8e00*/ 	.word	0x0010fd90


	//   ....[18]....
        /*8e04*/ 	.word	0x0010fe60


	//   ....[19]....
        /*8e08*/ 	.word	0x0010fec0


	//   ....[20]....
        /*8e0c*/ 	.word	0x0010ff30


	//   ....[21]....
        /*8e10*/ 	.word	0x0010fff0


	//   ....[22]....
        /*8e14*/ 	.word	0x00110040


	//   ....[23]....
        /*8e18*/ 	.word	0x00110150


	//   ....[24]....
        /*8e1c*/ 	.word	0x001101b0


	//   ....[25]....
        /*8e20*/ 	.word	0x00110250


	//   ....[26]....
        /*8e24*/ 	.word	0x00110300


	//   ....[27]....
        /*8e28*/ 	.word	0x00110360


	//   ....[28]....
        /*8e2c*/ 	.word	0x001103b0


	//   ....[29]....
        /*8e30*/ 	.word	0x001104a0


	//   ....[30]....
        /*8e34*/ 	.word	0x00110540


	//   ....[31]....
        /*8e38*/ 	.word	0x00110680


	//   ....[32]....
        /*8e3c*/ 	.word	0x00110760


	//   ....[33]....
        /*8e40*/ 	.word	0x00110780


	//   ....[34]....
        /*8e44*/ 	.word	0x001107b0


	//   ....[35]....
        /*8e48*/ 	.word	0x00110820


	//   ....[36]....
        /*8e4c*/ 	.word	0x001108a0


	//   ....[37]....
        /*8e50*/ 	.word	0x00110910


	//   ....[38]....
        /*8e54*/ 	.word	0x001109b0


	//   ....[39]....
        /*8e58*/ 	.word	0x00110a10


	//   ....[40]....
        /*8e5c*/ 	.word	0x00110c10


	//   ....[41]....
        /*8e60*/ 	.word	0x00110c40


	//   ....[42]....
        /*8e64*/ 	.word	0x00110cc0


	//   ....[43]....
        /*8e68*/ 	.word	0x00110d40


	//   ....[44]....
        /*8e6c*/ 	.word	0x00110d70


	//   ....[45]....
        /*8e70*/ 	.word	0x00110dc0


	//   ....[46]....
        /*8e74*/ 	.word	0x00110e20


	//   ....[47]....
        /*8e78*/ 	.word	0x00110eb0


	//   ....[48]....
        /*8e7c*/ 	.word	0x00110ef0


	//   ....[49]....
        /*8e80*/ 	.word	0x00110f50


	//   ....[50]....
        /*8e84*/ 	.word	0x00110fb0


	//   ....[51]....
        /*8e88*/ 	.word	0x00110fe0


	//   ....[52]....
        /*8e8c*/ 	.word	0x00111010


	//   ....[53]....
        /*8e90*/ 	.word	0x001110e0


	//   ....[54]....
        /*8e94*/ 	.word	0x00111150


	//   ....[55]....
        /*8e98*/ 	.word	0x00111170


	//   ....[56]....
        /*8e9c*/ 	.word	0x001111b0


	//   ....[57]....
        /*8ea0*/ 	.word	0x00111210


	//   ....[58]....
        /*8ea4*/ 	.word	0x00111230


	//   ....[59]....
        /*8ea8*/ 	.word	0x00111250


	//   ....[60]....
        /*8eac*/ 	.word	0x00111300


	//   ....[61]....
        /*8eb0*/ 	.word	0x00111340


	//   ....[62]....
        /*8eb4*/ 	.word	0x00111390


	//   ....[63]....
        /*8eb8*/ 	.word	0x001113b0


	//   ....[64]....
        /*8ebc*/ 	.word	0x001113e0


	//   ....[65]....
        /*8ec0*/ 	.word	0x00111440


	//   ....[66]....
        /*8ec4*/ 	.word	0x00111460


	//   ....[67]....
        /*8ec8*/ 	.word	0x00111480


	//   ....[68]....
        /*8ecc*/ 	.word	0x00111580


	//   ....[69]....
        /*8ed0*/ 	.word	0x00111600


	//   ....[70]....
        /*8ed4*/ 	.word	0x00111680


	//   ....[71]....
        /*8ed8*/ 	.word	0x001116d0


	//   ....[72]....
        /*8edc*/ 	.word	0x001117a0


	//   ....[73]....
        /*8ee0*/ 	.word	0x001117d0


	//   ....[74]....
        /*8ee4*/ 	.word	0x001117f0


	//   ....[75]....
        /*8ee8*/ 	.word	0x00111810


	//   ....[76]....
        /*8eec*/ 	.word	0x00111890


	//   ....[77]....
        /*8ef0*/ 	.word	0x00111900


	//   ....[78]....
        /*8ef4*/ 	.word	0x00111950


	//   ....[79]....
        /*8ef8*/ 	.word	0x00111970


	//   ....[80]....
        /*8efc*/ 	.word	0x001119e0


	//   ....[81]....
        /*8f00*/ 	.word	0x00111a40


	//   ....[82]....
        /*8f04*/ 	.word	0x00111ad0


	//   ....[83]....
        /*8f08*/ 	.word	0x00111b00


	//   ....[84]....
        /*8f0c*/ 	.word	0x00111be0


	//   ....[85]....
        /*8f10*/ 	.word	0x00111c20


	//   ....[86]....
        /*8f14*/ 	.word	0x00111c40


	//   ....[87]....
        /*8f18*/ 	.word	0x00111c60


	//   ....[88]....
        /*8f1c*/ 	.word	0x00111d50


	//   ....[89]....
        /*8f20*/ 	.word	0x00111d80


	//   ....[90]....
        /*8f24*/ 	.word	0x00111dc0


	//   ....[91]....
        /*8f28*/ 	.word	0x00111de0


	//   ....[92]....
        /*8f2c*/ 	.word	0x00111e60


	//   ....[93]....
        /*8f30*/ 	.word	0x00111ea0


	//   ....[94]....
        /*8f34*/ 	.word	0x00111f20


	//   ....[95]....
        /*8f38*/ 	.word	0x00111f40


	//   ....[96]....
        /*8f3c*/ 	.word	0x00111f60


	//   ....[97]....
        /*8f40*/ 	.word	0x00111f90


	//   ....[98]....
        /*8f44*/ 	.word	0x00111fb0


	//   ....[99]....
        /*8f48*/ 	.word	0x00111fd0


	//   ....[100]....
        /*8f4c*/ 	.word	0x00112080


	//   ....[101]....
        /*8f50*/ 	.word	0x001120e0


	//   ....[102]....
        /*8f54*/ 	.word	0x00112210


	//   ....[103]....
        /*8f58*/ 	.word	0x00112230


	//   ....[104]....
        /*8f5c*/ 	.word	0x00112330


	//   ....[105]....
        /*8f60*/ 	.word	0x00112360


	//   ....[106]....
        /*8f64*/ 	.word	0x00112380


	//   ....[107]....
        /*8f68*/ 	.word	0x001123a0


	//   ....[108]....
        /*8f6c*/ 	.word	0x001123e0


	//   ....[109]....
        /*8f70*/ 	.word	0x00112410


	//   ....[110]....
        /*8f74*/ 	.word	0x00112430


	//   ....[111]....
        /*8f78*/ 	.word	0x00112470


	//   ....[112]....
        /*8f7c*/ 	.word	0x00112490


	//   ....[113]....
        /*8f80*/ 	.word	0x00112540


	//   ....[114]....
        /*8f84*/ 	.word	0x001125c0


	//   ....[115]....
        /*8f88*/ 	.word	0x001125e0


	//   ....[116]....
        /*8f8c*/ 	.word	0x00112600


	//   ....[117]....
        /*8f90*/ 	.word	0x00112690


	//   ....[118]....
        /*8f94*/ 	.word	0x001126b0


	//   ....[119]....
        /*8f98*/ 	.word	0x001126d0


	//   ....[120]....
        /*8f9c*/ 	.word	0x001127d0


	//   ....[121]....
        /*8fa0*/ 	.word	0x00112820


	//   ....[122]....
        /*8fa4*/ 	.word	0x00112910


	//   ....[123]....
        /*8fa8*/ 	.word	0x00112940


	//   ....[124]....
        /*8fac*/ 	.word	0x001129a0


	//   ....[125]....
        /*8fb0*/ 	.word	0x001129d0


	//   ....[126]....
        /*8fb4*/ 	.word	0x00112a60


	//----- nvinfo : EIATTR_VRC_CTA_INIT_COUNT
	.align		4
.L_41:
        /*8fb8*/ 	.byte	0x02, 0x4a
	.zero		1
	.zero		1


	//----- nvinfo : EIATTR_EXIT_INSTR_OFFSETS
	.align		4
        /*8fbc*/ 	.byte	0x04, 0x1c
        /*8fbe*/ 	.short	(.L_43 - .L_42)


	//   ....[0]....
.L_42:
        /*8fc0*/ 	.word	0x00129380


	//   ....[1]....
        /*8fc4*/ 	.word	0x001293b0


	//----- nvinfo : EIATTR_REQNTID
	.align		4
.L_43:
        /*8fc8*/ 	.byte	0x04, 0x10
        /*8fca*/ 	.short	(.L_45 - .L_44)
.L_44:
        /*8fcc*/ 	.word	0x00000020
        /*8fd0*/ 	.word	0x00000001
        /*8fd4*/ 	.word	0x00000001


	//----- nvinfo : EIATTR_CBANK_PARAM_SIZE
	.align		4
.L_45:
        /*8fd8*/ 	.byte	0x03, 0x19
        /*8fda*/ 	.short	0x0050


	//----- nvinfo : EIATTR_PARAM_CBANK
	.align		4
        /*8fdc*/ 	.byte	0x04, 0x0a
        /*8fde*/ 	.short	(.L_47 - .L_46)
	.align		4
.L_46:
        /*8fe0*/ 	.word	index@(.nv.constant0.matmul_kernel)
        /*8fe4*/ 	.short	0x0380
        /*8fe6*/ 	.short	0x0050


	//----- nvinfo : EIATTR_SW_WAR
	.align		4
.L_47:
        /*8fe8*/ 	.byte	0x04, 0x36
        /*8fea*/ 	.short	(.L_49 - .L_48)
.L_48:
        /*8fec*/ 	.word	0x00000008
.L_49:


//--------------------- .nv.compat                --------------------------
	.section	.nv.compat,"",@"SHT_CUDA_COMPAT_INFO"
	.align	4
        /*0000*/ 	.byte	0x02, 0x02, 0x02, 0x00, 0x02, 0x05, 0x05, 0x00, 0x02, 0x03, 0x00, 0x00, 0x02, 0x06, 0x01, 0x00


//--------------------- .nv.callgraph             --------------------------
	.section	.nv.callgraph,"",@"SHT_CUDA_CALLGRAPH"
	.align	4
	.sectionentsize	8
	.align		4
        /*0000*/ 	.word	0x00000000
	.align		4
        /*0004*/ 	.word	0xffffffff
	.align		4
        /*0008*/ 	.word	0x00000000
	.align		4
        /*000c*/ 	.word	0xfffffffe
	.align		4
        /*0010*/ 	.word	0x00000000
	.align		4
        /*0014*/ 	.word	0xfffffffd
	.align		4
        /*0018*/ 	.word	0x00000000
	.align		4
        /*001c*/ 	.word	0xfffffffc


//--------------------- .text.matmul_kernel       --------------------------
	.section	.text.matmul_kernel,"ax",@progbits
	.align	128
        .global         matmul_kernel
        .type           matmul_kernel,@function
        .size           matmul_kernel,(.L_x_3 - matmul_kernel)
        .other          matmul_kernel,@"STO_CUDA_ENTRY STV_DEFAULT"
matmul_kernel:
.text.matmul_kernel:
[----:B------:R-:W0:Y:S02]  /*0000*/  LDC R1, c[0x0][0x37c] ;  /* 0x0000df00ff017b82 */ /* 0x000e240000000800 */
[----:B0-----:R-:W-:-:S06]  /*0010*/  VIADD R1, R1, 0xffff9930 ;  /* 0xffff993001017836 */ /* 0x001fcc0000000000 */
[----:B------:R-:W0:Y:S01]  /*0020*/  LDC.64 R2, c[0x0][0x398] ;  /* 0x0000e600ff027b82 */ /* 0x000e220000000a00 */
[----:B------:R-:W1:Y:S01]  /*0030*/  S2R R7, SR_CTAID.X ;  /* 0x0000000000077919 */ /* 0x000e620000002500 */
[----:B------:R-:W2:Y:S01]  /*0040*/  LDCU UR5, c[0x0][0x3a0] ;  /* 0x00007400ff0577ac */ /* 0x000ea20008000800 */
[----:B------:R-:W-:Y:S01]  /*0050*/  STL [R1+0x1550], RZ ;  /* 0x001550ff01007387 */ /* 0x000fe20000100800 */
[----:B------:R-:W-:Y:S01]  /*0060*/  UMOV UR4, 0x400 ;  /* 0x0000040000047882 */ /* 0x000fe20000000000 */
[----:B------:R-:W3:Y:S03]  /*0070*/  LDCU.64 UR62, c[0x0][0x358] ;  /* 0x00006b00ff3e77ac */ /* 0x000ee60008000a00 */
[----:B------:R-:W4:Y:S01]  /*0080*/  S2UR UR6, SR_CgaCtaId ;  /* 0x00000000000679c3 */ /* 0x000f220000008800 */
[----:B------:R-:W-:Y:S04]  /*0090*/  STL [R1+0x1554], RZ ;  /* 0x001554ff01007387 */ /* 0x000fe80000100800 */
[----:B------:R-:W-:Y:S04]  /*00a0*/  STL [R1+0x1558], RZ ;  /* 0x001558ff01007387 */ /* 0x000fe80000100800 */
[----:B------:R-:W-:Y:S01]  /*00b0*/  STL [R1+0x155c], RZ ;  /* 0x00155cff01007387 */ /* 0x000fe20000100800 */
[----:B--2---:R-:W-:-:S03]  /*00c0*/  UIADD3 UR5, UPT, UPT, UR5, 0x3f, URZ ;  /* 0x0000003f05057890 */ /* 0x004fc6000fffe0ff */
[----:B------:R-:W-:Y:S01]  /*00d0*/  STL [R1+0x190], RZ ;  /* 0x000190ff01007387 */ /* 0x000fe20000100800 */
[----:B0-----:R-:W-:-:S03]  /*00e0*/  VIADD R0, R3, 0x1ff ;  /* 0x000001ff03007836 */ /* 0x001fc60000000000 */
[----:B------:R-:W-:Y:S01]  /*00f0*/  STL [R1+0x194], RZ ;  /* 0x000194ff01007387 */ /* 0x000fe20000100800 */
[----:B------:R-:W-:-:S03]  /*0100*/  UISETP.GE.AND UP0, UPT, UR5, 0x40, UPT ;  /* 0x000000400500788c */ /* 0x000fc6000bf06270 */
[----:B------:R-:W-:Y:S01]  /*0110*/  STL [R1+0x198], RZ ;  /* 0x000198ff01007387 */ /* 0x000fe20000100800 */
[----:B------:R-:W-:Y:S01]  /*0120*/  SHF.R.S32.HI R5, RZ, 0x1f, R0 ;  /* 0x0000001fff057819 */ /* 0x000fe20000011400 */
[----:B----4-:R-:W-:Y:S02]  /*0130*/  ULEA UR4, UR6, UR4, 0x18 ;  /* 0x0000000406047291 */ /* 0x010fe4000f8ec0ff */
[----:B------:R-:W-:Y:S01]  /*0140*/  STL [R1+0x19c], RZ ;  /* 0x00019cff01007387 */ /* 0x000fe20000100800 */
[----:B------:R-:W-:Y:S02]  /*0150*/  LEA.HI R5, R5, R0, RZ, 0x9 ;  /* 0x0000000005057211 */ /* 0x000fe400078f48ff */
[----:B-1----:R-:W-:Y:S01]  /*0160*/  IABS R10, R7 ;  /* 0x00000007000a7213 */ /* 0x002fe20000000000 */
[----:B------:R-:W-:Y:S01]  /*0170*/  STL [R1+0x1b0], RZ ;  /* 0x0001b0ff01007387 */ /* 0x000fe20000100800 */
[----:B------:R-:W-:-:S03]  /*0180*/  SHF.R.S32.HI R5, RZ, 0x9, R5 ;  /* 0x00000009ff057819 */ /* 0x000fc60000011405 */
[----:B------:R-:W-:Y:S02]  /*0190*/  STL [R1+0x1b4], RZ ;  /* 0x0001b4ff01007387 */ /* 0x000fe40000100800 */
[----:B------:R-:W-:Y:S02]  /*01a0*/  IMAD.SHL.U32 R6, R5, 0x8, RZ ;  /* 0x0000000805067824 */ /* 0x000fe400078e00ff */
[----:B------:R-:W-:Y:S03]  /*01b0*/  STL [R1+0x1b8], RZ ;  /* 0x0001b8ff01007387 */ /* 0x000fe60000100800 */
[-C--:B------:R-:W-:Y:S01]  /*01c0*/  IABS R9, R6.reuse ;  /* 0x0000000600097213 */ /* 0x080fe20000000000 */
[----:B------:R-:W-:Y:S01]  /*01d0*/  STL [R1+0x1bc], RZ ;  /* 0x0001bcff01007387 */ /* 0x000fe20000100800 */
[----:B------:R-:W-:Y:S02]  /*01e0*/  IABS R12, R6 ;  /* 0x00000006000c7213 */ /* 0x000fe40000000000 */
[----:B------:R-:W0:Y:S01]  /*01f0*/  I2F.RP R0, R9 ;  /* 0x0000000900007306 */ /* 0x000e220000209400 */
[----:B------:R-:W-:Y:S04]  /*0200*/  STL [R1+0x1d0], RZ ;  /* 0x0001d0ff01007387 */ /* 0x000fe80000100800 */
[----:B------:R-:W-:Y:S04]  /*0210*/  STL [R1+0x1d4], RZ ;  /* 0x0001d4ff01007387 */ /* 0x000fe80000100800 */
[----:B------:R-:W-:Y:S04]  /*0220*/  STL [R1+0x1d8], RZ ;  /* 0x0001d8ff01007387 */ /* 0x000fe80000100800 */
[----:B------:R-:W-:Y:S01]  /*0230*/  STL [R1+0x1dc], RZ ;  /* 0x0001dcff01007387 */ /* 0x000fe20000100800 */
[----:B0-----:R-:W0:Y:S03]  /*0240*/  MUFU.RCP R0, R0 ;  /* 0x0000000000007308 */ /* 0x001e260000001000 */
[----:B------:R-:W-:Y:S04]  /*0250*/  STL [R1+0x1f0], RZ ;  /* 0x0001f0ff01007387 */ /* 0x000fe80000100800 */
[----:B------:R-:W-:Y:S04]  /*0260*/  STL [R1+0x1f4], RZ ;  /* 0x0001f4ff01007387 */ /* 0x000fe80000100800 */
[----:B------:R-:W-:Y:S04]  /*0270*/  STL [R1+0x1f8], RZ ;  /* 0x0001f8ff01007387 */ /* 0x000fe80000100800 */
[----:B------:R-:W-:Y:S01]  /*0280*/  STL [R1+0x1fc], RZ ;  /* 0x0001fcff01007387 */ /* 0x000fe20000100800 */
[----:B0-----:R-:W-:-:S03]  /*0290*/  VIADD R4, R0, 0xffffffe ;  /* 0x0ffffffe00047836 */ /* 0x001fc60000000000 */
[----:B------:R-:W-:Y:S01]  /*02a0*/  STL [R1+0x210], RZ ;  /* 0x000210ff01007387 */ /* 0x000fe20000100800 */
[----:B------:R-:W-:Y:S01]  /*02b0*/  IMAD.MOV R0, RZ, RZ, -R12 ;  /* 0x000000ffff007224 */ /* 0x000fe200078e0a0c */
[----:B------:R0:W1:Y:S02]  /*02c0*/  F2I.FTZ.U32.TRUNC.NTZ R5, R4 ;  /* 0x0000000400057305 */ /* 0x000064000021f000 */
[----:B------:R-:W-:Y:S04]  /*02d0*/  STL [R1+0x214], RZ ;  /* 0x000214ff01007387 */ /* 0x000fe80000100800 */
[----:B------:R-:W-:Y:S04]  /*02e0*/  STL [R1+0x218], RZ ;  /* 0x000218ff01007387 */ /* 0x000fe80000100800 */
[----:B------:R-:W-:Y:S01]  /*02f0*/  STL [R1+0x21c], RZ ;  /* 0x00021cff01007387 */ /* 0x000fe20000100800 */
[----:B0-----:R-:W-:-:S03]  /*0300*/  IMAD.MOV.U32 R4, RZ, RZ, RZ ;  /* 0x000000ffff047224 */ /* 0x001fc600078e00ff */
[----:B------:R-:W-:Y:S01]  /*0310*/  STL [R1+0x230], RZ ;  /* 0x000230ff01007387 */ /* 0x000fe20000100800 */
[----:B-1----:R-:W-:-:S03]  /*0320*/  IMAD.MOV R8, RZ, RZ, -R5 ;  /* 0x000000ffff087224 */ /* 0x002fc600078e0a05 */
[----:B------:R-:W-:Y:S01]  /*0330*/  STL [R1+0x234], RZ ;  /* 0x000234ff01007387 */ /* 0x000fe20000100800 */
[----:B------:R-:W-:-:S03]  /*0340*/  IMAD R11, R8, R9, RZ ;  /* 0x00000009080b7224 */ /* 0x000fc600078e02ff */
[----:B------:R-:W-:Y:S01]  /*0350*/  STL [R1+0x238], RZ ;  /* 0x000238ff01007387 */ /* 0x000fe20000100800 */
[----:B------:R-:W-:Y:S02]  /*0360*/  IMAD.MOV.U32 R8, RZ, RZ, R10 ;  /* 0x000000ffff087224 */ /* 0x000fe400078e000a */
[----:B------:R-:W-:Y:S01]  /*0370*/  IMAD.HI.U32 R5, R5, R11, R4 ;  /* 0x0000000b05057227 */ /* 0x000fe200078e0004 */
[----:B------:R-:W-:Y:S04]  /*0380*/  STL [R1+0x23c], RZ ;  /* 0x00023cff01007387 */ /* 0x000fe80000100800 */
[----:B------:R-:W-:Y:S01]  /*0390*/  STL [R1+0x250], RZ ;  /* 0x000250ff01007387 */ /* 0x000fe20000100800 */
[----:B------:R-:W-:-:S03]  /*03a0*/  IMAD.HI.U32 R5, R5, R8, RZ ;  /* 0x0000000805057227 */ /* 0x000fc600078e00ff */
[----:B------:R-:W-:Y:S01]  /*03b0*/  STL [R1+0x254], RZ ;  /* 0x000254ff01007387 */ /* 0x000fe20000100800 */
[----:B------:R-:W-:-:S03]  /*03c0*/  IMAD R0, R5, R0, R8 ;  /* 0x0000000005007224 */ /* 0x000fc600078e0208 */
[----:B------:R-:W-:Y:S02]  /*03d0*/  STL [R1+0x258], RZ ;  /* 0x000258ff01007387 */ /* 0x000fe40000100800 */
[----:B------:R-:W-:Y:S02]  /*03e0*/  ISETP.GT.U32.AND P1, PT, R9, R0, PT ;  /* 0x000000000900720c */ /* 0x000fe40003f24070 */
[----:B------:R-:W-:Y:S04]  /*03f0*/  STL [R1+0x25c], RZ ;  /* 0x00025cff01007387 */ /* 0x000fe80000100800 */
[----:B------:R-:W-:Y:S04]  /*0400*/  STL [R1+0x270], RZ ;  /* 0x000270ff01007387 */ /* 0x000fe80000100800 */
[----:B------:R-:W-:Y:S03]  /*0410*/  STL [R1+0x274], RZ ;  /* 0x000274ff01007387 */ /* 0x000fe60000100800 */
[----:B------:R-:W-:Y:S01]  /*0420*/  @!P1 IMAD.IADD R0, R0, 0x1, -R9 ;  /* 0x0000000100009824 */ /* 0x000fe200078e0a09 */
[----:B------:R-:W-:Y:S01]  /*0430*/  STL [R1+0x278], RZ ;  /* 0x000278ff01007387 */ /* 0x000fe20000100800 */
[----:B------:R-:W-:Y:S01]  /*0440*/  @!P1 VIADD R5, R5, 0x1 ;  /* 0x0000000105059836 */ /* 0x000fe20000000000 */
[----:B------:R-:W-:-:S02]  /*0450*/  ISETP.NE.AND P1, PT, R6, RZ, PT ;  /* 0x000000ff0600720c */ /* 0x000fc40003f25270 */
[----:B------:R-:W-:Y:S01]  /*0460*/  STL [R1+0x27c], RZ ;  /* 0x00027cff01007387 */ /* 0x000fe20000100800 */
[----:B------:R-:W-:Y:S02]  /*0470*/  ISETP.GE.U32.AND P0, PT, R0, R9, PT ;  /* 0x000000090000720c */ /* 0x000fe40003f06070 */
[----:B------:R-:W-:Y:S01]  /*0480*/  LOP3.LUT R0, R7, R6, RZ, 0x3c, !PT ;  /* 0x0000000607007212 */ /* 0x000fe200078e3cff */
[----:B------:R-:W-:Y:S03]  /*0490*/  STL [R1+0x290], RZ ;  /* 0x000290ff01007387 */ /* 0x000fe60000100800 */
[----:B------:R-:W-:Y:S01]  /*04a0*/  ISETP.GE.AND P2, PT, R0, RZ, PT ;  /* 0x000000ff0000720c */ /* 0x000fe20003f46270 */
[----:B------:R-:W-:Y:S01]  /*04b0*/  STL [R1+0x294], RZ ;  /* 0x000294ff01007387 */ /* 0x000fe20000100800 */
[----:B------:R-:W-:-:S03]  /*04c0*/  VIADD R0, R2, 0x3f ;  /* 0x0000003f02007836 */ /* 0x000fc60000000000 */
[----:B------:R-:W-:Y:S02]  /*04d0*/  STL [R1+0x298], RZ ;  /* 0x000298ff01007387 */ /* 0x000fe40000100800 */
[----:B------:R-:W-:Y:S02]  /*04e0*/  @P0 VIADD R5, R5, 0x1 ;  /* 0x0000000105050836 */ /* 0x000fe40000000000 */
[----:B------:R-:W-:Y:S02]  /*04f0*/  STL [R1+0x29c], RZ ;  /* 0x00029cff01007387 */ /* 0x000fe40000100800 */
[----:B------:R-:W-:Y:S01]  /*0500*/  IMAD.MOV.U32 R4, RZ, RZ, R5 ;  /* 0x000000ffff047224 */ /* 0x000fe200078e0005 */
[----:B------:R-:W-:Y:S01]  /*0510*/  SHF.R.S32.HI R5, RZ, 0x1f, R0 ;  /* 0x0000001fff057819 */ /* 0x000fe20000011400 */
[----:B------:R-:W-:Y:S02]  /*0520*/  STL [R1+0x2b0], RZ ;  /* 0x0002b0ff01007387 */ /* 0x000fe40000100800 */
[----:B------:R-:W-:Y:S01]  /*0530*/  @!P2 IMAD.MOV R4, RZ, RZ, -R4 ;  /* 0x000000ffff04a224 */ /* 0x000fe200078e0a04 */
[----:B------:R-:W-:Y:S01]  /*0540*/  @!P1 LOP3.LUT R4, RZ, R6, RZ, 0x33, !PT ;  /* 0x00000006ff049212 */ /* 0x000fe200078e33ff */
[----:B------:R-:W-:Y:S01]  /*0550*/  STL [R1+0x2b4], RZ ;  /* 0x0002b4ff01007387 */ /* 0x000fe20000100800 */
[----:B------:R-:W-:-:S03]  /*0560*/  LEA.HI R5, R5, R0, RZ, 0x6 ;  /* 0x0000000005057211 */ /* 0x000fc600078f30ff */
[----:B------:R-:W-:Y:S01]  /*0570*/  STL [R1+0x2b8], RZ ;  /* 0x0002b8ff01007387 */ /* 0x000fe20000100800 */
[----:B------:R-:W-:Y:S02]  /*0580*/  IMAD.SHL.U32 R8, R4, 0x8, RZ ;  /* 0x0000000804087824 */ /* 0x000fe400078e00ff */
[----:B------:R-:W-:Y:S01]  /*0590*/  IMAD.MOV R4, RZ, RZ, -R4 ;  /* 0x000000ffff047224 */ /* 0x000fe200078e0a04 */
[----:B------:R-:W-:Y:S02]  /*05a0*/  STL [R1+0x2bc], RZ ;  /* 0x0002bcff01007387 */ /* 0x000fe40000100800 */
[----:B------:R-:W-:Y:S01]  /*05b0*/  LEA.HI.SX32 R5, R5, -R8, 0x1a ;  /* 0x8000000805057211 */ /* 0x000fe200078fd2ff */
[----:B------:R-:W-:Y:S01]  /*05c0*/  IMAD R6, R6, R4, R7 ;  /* 0x0000000406067224 */ /* 0x000fe200078e0207 */
[----:B------:R-:W-:Y:S02]  /*05d0*/  STL [R1+0x2d0], RZ ;  /* 0x0002d0ff01007387 */ /* 0x000fe40000100800 */
[----:B------:R-:W-:-:S02]  /*05e0*/  VIMNMX R13, PT, PT, R5, 0x8, PT ;  /* 0x00000008050d7848 */ /* 0x000fc40003fe0100 */
[----:B------:R-:W-:Y:S01]  /*05f0*/  STL [R1+0x2d4], RZ ;  /* 0x0002d4ff01007387 */ /* 0x000fe20000100800 */
[----:B------:R-:W-:Y:S02]  /*0600*/  IABS R11, R6 ;  /* 0x00000006000b7213 */ /* 0x000fe40000000000 */
[----:B------:R-:W-:Y:S01]  /*0610*/  IABS R9, R13 ;  /* 0x0000000d00097213 */ /* 0x000fe20000000000 */
[----:B------:R-:W-:Y:S03]  /*0620*/  STL [R1+0x2d8], RZ ;  /* 0x0002d8ff01007387 */ /* 0x000fe60000100800 */
        /* <DEDUP_REMOVED lines=11> */
[----:B------:R-:W-:Y:S04]  /*06e0*/  STL [R1+0x31c], RZ ;  /* 0x00031cff01007387 */ /* 0x000fe80000100800 */
[----:B------:R-:W-:Y:S01]  /*06f0*/  STL [R1+0x330], RZ ;  /* 0x000330ff01007387 */ /* 0x000fe20000100800 */
[----:B------:R-:W0:Y:S03]  /*0700*/  F2I.FTZ.U32.TRUNC.NTZ R5, R5 ;  /* 0x0000000500057305 */ /* 0x000e26000021f000 */
[----:B------:R-:W-:Y:S04]  /*0710*/  STL [R1+0x334], RZ ;  /* 0x000334ff01007387 */ /* 0x000fe80000100800 */
[----:B------:R-:W-:Y:S04]  /*0720*/  STL [R1+0x338], RZ ;  /* 0x000338ff01007387 */ /* 0x000fe80000100800 */
[----:B------:R-:W-:Y:S04]  /*0730*/  STL [R1+0x33c], RZ ;  /* 0x00033cff01007387 */ /* 0x000fe80000100800 */
[----:B------:R-:W-:Y:S01]  /*0740*/  STL [R1+0x350], RZ ;  /* 0x000350ff01007387 */ /* 0x000fe20000100800 */
[----:B0-----:R-:W-:-:S03]  /*0750*/  IMAD.MOV R10, RZ, RZ, -R5 ;  /* 0x000000ffff0a7224 */ /* 0x001fc600078e0a05 */
[----:B------:R-:W-:Y:S01]  /*0760*/  STL [R1+0x354], RZ ;  /* 0x000354ff01007387 */ /* 0x000fe20000100800 */
[----:B------:R-:W-:Y:S01]  /*0770*/  IMAD.MOV.U32 R4, RZ, RZ, R10 ;  /* 0x000000ffff047224 */ /* 0x000fe200078e000a */
[----:B------:R-:W-:Y:S02]  /*0780*/  IABS R10, R13 ;  /* 0x0000000d000a7213 */ /* 0x000fe40000000000 */
[----:B------:R-:W-:Y:S01]  /*0790*/  STL [R1+0x358], RZ ;  /* 0x000358ff01007387 */ /* 0x000fe20000100800 */
[----:B------:R-:W-:Y:S02]  /*07a0*/  IMAD R7, R4, R9, RZ ;  /* 0x0000000904077224 */ /* 0x000fe400078e02ff */
[----:B------:R-:W-:Y:S01]  /*07b0*/  IMAD.MOV.U32 R4, RZ, RZ, RZ ;  /* 0x000000ffff047224 */ /* 0x000fe200078e00ff */
[----:B------:R-:W-:Y:S03]  /*07c0*/  STL [R1+0x35c], RZ ;  /* 0x00035cff01007387 */ /* 0x000fe60000100800 */
[----:B------:R-:W-:Y:S01]  /*07d0*/  IMAD.HI.U32 R4, R5, R7, R4 ;  /* 0x0000000705047227 */ /* 0x000fe200078e0004 */
[----:B------:R-:W-:Y:S03]  /*07e0*/  STL [R1+0x370], RZ ;  /* 0x000370ff01007387 */ /* 0x000fe60000100800 */
[----:B------:R-:W-:Y:S01]  /*07f0*/  IMAD.MOV R5, RZ, RZ, -R10 ;  /* 0x000000ffff057224 */ /* 0x000fe200078e0a0a */
        /* <DEDUP_REMOVED lines=18> */
[----:B------:R-:W-:Y:S04]  /*0920*/  STL [R1+0x3b8], RZ ;  /* 0x0003b8ff01007387 */ /* 0x000fe80000100800 */
[----:B------:R-:W-:Y:S02]  /*0930*/  STL [R1+0x3bc], RZ ;  /* 0x0003bcff01007387 */ /* 0x000fe40000100800 */
[----:B------:R-:W-:-:S02]  /*0940*/  @P0 VIADD R0, R0, 0x1 ;  /* 0x0000000100000836 */ /* 0x000fc40000000000 */
[----:B------:R-:W-:Y:S04]  /*0950*/  STL [R1+0x3d0], RZ ;  /* 0x0003d0ff01007387 */ /* 0x000fe80000100800 */
[----:B------:R-:W-:Y:S01]  /*0960*/  STL [R1+0x3d4], RZ ;  /* 0x0003d4ff01007387 */ /* 0x000fe20000100800 */
[----:B------:R-:W-:Y:S01]  /*0970*/  @!P2 IMAD.MOV R0, RZ, RZ, -R0 ;  /* 0x000000ffff00a224 */ /* 0x000fe200078e0a00 */
[----:B------:R-:W-:Y:S02]  /*0980*/  @!P1 LOP3.LUT R0, RZ, R13, RZ, 0x33, !PT ;  /* 0x0000000dff009212 */ /* 0x000fe400078e33ff */
[----:B------:R-:W-:Y:S03]  /*0990*/  STL [R1+0x3d8], RZ ;  /* 0x0003d8ff01007387 */ /* 0x000fe60000100800 */
[----:B------:R-:W-:Y:S01]  /*09a0*/  IMAD.MOV R4, RZ, RZ, -R0 ;  /* 0x000000ffff047224 */ /* 0x000fe200078e0a00 */
[----:B------:R-:W-:Y:S01]  /*09b0*/  STL [R1+0x3dc], RZ ;  /* 0x0003dcff01007387 */ /* 0x000fe20000100800 */
[----:B------:R-:W-:-:S02]  /*09c0*/  IMAD.SHL.U32 R53, R0, 0x200, RZ ;  /* 0x0000020000357824 */ /* 0x000fc400078e00ff */
[----:B------:R-:W-:Y:S01]  /*09d0*/  IMAD R4, R13, R4, R6 ;  /* 0x000000040d047224 */ /* 0x000fe200078e0206 */
[----:B------:R-:W-:Y:S01]  /*09e0*/  STL [R1+0x3f0], RZ ;  /* 0x0003f0ff01007387 */ /* 0x000fe20000100800 */
[C---:B------:R-:W-:Y:S02]  /*09f0*/  VIADD R6, R53.reuse, 0x1 ;  /* 0x0000000135067836 */ /* 0x040fe40000000000 */
[C---:B------:R-:W-:Y:S01]  /*0a00*/  VIADD R0, R53.reuse, 0x2 ;  /* 0x0000000235007836 */ /* 0x040fe20000000000 */
[----:B------:R-:W-:Y:S01]  /*0a10*/  STL [R1+0x3f4], RZ ;  /* 0x0003f4ff01007387 */ /* 0x000fe20000100800 */
[C---:B------:R-:W-:Y:S02]  /*0a20*/  VIADD R7, R53.reuse, 0x3 ;  /* 0x0000000335077836 */ /* 0x040fe40000000000 */
[----:B------:R-:W-:Y:S01]  /*0a30*/  IMAD.IADD R4, R8, 0x1, R4 ;  /* 0x0000000108047824 */ /* 0x000fe200078e0204 */
[----:B------:R-:W-:Y:S01]  /*0a40*/  STL [R1+0x3f8], RZ ;  /* 0x0003f8ff01007387 */ /* 0x000fe20000100800 */
[----:B------:R-:W-:-:S02]  /*0a50*/  VIADD R28, R53, 0x183 ;  /* 0x00000183351c7836 */ /* 0x000fc40000000000 */
[C---:B------:R-:W-:Y:S01]  /*0a60*/  VIADD R27, R53.reuse, 0x188 ;  /* 0x00000188351b7836 */ /* 0x040fe20000000000 */
[----:B------:R-:W-:Y:S01]  /*0a70*/  STL [R1+0x3fc], RZ ;  /* 0x0003fcff01007387 */ /* 0x000fe20000100800 */
[C---:B------:R-:W-:Y:S02]  /*0a80*/  VIADD R26, R53.reuse, 0x189 ;  /* 0x00000189351a7836 */ /* 0x040fe40000000000 */
[C---:B------:R-:W-:Y:S01]  /*0a90*/  VIADD R49, R53.reuse, 0x19f ;  /* 0x0000019f35317836 */ /* 0x040fe20000000000 */
[----:B------:R-:W-:Y:S01]  /*0aa0*/  STL [R1+0x410], RZ ;  /* 0x000410ff01007387 */ /* 0x000fe20000100800 */
[C---:B------:R-:W-:Y:S02]  /*0ab0*/  VIADD R29, R53.reuse, 0x1c2 ;  /* 0x000001c2351d7836 */ /* 0x040fe40000000000 */
[C---:B------:R-:W-:Y:S01]  /*0ac0*/  VIADD R52, R53.reuse, 0x1cc ;  /* 0x000001cc35347836 */ /* 0x040fe20000000000 */
        /* <DEDUP_REMOVED lines=63> */
[----:B------:R-:W-:Y:S04]  /*0ec0*/  STL [R1+0x4b8], RZ ;  /* 0x0004b8ff01007387 */ /* 0x000fe80000100800 */
        /* <DEDUP_REMOVED lines=917> */
[----:B------:R-:W-:Y:S04]  /*4820*/  STL [R1+0x120], R53 ;  /* 0x0001203501007387 */ /* 0x000fe80000100800 */
[----:B------:R0:W-:Y:S04]  /*4830*/  STL [R1+0x174c], R6 ;  /* 0x00174c0601007387 */ /* 0x0001e80000100800 */
[----:B------:R1:W-:Y:S04]  /*4840*/  STL [R1+0x1748], R0 ;  /* 0x0017480001007387 */ /* 0x0003e80000100800 */
[----:B------:R2:W-:Y:S01]  /*4850*/  STL [R1+0x1744], R7 ;  /* 0x0017440701007387 */ /* 0x0005e20000100800 */
[C---:B0-----:R-:W-:Y:S01]  /*4860*/  VIADD R6, R53.reuse, 0x4 ;  /* 0x0000000435067836 */ /* 0x041fe20000000000 */
[----:B------:R-:W0:Y:S01]  /*4870*/  S2R R14, SR_TID.X ;  /* 0x00000000000e7919 */ /* 0x000e220000002100 */
[----:B-1----:R-:W-:-:S03]  /*4880*/  VIADD R0, R53, 0x5 ;  /* 0x0000000535007836 */ /* 0x002fc60000000000 */
[----:B------:R1:W-:Y:S01]  /*4890*/  STL [R1+0x1740], R6 ;  /* 0x0017400601007387 */ /* 0x0003e20000100800 */
[----:B--2---:R-:W-:-:S03]  /*48a0*/  VIADD R7, R53, 0x6 ;  /* 0x0000000635077836 */ /* 0x004fc60000000000 */
[----:B------:R2:W-:Y:S04]  /*48b0*/  STL [R1+0x173c], R0 ;  /* 0x00173c0001007387 */ /* 0x0005e80000100800 */
[----:B------:R4:W-:Y:S01]  /*48c0*/  STL [R1+0x1734], R7 ;  /* 0x0017340701007387 */ /* 0x0009e20000100800 */
[C---:B-1----:R-:W-:Y:S02]  /*48d0*/  VIADD R6, R53.reuse, 0x7 ;  /* 0x0000000735067836 */ /* 0x042fe40000000000 */
[----:B--2---:R-:W-:-:S03]  /*48e0*/  VIADD R0, R53, 0x8 ;  /* 0x0000000835007836 */ /* 0x004fc60000000000 */
[----:B------:R1:W-:Y:S01]  /*48f0*/  STL [R1+0x1730], R6 ;  /* 0x0017300601007387 */ /* 0x0003e20000100800 */
[----:B----4-:R-:W-:-:S03]  /*4900*/  VIADD R7, R53, 0x9 ;  /* 0x0000000935077836 */ /* 0x010fc60000000000 */
[----:B------:R2:W-:Y:S04]  /*4910*/  STL [R1+0x172c], R0 ;  /* 0x00172c0001007387 */ /* 0x0005e80000100800 */
[----:B------:R4:W-:Y:S01]  /*4920*/  STL [R1+0x1728], R7 ;  /* 0x0017280701007387 */ /* 0x0009e20000100800 */
[C---:B-1----:R-:W-:Y:S01]  /*4930*/  VIADD R6, R53.reuse, 0xa ;  /* 0x0000000a35067836 */ /* 0x042fe20000000000 */
[----:B0-----:R-:W-:Y:S01]  /*4940*/  LOP3.LUT R5, R14, 0x1f, RZ, 0xc0, !PT ;  /* 0x0000001f0e057812 */ /* 0x001fe200078ec0ff */
[----:B--2---:R-:W-:-:S03]  /*4950*/  VIADD R0, R53, 0xb ;  /* 0x0000000b35007836 */ /* 0x004fc60000000000 */
[----:B------:R0:W-:Y:S01]  /*4960*/  STL [R1+0x1724], R6 ;  /* 0x0017240601007387 */ /* 0x0001e20000100800 */
[----:B----4-:R-:W-:-:S03]  /*4970*/  VIADD R7, R53, 0xc ;  /* 0x0000000c35077836 */ /* 0x010fc60000000000 */
[----:B------:R1:W-:Y:S04]  /*4980*/  STL [R1+0x1720], R0 ;  /* 0x0017200001007387 */ /* 0x0003e80000100800 */
[----:B------:R2:W-:Y:S01]  /*4990*/  STL [R1+0x1600], R7 ;  /* 0x0016000701007387 */ /* 0x0005e20000100800 */
[C---:B0-----:R-:W-:Y:S02]  /*49a0*/  VIADD R6, R53.reuse, 0xd ;  /* 0x0000000d35067836 */ /* 0x041fe40000000000 */
[----:B-1----:R-:W-:-:S03]  /*49b0*/  VIADD R0, R53, 0xe ;  /* 0x0000000e35007836 */ /* 0x002fc60000000000 */
[----:B------:R0:W-:Y:S01]  /*49c0*/  STL [R1+0x171c], R6 ;  /* 0x00171c0601007387 */ /* 0x0001e20000100800 */
[----:B--2---:R-:W-:-:S03]  /*49d0*/  VIADD R7, R53, 0xf ;  /* 0x0000000f35077836 */ /* 0x004fc60000000000 */
        /* <DEDUP_REMOVED lines=747> */
[C---:B-1----:R-:W-:Y:S02]  /*7890*/  VIADD R0, R53.reuse, 0x185 ;  /* 0x0000018535007836 */ /* 0x042fe40000000000 */
[----:B--2---:R-:W-:-:S03]  /*78a0*/  VIADD R7, R53, 0x18d ;  /* 0x0000018d35077836 */ /* 0x004fc60000000000 */
[----:B------:R0:W-:Y:S04]  /*78b0*/  STL [R1+0x130], R0 ;  /* 0x0001300001007387 */ /* 0x0001e80000100800 */
[----:B------:R1:W-:Y:S01]  /*78c0*/  STL [R1+0x12c], R6 ;  /* 0x00012c0601007387 */ /* 0x0003e20000100800 */
[C---:B0-----:R-:W-:Y:S02]  /*78d0*/  VIADD R0, R53.reuse, 0x187 ;  /* 0x0000018735007836 */ /* 0x041fe40000000000 */
[----:B-1----:R-:W-:-:S03]  /*78e0*/  VIADD R6, R53, 0x18b ;  /* 0x0000018b35067836 */ /* 0x002fc60000000000 */
[----:B------:R0:W-:Y:S02]  /*78f0*/  STL [R1+0x128], R0 ;  /* 0x0001280001007387 */ /* 0x0001e40000100800 */
[----:B0-----:R-:W-:-:S05]  /*7900*/  VIADD R0, R53, 0x18a ;  /* 0x0000018a35007836 */ /* 0x001fca0000000000 */
[----:B------:R0:W-:Y:S04]  /*7910*/  STL [R1+0x118], R0 ;  /* 0x0001180001007387 */ /* 0x0001e80000100800 */
[----:B------:R1:W-:Y:S01]  /*7920*/  STL [R1+0x114], R6 ;  /* 0x0001140601007387 */ /* 0x0003e20000100800 */
[C---:B0-----:R-:W-:Y:S02]  /*7930*/  VIADD R0, R53.reuse, 0x18c ;  /* 0x0000018c35007836 */ /* 0x041fe40000000000 */
[----:B-1----:R-:W-:-:S03]  /*7940*/  VIADD R6, R53, 0x18e ;  /* 0x0000018e35067836 */ /* 0x002fc60000000000 */
[----:B------:R0:W-:Y:S04]  /*7950*/  STL [R1+0x110], R0 ;  /* 0x0001100001007387 */ /* 0x0001e80000100800 */
        /* <DEDUP_REMOVED lines=38> */
[----:B0-----:R-:W-:Y:S02]  /*7bc0*/  IMAD.SHL.U32 R0, R4, 0x40, RZ ;  /* 0x0000004004007824 */ /* 0x001fe400078e00ff */
[C---:B------:R-:W-:Y:S02]  /*7bd0*/  VIADD R4, R53.reuse, 0x1a4 ;  /* 0x000001a435047836 */ /* 0x040fe40000000000 */
[C---:B-1----:R-:W-:Y:S01]  /*7be0*/  VIADD R7, R53.reuse, 0x1a3 ;  /* 0x000001a335077836 */ /* 0x042fe20000000000 */
[----:B------:R-:W-:Y:S01]  /*7bf0*/  LOP3.LUT R5, R0, 0x20, R5, 0xfe, !PT ;  /* 0x0000002000057812 */ /* 0x000fe200078efe05 */
[----:B--2---:R-:W-:-:S05]  /*7c00*/  VIADD R6, R53, 0x1a2 ;  /* 0x000001a235067836 */ /* 0x004fca0000000000 */
[----:B------:R0:W-:Y:S04]  /*7c10*/  STL [R1+0xb8], R6 ;  /* 0x0000b80601007387 */ /* 0x0001e80000100800 */
[----:B------:R1:W-:Y:S04]  /*7c20*/  STL [R1+0xb4], R7 ;  /* 0x0000b40701007387 */ /* 0x0003e80000100800 */
[----:B------:R2:W-:Y:S01]  /*7c30*/  STL [R1+0xb0], R4 ;  /* 0x0000b00401007387 */ /* 0x0005e20000100800 */
[----:B0-----:R-:W-:Y:S01]  /*7c40*/  LOP3.LUT R6, R0, 0x1f, R14, 0xf8, !PT ;  /* 0x0000001f00067812 */ /* 0x001fe200078ef80e */
[----:B------:R-:W-:-:S02]  /*7c50*/  VIADD R0, R53, 0x1a6 ;  /* 0x000001a635007836 */ /* 0x000fc40000000000 */
[C---:B------:R-:W-:Y:S02]  /*7c60*/  VIADD R14, R53.reuse, 0x1f5 ;  /* 0x000001f5350e7836 */ /* 0x040fe40000000000 */
[----:B------:R0:W-:Y:S01]  /*7c70*/  STL [R1+0x1144], R6 ;  /* 0x0011440601007387 */ /* 0x0001e20000100800 */
[C---:B-1----:R-:W-:Y:S02]  /*7c80*/  VIADD R7, R53.reuse, 0x1fc ;  /* 0x000001fc35077836 */ /* 0x042fe40000000000 */
[C---:B--2---:R-:W-:Y:S01]  /*7c90*/  VIADD R4, R53.reuse, 0x1a5 ;  /* 0x000001a535047836 */ /* 0x044fe20000000000 */
[----:B------:R1:W-:Y:S04]  /*7ca0*/  STL [R1+0x1140], R5 ;  /* 0x0011400501007387 */ /* 0x0003e80000100800 */
[----:B------:R2:W-:Y:S01]  /*7cb0*/  STL [R1+0xac], R4 ;  /* 0x0000ac0401007387 */ /* 0x0005e20000100800 */
[----:B0-----:R-:W-:-:S03]  /*7cc0*/  VIADD R6, R53, 0x1c9 ;  /* 0x000001c935067836 */ /* 0x001fc60000000000 */
[----:B------:R0:W-:Y:S01]  /*7cd0*/  STL [R1+0xa8], R0 ;  /* 0x0000a80001007387 */ /* 0x0001e20000100800 */
[C---:B-1----:R-:W-:Y:S02]  /*7ce0*/  VIADD R5, R53.reuse, 0x1a7 ;  /* 0x000001a735057836 */ /* 0x042fe40000000000 */
[----:B--2---:R-:W-:-:S03]  /*7cf0*/  VIADD R4, R53, 0x1a8 ;  /* 0x000001a835047836 */ /* 0x004fc60000000000 */
[----:B------:R1:W-:Y:S01]  /*7d00*/  STL [R1+0xa4], R5 ;  /* 0x0000a40501007387 */ /* 0x0003e20000100800 */
[----:B0-----:R-:W-:-:S03]  /*7d10*/  VIADD R0, R53, 0x1a9 ;  /* 0x000001a935007836 */ /* 0x001fc60000000000 */
[----:B------:R0:W-:Y:S04]  /*7d20*/  STL [R1+0xa0], R4 ;  /* 0x0000a00401007387 */ /* 0x0001e80000100800 */
[----:B------:R2:W-:Y:S01]  /*7d30*/  STL [R1+0x9c], R0 ;  /* 0x00009c0001007387 */ /* 0x0005e20000100800 */
[C---:B-1----:R-:W-:Y:S02]  /*7d40*/  VIADD R5, R53.reuse, 0x1aa ;  /* 0x000001aa35057836 */ /* 0x042fe40000000000 */
[----:B0-----:R-:W-:-:S03]  /*7d50*/  VIADD R4, R53, 0x1ab ;  /* 0x000001ab35047836 */ /* 0x001fc60000000000 */
        /* <DEDUP_REMOVED lines=71> */
[----:B------:R0:W-:Y:S02]  /*81d0*/  STL [R1], R4 ;  /* 0x0000000401007387 */ /* 0x0001e40000100800 */
[----:B0-----:R-:W-:Y:S01]  /*81e0*/  VIADD R4, R53, 0x1ff ;  /* 0x000001ff35047836 */ /* 0x001fe20000000000 */
[----:B---3--:R-:W-:Y:S06]  /*81f0*/  BRA.U !UP0, `(.L_x_0) ;  /* 0x00000c4d08387547 */ /* 0x008fec000b800000 */
[----:B------:R0:W-:Y:S01]  /*8200*/  STL [R1+0x46cc], R46 ;  /* 0x0046cc2e01007387 */ /* 0x0001e20000100800 */
[----:B------:R-:W-:Y:S01]  /*8210*/  IABS R54, R4 ;  /* 0x0000000400367213 */ /* 0x000fe20000000000 */
[----:B------:R-:W1:Y:S01]  /*8220*/  LDCU UR6, c[0x0][0x3a4] ;  /* 0x00007480ff0677ac */ /* 0x000e620008000800 */
[----:B------:R-:W-:Y:S02]  /*8230*/  IABS R53, R5 ;  /* 0x0000000500357213 */ /* 0x000fe40000000000 */
[----:B------:R-:W-:Y:S01]  /*8240*/  ISETP.GE.AND P2, PT, R4, RZ, PT ;  /* 0x000000ff0400720c */ /* 0x000fe20003f46270 */
[----:B------:R-:W2:Y:S01]  /*8250*/  LDCU.128 UR8, c[0x0][0x380] ;  /* 0x00007000ff0877ac */ /* 0x000ea20008000c00 */
[----:B0-----:R-:W3:Y:S01]  /*8260*/  LDL R46, [R1+0x1144] ;  /* 0x00114400012e7983 */ /* 0x001ee20000100800 */
[----:B------:R-:W0:Y:S03]  /*8270*/  LDCU UR7, c[0x0][0x3b0] ;  /* 0x00007600ff0777ac */ /* 0x000e260008000800 */
[----:B------:R4:W-:Y:S01]  /*8280*/  STL [R1+0x46c8], R47 ;  /* 0x0046c82f01007387 */ /* 0x0009e20000100800 */
[----:B------:R-:W5:Y:S03]  /*8290*/  LDCU UR77, c[0x0][0x3a8] ;  /* 0x00007500ff4d77ac */ /* 0x000f660008000800 */
[----:B----4-:R-:W4:Y:S04]  /*82a0*/  LDL R47, [R1+0x1140] ;  /* 0x00114000012f7983 */ /* 0x010f280000100800 */
[----:B------:R0:W-:Y:S04]  /*82b0*/  STL [R1+0x46c4], R48 ;  /* 0x0046c43001007387 */ /* 0x0001e80000100800 */
[----:B------:R1:W-:Y:S04]  /*82c0*/  STL [R1+0x46c0], R50 ;  /* 0x0046c03201007387 */ /* 0x0003e80000100800 */
[----:B------:R2:W-:Y:S01]  /*82d0*/  STL [R1+0x46bc], R51 ;  /* 0x0046bc3301007387 */ /* 0x0005e20000100800 */
[----:B0-----:R-:W-:-:S03]  /*82e0*/  IMAD.MOV.U32 R48, RZ, RZ, R29 ;  /* 0x000000ffff307224 */ /* 0x001fc600078e001d */
[----:B------:R0:W-:Y:S01]  /*82f0*/  STL [R1+0x46b8], R58 ;  /* 0x0046b83a01007387 */ /* 0x0001e20000100800 */
[----:B-1----:R-:W-:-:S03]  /*8300*/  IMAD.MOV.U32 R50, RZ, RZ, R49 ;  /* 0x000000ffff327224 */ /* 0x002fc600078e0031 */
[----:B------:R1:W-:Y:S01]  /*8310*/  STL [R1+0x46b4], R59 ;  /* 0x0046b43b01007387 */ /* 0x0003e20000100800 */
[----:B--2---:R-:W-:Y:S01]  /*8320*/  IMAD.MOV.U32 R51, RZ, RZ, R0 ;  /* 0x000000ffff337224 */ /* 0x004fe200078e0000 */
[----:B------:R-:W-:Y:S02]  /*8330*/  IABS R0, R3 ;  /* 0x0000000300007213 */ /* 0x000fe40000000000 */
[----:B------:R2:W-:Y:S01]  /*8340*/  STL [R1+0x46b0], R60 ;  /* 0x0046b03c01007387 */ /* 0x0005e20000100800 */
[----:B0-----:R-:W-:-:S03]  /*8350*/  IMAD.MOV.U32 R58, RZ, RZ, R27 ;  /* 0x000000ffff3a7224 */ /* 0x001fc600078e001b */
[----:B------:R0:W-:Y:S01]  /*8360*/  STL [R1+0x46ac], R61 ;  /* 0x0046ac3d01007387 */ /* 0x0001e20000100800 */
[----:B-1----:R-:W-:-:S03]  /*8370*/  IMAD.MOV.U32 R59, RZ, RZ, R28 ;  /* 0x000000ffff3b7224 */ /* 0x002fc600078e001c */
[----:B------:R-:W5:Y:S01]  /*8380*/  LDL.LU R4, [R1+0x138] ;  /* 0x0001380001047983 */ /* 0x000f620000300800 */
[----:B--2---:R-:W-:Y:S02]  /*8390*/  IMAD.MOV.U32 R60, RZ, RZ, R26 ;  /* 0x000000ffff3c7224 */ /* 0x004fe400078e001a */
[----:B------:R-:W1:Y:S01]  /*83a0*/  I2F.RP R26, R0 ;  /* 0x00000000001a7306 */ /* 0x000e620000209400 */
[----:B0-----:R-:W-:Y:S01]  /*83b0*/  IMAD.MOV.U32 R61, RZ, RZ, R52 ;  /* 0x000000ffff3d7224 */ /* 0x001fe200078e0034 */
[----:B------:R-:W-:-:S06]  /*83c0*/  IABS R52, R2 ;  /* 0x0000000200347213 */ /* 0x000fcc0000000000 */
[----:B------:R-:W0:Y:S08]  /*83d0*/  I2F.RP R27, R52 ;  /* 0x00000034001b7306 */ /* 0x000e300000209400 */
[----:B-1----:R-:W1:Y:S08]  /*83e0*/  MUFU.RCP R26, R26 ;  /* 0x0000001a001a7308 */ /* 0x002e700000001000 */
[----:B0-----:R-:W0:Y:S01]  /*83f0*/  MUFU.RCP R27, R27 ;  /* 0x0000001b001b7308 */ /* 0x001e220000001000 */
[----:B-1----:R-:W-:-:S07]  /*8400*/  VIADD R26, R26, 0xffffffe ;  /* 0x0ffffffe1a1a7836 */ /* 0x002fce0000000000 */
[----:B------:R-:W1:Y:S01]  /*8410*/  F2I.FTZ.U32.TRUNC.NTZ R29, R26 ;  /* 0x0000001a001d7305 */ /* 0x000e62000021f000 */
[----:B0-----:R-:W-:-:S07]  /*8420*/  VIADD R27, R27, 0xffffffe ;  /* 0x0ffffffe1b1b7836 */ /* 0x001fce0000000000 */
[----:B------:R-:W0:Y:S01]  /*8430*/  F2I.FTZ.U32.TRUNC.NTZ R27, R27 ;  /* 0x0000001b001b7305 */ /* 0x000e22000021f000 */
[----:B-1----:R-:W-:-:S04]  /*8440*/  IMAD.MOV R49, RZ, RZ, -R29 ;  /* 0x000000ffff317224 */ /* 0x002fc800078e0a1d */
[----:B------:R-:W-:Y:S02]  /*8450*/  IMAD R49, R49, R0, RZ ;  /* 0x0000000031317224 */ /* 0x000fe400078e02ff */
[----:B0-----:R-:W-:-:S04]  /*8460*/  IMAD.MOV R26, RZ, RZ, -R27 ;  /* 0x000000ffff1a7224 */ /* 0x001fc800078e0a1b */
[----:B------:R-:W-:Y:S02]  /*8470*/  IMAD R28, R26, R52, RZ ;  /* 0x000000341a1c7224 */ /* 0x000fe400078e02ff */
[----:B------:R-:W-:-:S04]  /*8480*/  IMAD.MOV.U32 R26, RZ, RZ, RZ ;  /* 0x000000ffff1a7224 */ /* 0x000fc800078e00ff */
[----:B------:R-:W-:-:S04]  /*8490*/  IMAD.HI.U32 R26, R27, R28, R26 ;  /* 0x0000001c1b1a7227 */ /* 0x000fc800078e001a */
[----:B------:R-:W-:-:S04]  /*84a0*/  IMAD.MOV.U32 R28, RZ, RZ, RZ ;  /* 0x000000ffff1c7224 */ /* 0x000fc800078e00ff */
[----:B------:R-:W-:Y:S01]  /*84b0*/  IMAD.HI.U32 R49, R29, R49, R28 ;  /* 0x000000311d317227 */ /* 0x000fe200078e001c */
[----:B------:R-:W-:-:S05]  /*84c0*/  IABS R29, R6 ;  /* 0x00000006001d7213 */ /* 0x000fca0000000000 */
[----:B------:R-:W-:-:S04]  /*84d0*/  IMAD.HI.U32 R28, R49, R54, RZ ;  /* 0x00000036311c7227 */ /* 0x000fc800078e00ff */
[----:B------:R-:W-:Y:S02]  /*84e0*/  IMAD.MOV R28, RZ, RZ, -R28 ;  /* 0x000000ffff1c7224 */ /* 0x000fe400078e0a1c */
[----:B------:R-:W-:-:S04]  /*84f0*/  IMAD.HI.U32 R57, R49, R29, RZ ;  /* 0x0000001d31397227 */ /* 0x000fc800078e00ff */
[----:B------:R-:W-:Y:S01]  /*8500*/  IMAD R54, R0, R28, R54 ;  /* 0x0000001c00367224 */ /* 0x000fe200078e0236 */
[----:B------:R-:W-:Y:S01]  /*8510*/  IABS R28, R8 ;  /* 0x00000008001c7213 */ /* 0x000fe20000000000 */
[----:B------:R-:W-:-:S04]  /*8520*/  IMAD.MOV R57, RZ, RZ, -R57 ;  /* 0x000000ffff397224 */ /* 0x000fc800078e0a39 */
[----:B------:R-:W-:Y:S02]  /*8530*/  IMAD R29, R0, R57, R29 ;  /* 0x00000039001d7224 */ /* 0x000fe400078e021d */
[----:B------:R-:W-:-:S03]  /*8540*/  IMAD.HI.U32 R57, R49, R28, RZ ;  /* 0x0000001c31397227 */ /* 0x000fc600078e00ff */
[----:B------:R-:W-:Y:S02]  /*8550*/  ISETP.GT.U32.AND P6, PT, R0, R29, PT ;  /* 0x0000001d0000720c */ /* 0x000fe40003fc4070 */
[----:B---3--:R-:W-:-:S05]  /*8560*/  IABS R56, R46 ;  /* 0x0000002e00387213 */ /* 0x008fca0000000000 */
[----:B------:R-:W-:-:S04]  /*8570*/  IMAD.HI.U32 R27, R26, R56, RZ ;  /* 0x000000381a1b7227 */ /* 0x000fc800078e00ff */
[----:B------:R-:W-:-:S04]  /*8580*/  IMAD.MOV R27, RZ, RZ, -R27 ;  /* 0x000000ffff1b7224 */ /* 0x000fc800078e0a1b */
[----:B------:R-:W-:Y:S01]  /*8590*/  IMAD R56, R52, R27, R56 ;  /* 0x0000001b34387224 */ /* 0x000fe200078e0238 */
[----:B----4-:R-:W-:Y:S02]  /*85a0*/  IABS R55, R47 ;  /* 0x0000002f00377213 */ /* 0x010fe40000000000 */
[----:B------:R-:W-:Y:S02]  /*85b0*/  ISETP.GE.AND P5, PT, R46, RZ, PT ;  /* 0x000000ff2e00720c */ /* 0x000fe40003fa6270 */
[----:B------:R-:W-:Y:S01]  /*85c0*/  ISETP.GT.U32.AND P0, PT, R52, R56, PT ;  /* 0x000000383400720c */ /* 0x000fe20003f04070 */
[----:B------:R-:W-:Y:S01]  /*85d0*/  IMAD.HI.U32 R26, R26, R55, RZ ;  /* 0x000000371a1a7227 */ /* 0x000fe200078e00ff */
[----:B------:R-:W-:Y:S01]  /*85e0*/  IABS R27, R7 ;  /* 0x00000007001b7213 */ /* 0x000fe20000000000 */
[----:B------:R-:W2:Y:S02]  /*85f0*/  LDL.LU R46, [R1+0x46cc] ;  /* 0x0046cc00012e7983 */ /* 0x000ea40000300800 */
[----:B------:R-:W-:-:S04]  /*8600*/  IMAD.MOV R26, RZ, RZ, -R26 ;  /* 0x000000ffff1a7224 */ /* 0x000fc800078e0a1a */
[----:B------:R-:W-:Y:S02]  /*8610*/  IMAD R55, R52, R26, R55 ;  /* 0x0000001a34377224 */ /* 0x000fe400078e0237 */
[----:B------:R-:W-:-:S03]  /*8620*/  IMAD.HI.U32 R26, R49, R53, RZ ;  /* 0x00000035311a7227 */ /* 0x000fc600078e00ff */
[----:B------:R-:W-:Y:S01]  /*8630*/  ISETP.GT.U32.AND P1, PT, R52, R55, PT ;  /* 0x000000373400720c */ /* 0x000fe20003f24070 */
[----:B------:R-:W-:Y:S02]  /*8640*/  @!P0 IMAD.IADD R56, R56, 0x1, -R52 ;  /* 0x0000000138388824 */ /* 0x000fe400078e0a34 */
[----:B------:R-:W-:-:S03]  /*8650*/  IMAD.MOV R26, RZ, RZ, -R26 ;  /* 0x000000ffff1a7224 */ /* 0x000fc600078e0a1a */
[----:B------:R-:W-:Y:S01]  /*8660*/  ISETP.GT.U32.AND P3, PT, R52, R56, PT ;  /* 0x000000383400720c */ /* 0x000fe20003f64070 */
[----:B------:R-:W-:Y:S02]  /*8670*/  IMAD R26, R0, R26, R53 ;  /* 0x0000001a001a7224 */ /* 0x000fe400078e0235 */
[----:B------:R-:W-:-:S03]  /*8680*/  IMAD.HI.U32 R53, R49, R27, RZ ;  /* 0x0000001b31357227 */ /* 0x000fc600078e00ff */
[C---:B------:R-:W-:Y:S01]  /*8690*/  ISETP.GT.U32.AND P4, PT, R0.reuse, R26, PT ;  /* 0x0000001a0000720c */ /* 0x040fe20003f84070 */
[----:B------:R-:W-:Y:S01]  /*86a0*/  @!P1 IMAD.IADD R55, R55, 0x1, -R52 ;  /* 0x0000000137379824 */ /* 0x000fe200078e0a34 */
[----:B------:R-:W-:-:S04]  /*86b0*/  ISETP.GT.U32.AND P1, PT, R0, R54, PT ;  /* 0x000000360000720c */ /* 0x000fc80003f24070 */
[----:B------:R-:W-:Y:S01]  /*86c0*/  ISETP.GT.U32.AND P0, PT, R52, R55, PT ;  /* 0x000000373400720c */ /* 0x000fe20003f04070 */
[----:B------:R-:W-:Y:S02]  /*86d0*/  @!P3 IMAD.IADD R56, R56, 0x1, -R52 ;  /* 0x000000013838b824 */ /* 0x000fe400078e0a34 */
[----:B------:R-:W-:Y:S02]  /*86e0*/  IMAD.MOV R53, RZ, RZ, -R53 ;  /* 0x000000ffff357224 */ /* 0x000fe400078e0a35 */
[----:B------:R-:W-:-:S08]  /*86f0*/  @!P5 IMAD.MOV R56, RZ, RZ, -R56 ;  /* 0x000000ffff38d224 */ /* 0x000fd000078e0a38 */
[----:B------:R-:W-:Y:S01]  /*8700*/  @!P0 IMAD.IADD R55, R55, 0x1, -R52 ;  /* 0x0000000137378824 */ /* 0x000fe200078e0a34 */
[----:B------:R-:W-:Y:S02]  /*8710*/  ISETP.GE.AND P0, PT, R47, RZ, PT ;  /* 0x000000ff2f00720c */ /* 0x000fe40003f06270 */
[----:B------:R-:W-:Y:S02]  /*8720*/  ISETP.NE.AND P5, PT, R2, RZ, PT ;  /* 0x000000ff0200720c */ /* 0x000fe40003fa5270 */
[----:B------:R-:W-:Y:S01]  /*8730*/  LOP3.LUT R2, RZ, R2, RZ, 0x33, !PT ;  /* 0x00000002ff027212 */ /* 0x000fe200078e33ff */
[----:B------:R-:W-:Y:S01]  /*8740*/  IMAD R27, R0, R53, R27 ;  /* 0x00000035001b7224 */ /* 0x000fe200078e021b */
[----:B------:R-:W-:Y:S02]  /*8750*/  ISETP.GE.AND P3, PT, R5, RZ, PT ;  /* 0x000000ff0500720c */ /* 0x000fe40003f66270 */
[C---:B------:R-:W-:Y:S01]  /*8760*/  SEL R56, R2.reuse, R56, !P5 ;  /* 0x0000003802387207 */ /* 0x040fe20006800000 */
[----:B------:R-:W3:Y:S04]  /*8770*/  LDL.LU R5, [R1+0xe8] ;  /* 0x0000e80001057983 */ /* 0x000ee80000300800 */
[----:B------:R-:W-:Y:S01]  /*8780*/  @!P0 IMAD.MOV R55, RZ, RZ, -R55 ;  /* 0x000000ffff378224 */ /* 0x000fe200078e0a37 */
[----:B------:R-:W4:Y:S04]  /*8790*/  LDL.LU R53, [R1+0x118] ;  /* 0x0001180001357983 */ /* 0x000f280000300800 */
[----:B------:R-:W2:Y:S01]  /*87a0*/  LDL.LU R52, [R1+0x34] ;  /* 0x0000340001347983 */ /* 0x000ea20000300800 */
[----:B------:R-:W-:-:S03]  /*87b0*/  SEL R55, R2, R55, !P5 ;  /* 0x0000003702377207 */ /* 0x000fc60006800000 */
[----:B------:R-:W2:Y:S01]  /*87c0*/  LDL.LU R47, [R1+0x46c8] ;  /* 0x0046c800012f7983 */ /* 0x000ea20000300800 */
[----:B------:R-:W-:-:S03]  /*87d0*/  @!P1 IMAD.IADD R54, R54, 0x1, -R0 ;  /* 0x0000000136369824 */ /* 0x000fc600078e0a00 */
[----:B------:R0:W-:Y:S01]  /*87e0*/  STL [R1+0x800], R56 ;  /* 0x0008003801007387 */ /* 0x0001e20000100800 */
[----:B------:R-:W-:Y:S01]  /*87f0*/  @!P4 IMAD.IADD R26, R26, 0x1, -R0 ;  /* 0x000000011a1ac824 */ /* 0x000fe200078e0a00 */
[C---:B------:R-:W-:Y:S02]  /*8800*/  ISETP.GT.U32.AND P4, PT, R0.reuse, R54, PT ;  /* 0x000000360000720c */ /* 0x040fe40003f84070 */
[----:B0-----:R-:W2:Y:S04]  /*8810*/  LDL.LU R56, [R1+0x78] ;  /* 0x0000780001387983 */ /* 0x001ea80000300800 */
[----:B------:R-:W2:Y:S01]  /*8820*/  LDL.LU R2, [R1+0xf8] ;  /* 0x0000f80001027983 */ /* 0x000ea20000300800 */
[----:B------:R-:W-:-:S06]  /*8830*/  ISETP.GT.U32.AND P1, PT, R0, R26, PT ;  /* 0x0000001a0000720c */ /* 0x000fcc0003f24070 */
[--C-:B------:R-:W-:Y:S01]  /*8840*/  @!P4 IMAD.IADD R54, R54, 0x1, -R0.reuse ;  /* 0x000000013636c824 */ /* 0x100fe200078e0a00 */
[----:B------:R0:W-:Y:S06]  /*8850*/  STL [R1+0x7fc], R55 ;  /* 0x0007fc3701007387 */ /* 0x0001ec0000100800 */
[----:B------:R-:W-:Y:S01]  /*8860*/  @!P1 IMAD.IADD R26, R26, 0x1, -R0 ;  /* 0x000000011a1a9824 */ /* 0x000fe200078e0a00 */
[----:B------:R-:W-:Y:S01]  /*8870*/  ISETP.GE.AND P1, PT, R7, RZ, PT ;  /* 0x000000ff0700720c */ /* 0x000fe20003f26270 */
[----:B0-----:R-:W4:Y:S01]  /*8880*/  LDL.LU R55, [R1+0x44] ;  /* 0x0000440001377983 */ /* 0x001f220000300800 */
[----:B------:R-:W-:-:S03]  /*8890*/  IMAD.MOV.U32 R7, RZ, RZ, R54 ;  /* 0x000000ffff077224 */ /* 0x000fc600078e0036 */
[----:B------:R-:W4:Y:S01]  /*88a0*/  LDL R54, [R1+0x12c] ;  /* 0x00012c0001367983 */ /* 0x000f220000100800 */
[----:B------:R-:W-:Y:S01]  /*88b0*/  IMAD.MOV R57, RZ, RZ, -R57 ;  /* 0x000000ffff397224 */ /* 0x000fe200078e0a39 */
[----:B------:R-:W-:-:S03]  /*88c0*/  ISETP.GT.U32.AND P0, PT, R0, R27, PT ;  /* 0x0000001b0000720c */ /* 0x000fc60003f04070 */
[C---:B------:R-:W-:Y:S02]  /*88d0*/  IMAD R28, R0.reuse, R57, R28 ;  /* 0x00000039001c7224 */ /* 0x040fe400078e021c */
[----:B-----5:R-:W-:Y:S01]  /*88e0*/  IMAD.MOV.U32 R57, RZ, RZ, R4 ;  /* 0x000000ffff397224 */ /* 0x020fe200078e0004 */
[----:B------:R-:W-:Y:S01]  /*88f0*/  IABS R4, R9 ;  /* 0x0000000900047213 */ /* 0x000fe20000000000 */
[--C-:B------:R-:W-:Y:S01]  /*8900*/  @!P6 IMAD.IADD R29, R29, 0x1, -R0.reuse ;  /* 0x000000011d1de824 */ /* 0x100fe200078e0a00 */
[----:B------:R-:W-:Y:S02]  /*8910*/  ISETP.GT.U32.AND P4, PT, R0, R28, PT ;  /* 0x0000001c0000720c */ /* 0x000fe40003f84070 */
[----:B------:R-:W-:Y:S02]  /*8920*/  ISETP.GE.AND P5, PT, R6, RZ, PT ;  /* 0x000000ff0600720c */ /* 0x000fe40003fa6270 */
[----:B------:R-:W-:Y:S01]  /*8930*/  ISETP.GT.U32.AND P6, PT, R0, R29, PT ;  /* 0x0000001d0000720c */ /* 0x000fe20003fc4070 */
[----:B------:R-:W-:-:S02]  /*8940*/  @!P0 IMAD.IADD R27, R27, 0x1, -R0 ;  /* 0x000000011b1b8824 */ /* 0x000fc400078e0a00 */
[----:B------:R-:W-:-:S06]  /*8950*/  @!P3 IMAD.MOV R26, RZ, RZ, -R26 ;  /* 0x000000ffff1ab224 */ /* 0x000fcc00078e0a1a */
[--C-:B------:R-:W-:Y:S01]  /*8960*/  @!P4 IMAD.IADD R28, R28, 0x1, -R0.reuse ;  /* 0x000000011c1cc824 */ /* 0x100fe200078e0a00 */
[C---:B------:R-:W-:Y:S01]  /*8970*/  ISETP.GT.U32.AND P4, PT, R0.reuse, R27, PT ;  /* 0x0000001b0000720c */ /* 0x040fe20003f84070 */
[----:B------:R-:W-:Y:S02]  /*8980*/  @!P2 IMAD.MOV R7, RZ, RZ, -R7 ;  /* 0x000000ffff07a224 */ /* 0x000fe400078e0a07 */
[----:B------:R-:W-:Y:S01]  /*8990*/  @!P6 IMAD.IADD R29, R29, 0x1, -R0 ;  /* 0x000000011d1de824 */ /* 0x000fe200078e0a00 */
[----:B------:R-:W-:-:S03]  /*89a0*/  ISETP.GT.U32.AND P2, PT, R0, R28, PT ;  /* 0x0000001c0000720c */ /* 0x000fc60003f44070 */
[----:B------:R-:W-:Y:S01]  /*89b0*/  @!P5 IMAD.MOV R29, RZ, RZ, -R29 ;  /* 0x000000ffff1dd224 */ /* 0x000fe200078e0a1d */
[----:B------:R-:W-:Y:S01]  /*89c0*/  ISETP.GE.AND P6, PT, R8, RZ, PT ;  /* 0x000000ff0800720c */ /* 0x000fe20003fc6270 */
[----:B------:R-:W-:Y:S01]  /*89d0*/  STL [R1+0x4cc], R7 ;  /* 0x0004cc0701007387 */ /* 0x000fe20000100800 */
[----:B------:R-:W-:-:S03]  /*89e0*/  ISETP.GE.AND P0, PT, R9, RZ, PT ;  /* 0x000000ff0900720c */ /* 0x000fc60003f06270 */
[----:B------:R-:W-:Y:S01]  /*89f0*/  STL [R1+0x4ec], R26 ;  /* 0x0004ec1a01007387 */ /* 0x000fe20000100800 */
[----:B------:R-:W-:-:S03]  /*8a00*/  @!P4 IMAD.IADD R27, R27, 0x1, -R0 ;  /* 0x000000011b1bc824 */ /* 0x000fc600078e0a00 */
[----:B------:R4:W-:Y:S01]  /*8a10*/  STL [R1+0x4fc], R29 ;  /* 0x0004fc1d01007387 */ /* 0x0009e20000100800 */
[----:B------:R-:W-:Y:S01]  /*8a20*/  @!P2 IMAD.IADD R28, R28, 0x1, -R0 ;  /* 0x000000011c1ca824 */ /* 0x000fe200078e0a00 */
[----:B------:R-:W-:Y:S02]  /*8a30*/  ISETP.GE.AND P5, PT, R10, RZ, PT ;  /* 0x000000ff0a00720c */ /* 0x000fe40003fa6270 */
[----:B------:R-:W-:Y:S02]  /*8a40*/  ISETP.GE.AND P2, PT, R12, RZ, PT ;  /* 0x000000ff0c00720c */ /* 0x000fe40003f46270 */
[----:B------:R-:W-:Y:S01]  /*8a50*/  ISETP.GE.AND P4, PT, R11, RZ, PT ;  /* 0x000000ff0b00720c */ /* 0x000fe20003f86270 */
[----:B---3--:R-:W-:Y:S01]  /*8a60*/  IMAD.MOV.U32 R8, RZ, RZ, R5 ;  /* 0x000000ffff087224 */ /* 0x008fe200078e0005 */
[----:B------:R-:W-:Y:S01]  /*8a70*/  IABS R5, R10 ;  /* 0x0000000a00057213 */ /* 0x000fe20000000000 */
[----:B--2---:R-:W-:Y:S02]  /*8a80*/  IMAD.MOV.U32 R6, RZ, RZ, R2 ;  /* 0x000000ffff067224 */ /* 0x004fe400078e0002 */
[----:B------:R-:W-:-:S04]  /*8a90*/  IMAD.HI.U32 R2, R49, R4, RZ ;  /* 0x0000000431027227 */ /* 0x000fc800078e00ff */
[----:B------:R-:W-:-:S04]  /*8aa0*/  IMAD.MOV R2, RZ, RZ, -R2 ;  /* 0x000000ffff027224 */ /* 0x000fc800078e0a02 */
[----:B------:R-:W-:-:S05]  /*8ab0*/  IMAD R4, R0, R2, R4 ;  /* 0x0000000200047224 */ /* 0x000fca00078e0204 */
[----:B------:R-:W-:Y:S01]  /*8ac0*/  ISETP.GT.U32.AND P3, PT, R0, R4, PT ;  /* 0x000000040000720c */ /* 0x000fe20003f64070 */
[----:B------:R-:W-:Y:S01]  /*8ad0*/  IMAD.MOV.U32 R9, RZ, RZ, R6 ;  /* 0x000000ffff097224 */ /* 0x000fe200078e0006 */
[----:B------:R-:W-:Y:S01]  /*8ae0*/  IABS R6, R11 ;  /* 0x0000000b00067213 */ /* 0x000fe20000000000 */
[----:B----4-:R-:W-:Y:S02]  /*8af0*/  IMAD.MOV.U32 R29, RZ, RZ, R54 ;  /* 0x000000ffff1d7224 */ /* 0x010fe400078e0036 */
[----:B------:R-:W-:Y:S02]  /*8b00*/  IMAD.MOV.U32 R54, RZ, RZ, R8 ;  /* 0x000000ffff367224 */ /* 0x000fe400078e0008 */
[----:B------:R-:W-:Y:S02]  /*8b10*/  IMAD.MOV.U32 R8, RZ, RZ, R27 ;  /* 0x000000ffff087224 */ /* 0x000fe400078e001b */
[----:B------:R-:W-:-:S04]  /*8b20*/  IMAD.HI.U32 R2, R49, R5, RZ ;  /* 0x0000000531027227 */ /* 0x000fc800078e00ff */
[----:B------:R-:W-:Y:S02]  /*8b30*/  @!P3 IMAD.IADD R4, R4, 0x1, -R0 ;  /* 0x000000010404b824 */ /* 0x000fe400078e0a00 */
[----:B------:R-:W-:Y:S02]  /*8b40*/  @!P1 IMAD.MOV R8, RZ, RZ, -R8 ;  /* 0x000000ffff089224 */ /* 0x000fe400078e0a08 */
[----:B------:R-:W-:Y:S01]  /*8b50*/  IMAD.HI.U32 R7, R49, R6, RZ ;  /* 0x0000000631077227 */ /* 0x000fe200078e00ff */
[----:B------:R-:W-:-:S03]  /*8b60*/  ISETP.GT.U32.AND P1, PT, R0, R4, PT ;  /* 0x000000040000720c */ /* 0x000fc60003f24070 */
[----:B------:R-:W-:Y:S02]  /*8b70*/  IMAD.MOV R2, RZ, RZ, -R2 ;  /* 0x000000ffff027224 */ /* 0x000fe400078e0a02 */
[----:B------:R-:W-:Y:S02]  /*8b80*/  IMAD.MOV R7, RZ, RZ, -R7 ;  /* 0x000000ffff077224 */ /* 0x000fe400078e0a07 */
[C---:B------:R-:W-:Y:S02]  /*8b90*/  IMAD R5, R0.reuse, R2, R5 ;  /* 0x0000000200057224 */ /* 0x040fe400078e0205 */
[----:B------:R-:W-:Y:S02]  /*8ba0*/  IMAD.MOV.U32 R27, RZ, RZ, R28 ;  /* 0x000000ffff1b7224 */ /* 0x000fe400078e001c */
[C---:B------:R-:W-:Y:S02]  /*8bb0*/  IMAD R6, R0.reuse, R7, R6 ;  /* 0x0000000700067224 */ /* 0x040fe400078e0206 */
[----:B------:R-:W-:Y:S01]  /*8bc0*/  @!P6 IMAD.MOV R27, RZ, RZ, -R27 ;  /* 0x000000ffff1be224 */ /* 0x000fe200078e0a1b */
[----:B------:R-:W-:Y:S01]  /*8bd0*/  ISETP.GT.U32.AND P6, PT, R0, R5, PT ;  /* 0x000000050000720c */ /* 0x000fe20003fc4070 */
[----:B------:R-:W-:Y:S01]  /*8be0*/  @!P1 IMAD.IADD R4, R4, 0x1, -R0 ;  /* 0x0000000104049824 */ /* 0x000fe200078e0a00 */
[----:B------:R-:W-:-:S02]  /*8bf0*/  ISETP.GT.U32.AND P1, PT, R0, R6, PT ;  /* 0x000000060000720c */ /* 0x000fc40003f24070 */
[----:B------:R-:W-:Y:S01]  /*8c00*/  IABS R10, R12 ;  /* 0x0000000c000a7213 */ /* 0x000fe20000000000 */
[----:B------:R-:W-:Y:S01]  /*8c10*/  IMAD.MOV.U32 R26, RZ, RZ, R9 ;  /* 0x000000ffff1a7224 */ /* 0x000fe200078e0009 */
[----:B------:R-:W-:-:S03]  /*8c20*/  IABS R9, R13 ;  /* 0x0000000d00097213 */ /* 0x000fc60000000000 */
[----:B------:R-:W-:-:S04]  /*8c30*/  IMAD.HI.U32 R12, R49, R10, RZ ;  /* 0x0000000a310c7227 */ /* 0x000fc800078e00ff */
[--C-:B------:R-:W-:Y:S02]  /*8c40*/  @!P6 IMAD.IADD R5, R5, 0x1, -R0.reuse ;  /* 0x000000010505e824 */ /* 0x100fe400078e0a00 */
[----:B------:R-:W-:Y:S01]  /*8c50*/  @!P1 IMAD.IADD R6, R6, 0x1, -R0 ;  /* 0x0000000106069824 */ /* 0x000fe200078e0a00 */
[----:B------:R-:W-:Y:S01]  /*8c60*/  STL [R1+0x538], R8 ;  /* 0x0005380801007387 */ /* 0x000fe20000100800 */
[----:B------:R-:W-:Y:S01]  /*8c70*/  IMAD.HI.U32 R11, R49, R9, RZ ;  /* 0x00000009310b7227 */ /* 0x000fe200078e00ff */
[----:B------:R-:W-:Y:S02]  /*8c80*/  ISETP.GT.U32.AND P1, PT, R0, R5, PT ;  /* 0x000000050000720c */ /* 0x000fe40003f24070 */
[----:B------:R-:W-:Y:S01]  /*8c90*/  IABS R7, R15 ;  /* 0x0000000f00077213 */ /* 0x000fe20000000000 */
[----:B------:R-:W-:Y:S01]  /*8ca0*/  IMAD.MOV R12, RZ, RZ, -R12 ;  /* 0x000000ffff0c7224 */ /* 0x000fe200078e0a0c */
[----:B------:R0:W-:Y:S01]  /*8cb0*/  STL [R1+0x558], R27 ;  /* 0x0005581b01007387 */ /* 0x0001e20000100800 */
[----:B------:R-:W-:-:S02]  /*8cc0*/  IMAD.MOV R11, RZ, RZ, -R11 ;  /* 0x000000ffff0b7224 */ /* 0x000fc400078e0a0b */
[----:B------:R-:W-:Y:S02]  /*8cd0*/  IMAD R10, R0, R12, R10 ;  /* 0x0000000c000a7224 */ /* 0x000fe400078e020a */
[----:B------:R-:W-:-:S04]  /*8ce0*/  IMAD.HI.U32 R12, R49, R7, RZ ;  /* 0x00000007310c7227 */ /* 0x000fc800078e00ff */
[----:B0-----:R-:W-:Y:S02]  /*8cf0*/  IMAD.MOV.U32 R27, RZ, RZ, R4 ;  /* 0x000000ffff1b7224 */ /* 0x001fe400078e0004 */
[C---:B------:R-:W-:Y:S02]  /*8d00*/  IMAD R9, R0.reuse, R11, R9 ;  /* 0x0000000b00097224 */ /* 0x040fe400078e0209 */
[----:B------:R-:W-:Y:S02]  /*8d10*/  @!P0 IMAD.MOV R27, RZ, RZ, -R27 ;  /* 0x000000ffff1b8224 */ /* 0x000fe400078e0a1b */
[----:B------:R-:W-:Y:S02]  /*8d20*/  IMAD.MOV R12, RZ, RZ, -R12 ;  /* 0x000000ffff0c7224 */ /* 0x000fe400078e0a0c */
[----:B------:R-:W-:Y:S01]  /*8d30*/  @!P1 IMAD.IADD R5, R5, 0x1, -R0 ;  /* 0x0000000105059824 */ /* 0x000fe200078e0a00 */
[----:B------:R0:W-:Y:S01]  /*8d40*/  STL [R1+0x574], R27 ;  /* 0x0005741b01007387 */ /* 0x0001e20000100800 */
[C---:B------:R-:W-:Y:S01]  /*8d50*/  ISETP.GT.U32.AND P1, PT, R0.reuse, R9, PT ;  /* 0x000000090000720c */ /* 0x040fe20003f24070 */
[----:B------:R-:W-:Y:S01]  /*8d60*/  IMAD R7, R0, R12, R7 ;  /* 0x0000000c00077224 */ /* 0x000fe200078e0207 */
[----:B------:R-:W-:Y:S01]  /*8d70*/  IABS R12, R17 ;  /* 0x00000011000c7213 */ /* 0x000fe20000000000 */
[----:B0-----:R-:W-:-:S02]  /*8d80*/  IMAD.MOV.U32 R27, RZ, RZ, R29 ;  /* 0x000000ffff1b7224 */ /* 0x001fc400078e001d */
[----:B------:R-:W-:Y:S02]  /*8d90*/  IMAD.MOV.U32 R29, RZ, RZ, R55 ;  /* 0x000000ffff1d7224 */ /* 0x000fe400078e0037 */
[----:B------:R-:W-:Y:S02]  /*8da0*/  IMAD.MOV.U32 R55, RZ, RZ, R59 ;  /* 0x000000ffff377224 */ /* 0x000fe400078e003b */
[----:B------:R-:W-:Y:S02]  /*8db0*/  IMAD.MOV.U32 R59, RZ, RZ, R48 ;  /* 0x000000ffff3b7224 */ /* 0x000fe400078e0030 */
[----:B------:R-:W-:Y:S02]  /*8dc0*/  IMAD.MOV.U32 R48, RZ, RZ, R5 ;  /* 0x000000ffff307224 */ /* 0x000fe400078e0005 */
[----:B------:R-:W-:-:S04]  /*8dd0*/  IMAD.HI.U32 R5, R49, R12, RZ ;  /* 0x0000000c31057227 */ /* 0x000fc800078e00ff */
[----:B------:R-:W-:Y:S02]  /*8de0*/  @!P5 IMAD.MOV R48, RZ, RZ, -R48 ;  /* 0x000000ffff30d224 */ /* 0x000fe400078e0a30 */
[----:B------:R-:W-:Y:S01]  /*8df0*/  IMAD.MOV R5, RZ, RZ, -R5 ;  /* 0x000000ffff057224 */ /* 0x000fe200078e0a05 */
[----:B------:R-:W-:Y:S01]  /*8e00*/  IABS R8, R14 ;  /* 0x0000000e00087213 */ /* 0x000fe20000000000 */
[----:B------:R-:W-:Y:S01]  /*8e10*/  @!P1 IMAD.IADD R9, R9, 0x1, -R0 ;  /* 0x0000000109099824 */ /* 0x000fe200078e0a00 */
[----:B------:R0:W-:Y:S01]  /*8e20*/  STL [R1+0x588], R48 ;  /* 0x0005883001007387 */ /* 0x0001e20000100800 */
[----:B------:R-:W-:Y:S01]  /*8e30*/  ISETP.GE.AND P1, PT, R14, RZ, PT ;  /* 0x000000ff0e00720c */ /* 0x000fe20003f26270 */
[C---:B------:R-:W-:Y:S02]  /*8e40*/  IMAD R5, R0.reuse, R5, R12 ;  /* 0x0000000500057224 */ /* 0x040fe400078e020c */
[----:B0-----:R-:W2:Y:S04]  /*8e50*/  LDL.LU R48, [R1+0x46c4] ;  /* 0x0046c40001307983 */ /* 0x001ea80000300800 */
[----:B------:R-:W3:Y:S04]  /*8e60*/  LDL.LU R14, [R1+0xa0] ;  /* 0x0000a000010e7983 */ /* 0x000ee80000300800 */
[----:B------:R-:W4:Y:S01]  /*8e70*/  LDL.LU R12, [R1+0x108] ;  /* 0x00010800010c7983 */ /* 0x000f220000300800 */
[----:B------:R-:W-:-:S02]  /*8e80*/  ISETP.GT.U32.AND P6, PT, R0, R10, PT ;  /* 0x0000000a0000720c */ /* 0x000fc40003fc4070 */
[----:B------:R-:W-:Y:S01]  /*8e90*/  ISETP.GE.AND P3, PT, R13, RZ, PT ;  /* 0x000000ff0d00720c */ /* 0x000fe20003f66270 */
[----:B------:R-:W-:Y:S01]  /*8ea0*/  IMAD.HI.U32 R13, R49, R8, RZ ;  /* 0x00000008310d7227 */ /* 0x000fe200078e00ff */
[----:B------:R-:W-:Y:S02]  /*8eb0*/  ISETP.GT.U32.AND P0, PT, R0, R6, PT ;  /* 0x000000060000720c */ /* 0x000fe40003f04070 */
[----:B------:R-:W-:Y:S01]  /*8ec0*/  IABS R2, R16 ;  /* 0x0000001000027213 */ /* 0x000fe20000000000 */
[----:B------:R-:W-:-:S06]  /*8ed0*/  IMAD.MOV R13, RZ, RZ, -R13 ;  /* 0x000000ffff0d7224 */ /* 0x000fcc00078e0a0d */
[----:B------:R-:W-:Y:S02]  /*8ee0*/  @!P6 IMAD.IADD R10, R10, 0x1, -R0 ;  /* 0x000000010a0ae824 */ /* 0x000fe400078e0a00 */
[C---:B------:R-:W-:Y:S02]  /*8ef0*/  IMAD R8, R0.reuse, R13, R8 ;  /* 0x0000000d00087224 */ /* 0x040fe400078e0208 */
[----:B------:R-:W-:Y:S01]  /*8f00*/  IMAD.HI.U32 R11, R49, R2, RZ ;  /* 0x00000002310b7227 */ /* 0x000fe200078e00ff */
[C---:B------:R-:W-:Y:S02]  /*8f10*/  ISETP.GT.U32.AND P6, PT, R0.reuse, R10, PT ;  /* 0x0000000a0000720c */ /* 0x040fe40003fc4070 */
[----:B------:R-:W-:Y:S01]  /*8f20*/  ISETP.GT.U32.AND P5, PT, R0, R8, PT ;  /* 0x000000080000720c */ /* 0x000fe20003fa4070 */
[----:B------:R-:W-:Y:S02]  /*8f30*/  IMAD.MOV R11, RZ, RZ, -R11 ;  /* 0x000000ffff0b7224 */ /* 0x000fe400078e0a0b */
[----:B------:R-:W-:Y:S01]  /*8f40*/  @!P0 IMAD.IADD R6, R6, 0x1, -R0 ;  /* 0x0000000106068824 */ /* 0x000fe200078e0a00 */
[C---:B------:R-:W-:Y:S01]  /*8f50*/  ISETP.GT.U32.AND P0, PT, R0.reuse, R7, PT ;  /* 0x000000070000720c */ /* 0x040fe20003f04070 */
[----:B------:R-:W-:Y:S01]  /*8f60*/  IMAD R2, R0, R11, R2 ;  /* 0x0000000b00027224 */ /* 0x000fe200078e0202 */
[----:B------:R-:W-:-:S05]  /*8f70*/  IABS R11, R18 ;  /* 0x00000012000b7213 */ /* 0x000fca0000000000 */
[--C-:B------:R-:W-:Y:S01]  /*8f80*/  @!P6 IMAD.IADD R10, R10, 0x1, -R0.reuse ;  /* 0x000000010a0ae824 */ /* 0x100fe200078e0a00 */
[----:B------:R-:W-:Y:S01]  /*8f90*/  ISETP.GT.U32.AND P6, PT, R0, R2, PT ;  /* 0x000000020000720c */ /* 0x000fe20003fc4070 */
[----:B------:R-:W-:Y:S01]  /*8fa0*/  @!P5 IMAD.IADD R8, R8, 0x1, -R0 ;  /* 0x000000010808d824 */ /* 0x000fe200078e0a00 */
[----:B------:R-:W-:Y:S01]  /*8fb0*/  IABS R4, R19 ;  /* 0x0000001300047213 */ /* 0x000fe20000000000 */
[----:B------:R-:W-:Y:S01]  /*8fc0*/  IMAD.MOV.U32 R28, RZ, RZ, R26 ;  /* 0x000000ffff1c7224 */ /* 0x000fe200078e001a */
[----:B------:R-:W-:Y:S01]  /*8fd0*/  ISETP.GT.U32.AND P5, PT, R0, R9, PT ;  /* 0x000000090000720c */ /* 0x000fe20003fa4070 */
[----:B------:R-:W-:-:S04]  /*8fe0*/  IMAD.HI.U32 R26, R49, R11, RZ ;  /* 0x0000000b311a7227 */ /* 0x000fc800078e00ff */
[----:B------:R-:W-:Y:S01]  /*8ff0*/  @!P0 IMAD.IADD R7, R7, 0x1, -R0 ;  /* 0x0000000107078824 */ /* 0x000fe200078e0a00 */
[----:B------:R-:W-:Y:S01]  /*9000*/  ISETP.GT.U32.AND P0, PT, R0, R8, PT ;  /* 0x000000080000720c */ /* 0x000fe20003f04070 */
[----:B------:R-:W-:-:S04]  /*9010*/  IMAD.HI.U32 R13, R49, R4, RZ ;  /* 0x00000004310d7227 */ /* 0x000fc800078e00ff */
[----:B------:R-:W-:Y:S02]  /*9020*/  IMAD.MOV R26, RZ, RZ, -R26 ;  /* 0x000000ffff1a7224 */ /* 0x000fe400078e0a1a */
[----:B------:R-:W-:Y:S02]  /*9030*/  IMAD.MOV R13, RZ, RZ, -R13 ;  /* 0x000000ffff0d7224 */ /* 0x000fe400078e0a0d */
[----:B------:R-:W-:Y:S02]  /*9040*/  @!P6 IMAD.IADD R2, R2, 0x1, -R0 ;  /* 0x000000010202e824 */ /* 0x000fe400078e0a00 */
[C---:B------:R-:W-:Y:S02]  /*9050*/  IMAD R11, R0.reuse, R26, R11 ;  /* 0x0000001a000b7224 */ /* 0x040fe400078e020b */
[C---:B------:R-:W-:Y:S01]  /*9060*/  IMAD R4, R0.reuse, R13, R4 ;  /* 0x0000000d00047224 */ /* 0x040fe200078e0204 */
[----:B------:R-:W5:Y:S01]  /*9070*/  LDL.LU R26, [R1+0x28] ;  /* 0x00002800011a7983 */ /* 0x000f620000300800 */
[----:B------:R-:W-:Y:S01]  /*9080*/  @!P4 IMAD.MOV R6, RZ, RZ, -R6 ;  /* 0x000000ffff06c224 */ /* 0x000fe200078e0a06 */
[----:B------:R-:W-:Y:S01]  /*9090*/  ISETP.GT.U32.AND P4, PT, R0, R2, PT ;  /* 0x000000020000720c */ /* 0x000fe20003f84070 */
[----:B------:R-:W-:-:S02]  /*90a0*/  IMAD.MOV.U32 R13, RZ, RZ, R50 ;  /* 0x000000ffff0d7224 */ /* 0x000fc400078e0032 */
[----:B------:R-:W-:Y:S01]  /*90b0*/  @!P5 IMAD.IADD R9, R9, 0x1, -R0 ;  /* 0x000000010909d824 */ /* 0x000fe200078e0a00 */
[----:B------:R-:W-:Y:S01]  /*90c0*/  ISETP.GT.U32.AND P5, PT, R0, R11, PT ;  /* 0x0000000b0000720c */ /* 0x000fe20003fa4070 */
[----:B------:R-:W-:Y:S01]  /*90d0*/  IMAD.MOV.U32 R50, RZ, RZ, R10 ;  /* 0x000000ffff327224 */ /* 0x000fe200078e000a */
[----:B------:R-:W-:Y:S01]  /*90e0*/  IABS R10, R20 ;  /* 0x00000014000a7213 */ /* 0x000fe20000000000 */
[----:B------:R-:W-:Y:S01]  /*90f0*/  @!P0 IMAD.IADD R8, R8, 0x1, -R0 ;  /* 0x0000000108088824 */ /* 0x000fe200078e0a00 */
[----:B------:R-:W-:Y:S01]  /*9100*/  ISETP.GE.AND P0, PT, R15, RZ, PT ;  /* 0x000000ff0f00720c */ /* 0x000fe20003f06270 */
[----:B------:R-:W-:Y:S01]  /*9110*/  @!P2 IMAD.MOV R50, RZ, RZ, -R50 ;  /* 0x000000ffff32a224 */ /* 0x000fe200078e0a32 */
[----:B------:R-:W-:Y:S03]  /*9120*/  STL [R1+0x5d0], R6 ;  /* 0x0005d00601007387 */ /* 0x000fe60000100800 */
[----:B------:R-:W-:Y:S01]  /*9130*/  @!P4 IMAD.IADD R2, R2, 0x1, -R0 ;  /* 0x000000010202c824 */ /* 0x000fe200078e0a00 */
[----:B------:R0:W-:Y:S01]  /*9140*/  STL [R1+0x5d4], R50 ;  /* 0x0005d43201007387 */ /* 0x0001e20000100800 */
[----:B------:R-:W-:-:S02]  /*9150*/  ISETP.GE.AND P4, PT, R16, RZ, PT ;  /* 0x000000ff1000720c */ /* 0x000fc40003f86270 */
[----:B------:R-:W-:Y:S01]  /*9160*/  @!P5 IMAD.IADD R11, R11, 0x1, -R0 ;  /* 0x000000010b0bd824 */ /* 0x000fe200078e0a00 */
[----:B------:R-:W-:Y:S01]  /*9170*/  ISETP.GE.AND P5, PT, R18, RZ, PT ;  /* 0x000000ff1200720c */ /* 0x000fe20003fa6270 */
[----:B0-----:R-:W2:Y:S04]  /*9180*/  LDL.LU R50, [R1+0x46c0] ;  /* 0x0046c00001327983 */ /* 0x001ea80000300800 */
[----:B------:R-:W2:Y:S04]  /*9190*/  LDL.LU R16, [R1+0x104] ;  /* 0x0001040001107983 */ /* 0x000ea80000300800 */
[----:B------:R-:W2:Y:S01]  /*91a0*/  LDL.LU R18, [R1+0x88] ;  /* 0x0000880001127983 */ /* 0x000ea20000300800 */
[----:B----4-:R-:W-:-:S02]  /*91b0*/  IMAD.MOV.U32 R15, RZ, RZ, R12 ;  /* 0x000000ffff0f7224 */ /* 0x010fc400078e000c */
[----:B------:R-:W-:-:S04]  /*91c0*/  IMAD.HI.U32 R12, R49, R10, RZ ;  /* 0x0000000a310c7227 */ /* 0x000fc800078e00ff */
[----:B------:R-:W-:-:S04]  /*91d0*/  IMAD.MOV R12, RZ, RZ, -R12 ;  /* 0x000000ffff0c7224 */ /* 0x000fc800078e0a0c */
[C---:B------:R-:W-:Y:S02]  /*91e0*/  IMAD R10, R0.reuse, R12, R10 ;  /* 0x0000000c000a7224 */ /* 0x040fe400078e020a */
[----:B------:R-:W4:Y:S01]  /*91f0*/  LDL.LU R12, [R1+0x54] ;  /* 0x00005400010c7983 */ /* 0x000f220000300800 */
[C---:B------:R-:W-:Y:S02]  /*9200*/  ISETP.GT.U32.AND P6, PT, R0.reuse, R7, PT ;  /* 0x000000070000720c */ /* 0x040fe40003fc4070 */
[----:B------:R-:W-:Y:S01]  /*9210*/  ISETP.GT.U32.AND P2, PT, R0, R5, PT ;  /* 0x000000050000720c */ /* 0x000fe20003f44070 */
[----:B------:R-:W-:Y:S02]  /*9220*/  @!P3 IMAD.MOV R9, RZ, RZ, -R9 ;  /* 0x000000ffff09b224 */ /* 0x000fe400078e0a09 */
[----:B------:R-:W-:Y:S01]  /*9230*/  @!P1 IMAD.MOV R8, RZ, RZ, -R8 ;  /* 0x000000ffff089224 */ /* 0x000fe200078e0a08 */
[----:B------:R-:W-:Y:S02]  /*9240*/  IABS R6, R21 ;  /* 0x0000001500067213 */ /* 0x000fe40000000000 */
[----:B------:R-:W-:Y:S05]  /*9250*/  STL [R1+0x5ec], R9 ;  /* 0x0005ec0901007387 */ /* 0x000fea0000100800 */
[--C-:B------:R-:W-:Y:S01]  /*9260*/  @!P6 IMAD.IADD R7, R7, 0x1, -R0.reuse ;  /* 0x000000010707e824 */ /* 0x100fe200078e0a00 */
[----:B------:R3:W-:Y:S01]  /*9270*/  STL [R1+0x5f4], R8 ;  /* 0x0005f40801007387 */ /* 0x0007e20000100800 */
[----:B------:R-:W-:Y:S01]  /*9280*/  @!P2 IMAD.IADD R5, R5, 0x1, -R0 ;  /* 0x000000010505a824 */ /* 0x000fe200078e0a00 */
[----:B------:R-:W-:Y:S01]  /*9290*/  ISETP.GE.AND P2, PT, R17, RZ, PT ;  /* 0x000000ff1100720c */ /* 0x000fe20003f46270 */
[----:B------:R-:W-:-:S02]  /*92a0*/  IMAD.MOV.U32 R17, RZ, RZ, R13 ;  /* 0x000000ffff117224 */ /* 0x000fc400078e000d */
[----:B------:R-:W-:-:S04]  /*92b0*/  IMAD.HI.U32 R13, R49, R6, RZ ;  /* 0x00000006310d7227 */ /* 0x000fc800078e00ff */
[----:B---3--:R-:W-:Y:S02]  /*92c0*/  IMAD.MOV.U32 R8, RZ, RZ, R14 ;  /* 0x000000ffff087224 */ /* 0x008fe400078e000e */
[----:B------:R-:W-:Y:S02]  /*92d0*/  IMAD.MOV.U32 R14, RZ, RZ, R56 ;  /* 0x000000ffff0e7224 */ /* 0x000fe400078e0038 */
[----:B------:R-:W-:Y:S02]  /*92e0*/  IMAD.MOV.U32 R56, RZ, RZ, R58 ;  /* 0x000000ffff387224 */ /* 0x000fe400078e003a */
[----:B------:R-:W-:Y:S02]  /*92f0*/  IMAD.MOV.U32 R58, RZ, RZ, R2 ;  /* 0x000000ffff3a7224 */ /* 0x000fe400078e0002 */
[----:B------:R-:W-:Y:S01]  /*9300*/  IMAD.MOV R13, RZ, RZ, -R13 ;  /* 0x000000ffff0d7224 */ /* 0x000fe200078e0a0d */
[----:B------:R-:W3:Y:S01]  /*9310*/  LDL.LU R2, [R1+0x68] ;  /* 0x0000680001027983 */ /* 0x000ee20000300800 */
[----:B------:R-:W-:-:S02]  /*9320*/  @!P4 IMAD.MOV R58, RZ, RZ, -R58 ;  /* 0x000000ffff3ac224 */ /* 0x000fc400078e0a3a */
[----:B------:R-:W-:Y:S01]  /*9330*/  IMAD R6, R0, R13, R6 ;  /* 0x0000000d00067224 */ /* 0x000fe200078e0206 */
[----:B------:R-:W-:Y:S01]  /*9340*/  ISETP.GE.AND P4, PT, R19, RZ, PT ;  /* 0x000000ff1300720c */ /* 0x000fe20003f86270 */
[----:B----4-:R-:W-:Y:S02]  /*9350*/  IMAD.MOV.U32 R9, RZ, RZ, R12 ;  /* 0x000000ffff097224 */ /* 0x010fe400078e000c */
[----:B--2---:R-:W-:Y:S02]  /*9360*/  IMAD.MOV.U32 R12, RZ, RZ, R18 ;  /* 0x000000ffff0c7224 */ /* 0x004fe400078e0012 */
[----:B------:R-:W-:Y:S02]  /*9370*/  IMAD.MOV.U32 R18, RZ, RZ, R51 ;  /* 0x000000ffff127224 */ /* 0x000fe400078e0033 */
[----:B------:R-:W-:-:S04]  /*9380*/  IMAD.MOV.U32 R51, RZ, RZ, R7 ;  /* 0x000000ffff337224 */ /* 0x000fc800078e0007 */
[----:B------:R-:W-:-:S05]  /*9390*/  @!P0 IMAD.MOV R51, RZ, RZ, -R51 ;  /* 0x000000ffff338224 */ /* 0x000fca00078e0a33 */
[----:B------:R0:W-:Y:S04]  /*93a0*/  STL [R1+0x600], R51 ;  /* 0x0006003301007387 */ /* 0x0001e80000100800 */
[----:B0-----:R-:W2:Y:S04]  /*93b0*/  LDL.LU R51, [R1+0x46bc] ;  /* 0x0046bc0001337983 */ /* 0x001ea80000300800 */
[----:B------:R-:W4:Y:S04]  /*93c0*/  LDL.LU R13, [R1] ;  /* 0x00000000010d7983 */ /* 0x000f280000300800 */
[----:B------:R0:W-:Y:S04]  /*93d0*/  STL [R1+0x604], R58 ;  /* 0x0006043a01007387 */ /* 0x0001e80000100800 */
[----:B0-----:R-:W2:Y:S04]  /*93e0*/  LDL.LU R58, [R1+0x46b8] ;  /* 0x0046b800013a7983 */ /* 0x001ea80000300800 */
[----:B------:R-:W2:Y:S01]  /*93f0*/  LDL.LU R19, [R1+0x2c] ;  /* 0x00002c0001137983 */ /* 0x000ea20000300800 */
[----:B------:R-:W-:-:S02]  /*9400*/  ISETP.GT.U32.AND P6, PT, R0, R4, PT ;  /* 0x000000040000720c */ /* 0x000fc40003fc4070 */
[----:B------:R-:W-:-:S11]  /*9410*/  ISETP.GT.U32.AND P3, PT, R0, R5, PT ;  /* 0x000000050000720c */ /* 0x000fd60003f64070 */
[----:B------:R-:W-:-:S05]  /*9420*/  @!P6 IMAD.IADD R4, R4, 0x1, -R0 ;  /* 0x000000010404e824 */ /* 0x000fca00078e0a00 */
[C---:B------:R-:W-:Y:S02]  /*9430*/  ISETP.GT.U32.AND P6, PT, R0.reuse, R4, PT ;  /* 0x000000040000720c */ /* 0x040fe40003fc4070 */
[C---:B------:R-:W-:Y:S01]  /*9440*/  ISETP.GT.U32.AND P0, PT, R0.reuse, R10, PT ;  /* 0x0000000a0000720c */ /* 0x040fe20003f04070 */
[----:B------:R-:W-:Y:S01]  /*9450*/  @!P3 IMAD.IADD R5, R5, 0x1, -R0 ;  /* 0x000000010505b824 */ /* 0x000fe200078e0a00 */
[C---:B------:R-:W-:Y:S02]  /*9460*/  ISETP.GT.U32.AND P1, PT, R0.reuse, R11, PT ;  /* 0x0000000b0000720c */ /* 0x040fe40003f24070 */
[----:B------:R-:W-:Y:S02]  /*9470*/  IABS R7, R22 ;  /* 0x0000001600077213 */ /* 0x000fe40000000000 */
[----:B------:R-:W-:-:S05]  /*9480*/  ISETP.GT.U32.AND P3, PT, R0, R6, PT ;  /* 0x000000060000720c */ /* 0x000fca0003f64070 */
[--C-:B------:R-:W-:Y:S01]  /*9490*/  @!P6 IMAD.IADD R4, R4, 0x1, -R0.reuse ;  /* 0x000000010404e824 */ /* 0x100fe200078e0a00 */
[----:B------:R-:W-:Y:S01]  /*94a0*/  ISETP.GE.AND P6, PT, R21, RZ, PT ;  /* 0x000000ff1500720c */ /* 0x000fe20003fc6270 */
[--C-:B------:R-:W-:Y:S02]  /*94b0*/  @!P0 IMAD.IADD R10, R10, 0x1, -R0.reuse ;  /* 0x000000010a0a8824 */ /* 0x100fe400078e0a00 */
[----:B------:R-:W-:-:S04]  /*94c0*/  @!P1 IMAD.IADD R11, R11, 0x1, -R0 ;  /* 0x000000010b0b9824 */ /* 0x000fc800078e0a00 */
[----:B------:R-:W-:Y:S01]  /*94d0*/  @!P3 IMAD.IADD R6, R6, 0x1, -R0 ;  /* 0x000000010606b824 */ /* 0x000fe200078e0a00 */
[----:B------:R-:W-:Y:S01]  /*94e0*/  ISETP.GT.U32.AND P3, PT, R0, R10, PT ;  /* 0x0000000a0000720c */ /* 0x000fe20003f64070 */
[----:B------:R-:W-:Y:S01]  /*94f0*/  @!P5 IMAD.MOV R11, RZ, RZ, -R11 ;  /* 0x000000ffff0bd224 */ /* 0x000fe200078e0a0b */
[----:B------:R-:W-:Y:S01]  /*9500*/  ISETP.GE.AND P1, PT, R20, RZ, PT ;  /* 0x000000ff1400720c */ /* 0x000fe20003f26270 */
[----:B------:R-:W-:Y:S01]  /*9510*/  @!P2 IMAD.MOV R5, RZ, RZ, -R5 ;  /* 0x000000ffff05a224 */ /* 0x000fe200078e0a05 */
[----:B------:R-:W-:Y:S01]  /*9520*/  ISETP.GT.U32.AND P2, PT, R0, R6, PT ;  /* 0x000000060000720c */ /* 0x000fe20003f44070 */
[----:B------:R-:W-:Y:S02]  /*9530*/  @!P4 IMAD.MOV R4, RZ, RZ, -R4 ;  /* 0x000000ffff04c224 */ /* 0x000fe400078e0a04 */
[----:B------:R-:W-:Y:S01]  /*9540*/  IMAD.MOV.U32 R20, RZ, RZ, R8 ;  /* 0x000000ffff147224 */ /* 0x000fe200078e0008 */
[----:B------:R-:W-:Y:S01]  /*9550*/  IABS R8, R23 ;  /* 0x0000001700087213 */ /* 0x000fe20000000000 */
[----:B------:R0:W-:Y:S01]  /*9560*/  STL [R1+0x610], R5 ;  /* 0x0006100501007387 */ /* 0x0001e20000100800 */
[----:B------:R-:W-:-:S03]  /*9570*/  ISETP.GE.AND P0, PT, R22, RZ, PT ;  /* 0x000000ff1600720c */ /* 0x000fc60003f06270 */
[--C-:B------:R-:W-:Y:S01]  /*9580*/  @!P3 IMAD.IADD R10, R10, 0x1, -R0.reuse ;  /* 0x000000010a0ab824 */ /* 0x100fe200078e0a00 */
[----:B------:R-:W-:Y:S01]  /*9590*/  STL [R1+0x614], R11 ;  /* 0x0006140b01007387 */ /* 0x000fe20000100800 */
[----:B------:R-:W-:Y:S01]  /*95a0*/  IMAD.MOV.U32 R22, RZ, RZ, R9 ;  /* 0x000000ffff167224 */ /* 0x000fe200078e0009 */
[----:B------:R-:W-:Y:S02]  /*95b0*/  IABS R9, R24 ;  /* 0x0000001800097213 */ /* 0x000fe40000000000 */
[----:B------:R1:W-:Y:S01]  /*95c0*/  STL [R1+0x618], R4 ;  /* 0x0006180401007387 */ /* 0x0003e20000100800 */
[----:B------:R-:W-:Y:S02]  /*95d0*/  @!P2 IMAD.IADD R6, R6, 0x1, -R0 ;  /* 0x000000010606a824 */ /* 0x000fe400078e0a00 */
[----:B0-----:R-:W-:-:S04]  /*95e0*/  IMAD.HI.U32 R5, R49, R9, RZ ;  /* 0x0000000931057227 */ /* 0x001fc800078e00ff */
[----:B-1----:R-:W-:-:S04]  /*95f0*/  IMAD.MOV.U32 R4, RZ, RZ, R10 ;  /* 0x000000ffff047224 */ /* 0x002fc800078e000a */
[----:B------:R-:W-:Y:S01]  /*9600*/  @!P1 IMAD.MOV R4, RZ, RZ, -R4 ;  /* 0x000000ffff049224 */ /* 0x000fe200078e0a04 */
[----:B------:R-:W-:Y:S01]  /*9610*/  ISETP.GE.AND P3, PT, R24, RZ, PT ;  /* 0x000000ff1800720c */ /* 0x000fe20003f66270 */
[----:B------:R-:W-:Y:S02]  /*9620*/  IMAD.MOV R5, RZ, RZ, -R5 ;  /* 0x000000ffff057224 */ /* 0x000fe400078e0a05 */
[----:B------:R-:W-:Y:S02]  /*9630*/  IMAD.MOV.U32 R24, RZ, RZ, R6 ;  /* 0x000000ffff187224 */ /* 0x000fe400078e0006 */
[----:B------:R-:W-:Y:S02]  /*9640*/  IMAD R9, R0, R5, R9 ;  /* 0x0000000500097224 */ /* 0x000fe400078e0209 */
[----:B------:R-:W-:Y:S01]  /*9650*/  @!P6 IMAD.MOV R24, RZ, RZ, -R24 ;  /* 0x000000ffff18e224 */ /* 0x000fe200078e0a18 */
[----:B------:R-:W-:Y:S01]  /*9660*/  ISETP.GE.AND P4, PT, R23, RZ, PT ;  /* 0x000000ff1700720c */ /* 0x000fe20003f86270 */
[----:B------:R-:W-:Y:S01]  /*9670*/  IMAD.MOV.U32 R23, RZ, RZ, R22 ;  /* 0x000000ffff177224 */ /* 0x000fe200078e0016 */
[----:B------:R-:W-:-:S02]  /*9680*/  IABS R10, R25 ;  /* 0x00000019000a7213 */ /* 0x000fc40000000000 */
[----:B------:R-:W-:Y:S01]  /*9690*/  IABS R11, R30 ;  /* 0x0000001e000b7213 */ /* 0x000fe20000000000 */
[----:B------:R0:W-:Y:S04]  /*96a0*/  STL [R1+0x620], R4 ;  /* 0x0006200401007387 */ /* 0x0001e80000100800 */
[----:B------:R-:W-:-:S04]  /*96b0*/  IMAD.HI.U32 R6, R49, R11, RZ ;  /* 0x0000000b31067227 */ /* 0x000fc800078e00ff */
[----:B------:R-:W-:Y:S01]  /*96c0*/  IMAD.MOV R6, RZ, RZ, -R6 ;  /* 0x000000ffff067224 */ /* 0x000fe200078e0a06 */
[----:B0-----:R-:W-:Y:S02]  /*96d0*/  IABS R4, R32 ;  /* 0x0000002000047213 */ /* 0x001fe40000000000 */
[----:B------:R-:W-:Y:S01]  /*96e0*/  ISETP.GE.AND P2, PT, R25, RZ, PT ;  /* 0x000000ff1900720c */ /* 0x000fe20003f46270 */
[----:B------:R-:W-:Y:S01]  /*96f0*/  IMAD R6, R0, R6, R11 ;  /* 0x0000000600067224 */ /* 0x000fe200078e020b */
[----:B------:R0:W-:Y:S01]  /*9700*/  STL [R1+0x624], R24 ;  /* 0x0006241801007387 */ /* 0x0001e20000100800 */
[----:B------:R-:W-:Y:S01]  /*9710*/  IABS R5, R31 ;  /* 0x0000001f00057213 */ /* 0x000fe20000000000 */
[----:B--2---:R-:W-:Y:S02]  /*9720*/  IMAD.MOV.U32 R21, RZ, RZ, R19 ;  /* 0x000000ffff157224 */ /* 0x004fe400078e0013 */
[----:B----4-:R-:W-:Y:S02]  /*9730*/  IMAD.MOV.U32 R19, RZ, RZ, R13 ;  /* 0x000000ffff137224 */ /* 0x010fe400078e000d */
[----:B---3--:R-:W-:-:S02]  /*9740*/  IMAD.MOV.U32 R13, RZ, RZ, R2 ;  /* 0x000000ffff0d7224 */ /* 0x008fc400078e0002 */
[----:B------:R-:W-:-:S04]  /*9750*/  IMAD.HI.U32 R2, R49, R7, RZ ;  /* 0x0000000731027227 */ /* 0x000fc800078e00ff */
[----:B------:R-:W-:-:S04]  /*9760*/  IMAD.MOV R2, RZ, RZ, -R2 ;  /* 0x000000ffff027224 */ /* 0x000fc800078e0a02 */
[----:B------:R-:W-:-:S05]  /*9770*/  IMAD R7, R0, R2, R7 ;  /* 0x0000000200077224 */ /* 0x000fca00078e0207 */
[----:B------:R-:W-:Y:S01]  /*9780*/  ISETP.GT.U32.AND P5, PT, R0, R7, PT ;  /* 0x000000070000720c */ /* 0x000fe20003fa4070 */
[----:B------:R-:W-:-:S04]  /*9790*/  IMAD.HI.U32 R2, R49, R8, RZ ;  /* 0x0000000831027227 */ /* 0x000fc800078e00ff */
[----:B------:R-:W-:-:S08]  /*97a0*/  IMAD.MOV R2, RZ, RZ, -R2 ;  /* 0x000000ffff027224 */ /* 0x000fd000078e0a02 */
[----:B------:R-:W-:-:S05]  /*97b0*/  @!P5 IMAD.IADD R7, R7, 0x1, -R0 ;  /* 0x000000010707d824 */ /* 0x000fca00078e0a00 */
[C---:B------:R-:W-:Y:S01]  /*97c0*/  ISETP.GT.U32.AND P1, PT, R0.reuse, R7, PT ;  /* 0x000000070000720c */ /* 0x040fe20003f24070 */
[----:B------:R-:W-:-:S05]  /*97d0*/  IMAD R8, R0, R2, R8 ;  /* 0x0000000200087224 */ /* 0x000fca00078e0208 */
[----:B------:R-:W-:-:S07]  /*97e0*/  ISETP.GT.U32.AND P6, PT, R0, R8, PT ;  /* 0x000000080000720c */ /* 0x000fce0003fc4070 */
[--C-:B------:R-:W-:Y:S01]  /*97f0*/  @!P1 IMAD.IADD R7, R7, 0x1, -R0.reuse ;  /* 0x0000000107079824 */ /* 0x100fe200078e0a00 */
[----:B------:R-:W-:Y:S01]  /*9800*/  ISETP.GT.U32.AND P1, PT, R0, R9, PT ;  /* 0x000000090000720c */ /* 0x000fe20003f24070 */
[----:B------:R-:W-:Y:S02]  /*9810*/  IMAD.MOV.U32 R22, RZ, RZ, R21 ;  /* 0x000000ffff167224 */ /* 0x000fe400078e0015 */
[----:B------:R-:W-:Y:S02]  /*9820*/  IMAD.MOV.U32 R21, RZ, RZ, R19 ;  /* 0x000000ffff157224 */ /* 0x000fe400078e0013 */
[----:B------:R-:W-:Y:S02]  /*9830*/  @!P6 IMAD.IADD R8, R8, 0x1, -R0 ;  /* 0x000000010808e824 */ /* 0x000fe400078e0a00 */
[----:B------:R-:W-:Y:S02]  /*9840*/  IMAD.MOV.U32 R19, RZ, RZ, R12 ;  /* 0x000000ffff137224 */ /* 0x000fe400078e000c */
[----:B------:R-:W-:Y:S01]  /*9850*/  IMAD.HI.U32 R12, R49, R10, RZ ;  /* 0x0000000a310c7227 */ /* 0x000fe200078e00ff */
[----:B------:R-:W-:-:S03]  /*9860*/  IABS R2, R33 ;  /* 0x0000002100027213 */ /* 0x000fc60000000000 */
[----:B------:R-:W-:Y:S01]  /*9870*/  @!P1 IMAD.IADD R9, R9, 0x1, -R0 ;  /* 0x0000000109099824 */ /* 0x000fe200078e0a00 */
[----:B------:R-:W-:Y:S01]  /*9880*/  ISETP.GT.U32.AND P1, PT, R0, R8, PT ;  /* 0x000000080000720c */ /* 0x000fe20003f24070 */
[----:B------:R-:W-:Y:S02]  /*9890*/  IMAD.MOV R12, RZ, RZ, -R12 ;  /* 0x000000ffff0c7224 */ /* 0x000fe400078e0a0c */
[----:B------:R-:W-:-:S04]  /*98a0*/  IMAD.HI.U32 R11, R49, R2, RZ ;  /* 0x00000002310b7227 */ /* 0x000fc800078e00ff */
[----:B------:R-:W-:Y:S02]  /*98b0*/  IMAD R10, R0, R12, R10 ;  /* 0x0000000c000a7224 */ /* 0x000fe400078e020a */
[----:B------:R-:W-:-:S04]  /*98c0*/  IMAD.HI.U32 R12, R49, R4, RZ ;  /* 0x00000004310c7227 */ /* 0x000fc800078e00ff */
[----:B------:R-:W-:Y:S02]  /*98d0*/  IMAD.MOV.U32 R25, RZ, RZ, R7 ;  /* 0x000000ffff197224 */ /* 0x000fe400078e0007 */
[----:B------:R-:W-:Y:S02]  /*98e0*/  IMAD.MOV R12, RZ, RZ, -R12 ;  /* 0x000000ffff0c7224 */ /* 0x000fe400078e0a0c */
[----:B------:R-:W-:Y:S02]  /*98f0*/  IMAD.MOV R11, RZ, RZ, -R11 ;  /* 0x000000ffff0b7224 */ /* 0x000fe400078e0a0b */
[----:B------:R-:W-:Y:S02]  /*9900*/  @!P0 IMAD.MOV R25, RZ, RZ, -R25 ;  /* 0x000000ffff198224 */ /* 0x000fe400078e0a19 */
[----:B------:R-:W-:Y:S01]  /*9910*/  @!P1 IMAD.IADD R8, R8, 0x1, -R0 ;  /* 0x0000000108089824 */ /* 0x000fe200078e0a00 */
[C---:B------:R-:W-:Y:S01]  /*9920*/  ISETP.GT.U32.AND P1, PT, R0.reuse, R6, PT ;  /* 0x000000060000720c */ /* 0x040fe20003f24070 */
[----:B0-----:R-:W-:Y:S01]  /*9930*/  IMAD.MOV.U32 R24, RZ, RZ, R22 ;  /* 0x000000ffff187224 */ /* 0x001fe200078e0016 */
[----:B------:R0:W-:Y:S01]  /*9940*/  STL [R1+0x628], R25 ;  /* 0x0006281901007387 */ /* 0x0001e20000100800 */
[C---:B------:R-:W-:Y:S01]  /*9950*/  IMAD R4, R0.reuse, R12, R4 ;  /* 0x0000000c00047224 */ /* 0x040fe200078e0204 */
[----:B------:R-:W-:Y:S01]  /*9960*/  IABS R12, R34 ;  /* 0x00000022000c7213 */ /* 0x000fe20000000000 */
[----:B------:R-:W-:Y:S01]  /*9970*/  IMAD R2, R0, R11, R2 ;  /* 0x0000000b00027224 */ /* 0x000fe200078e0202 */
[----:B------:R-:W-:-:S02]  /*9980*/  IABS R11, R35 ;  /* 0x00000023000b7213 */ /* 0x000fc40000000000 */
[----:B------:R-:W-:Y:S01]  /*9990*/  ISETP.GE.AND P5, PT, R30, RZ, PT ;  /* 0x000000ff1e00720c */ /* 0x000fe20003fa6270 */
[----:B------:R-:W-:Y:S02]  /*99a0*/  IMAD.MOV.U32 R30, RZ, RZ, R24 ;  /* 0x000000ffff1e7224 */ /* 0x000fe400078e0018 */
[----:B0-----:R-:W-:Y:S02]  /*99b0*/  IMAD.MOV.U32 R25, RZ, RZ, R59 ;  /* 0x000000ffff197224 */ /* 0x001fe400078e003b */
[----:B------:R-:W-:Y:S02]  /*99c0*/  IMAD.MOV.U32 R59, RZ, RZ, R8 ;  /* 0x000000ffff3b7224 */ /* 0x000fe400078e0008 */
[----:B------:R-:W-:Y:S02]  /*99d0*/  IMAD.MOV.U32 R24, RZ, RZ, R18 ;  /* 0x000000ffff187224 */ /* 0x000fe400078e0012 */
[----:B------:R-:W-:Y:S02]  /*99e0*/  IMAD.MOV.U32 R18, RZ, RZ, R14 ;  /* 0x000000ffff127224 */ /* 0x000fe400078e000e */
[----:B------:R-:W-:-:S04]  /*99f0*/  IMAD.HI.U32 R8, R49, R12, RZ ;  /* 0x0000000c31087227 */ /* 0x000fc800078e00ff */
[----:B------:R-:W-:-:S04]  /*9a00*/  IMAD.HI.U32 R14, R49, R11, RZ ;  /* 0x0000000b310e7227 */ /* 0x000fc800078e00ff */
[----:B------:R-:W-:Y:S02]  /*9a10*/  @!P4 IMAD.MOV R59, RZ, RZ, -R59 ;  /* 0x000000ffff3bc224 */ /* 0x000fe400078e0a3b */
[----:B------:R-:W-:Y:S02]  /*9a20*/  IMAD.MOV R8, RZ, RZ, -R8 ;  /* 0x000000ffff087224 */ /* 0x000fe400078e0a08 */
[----:B------:R-:W-:Y:S01]  /*9a30*/  IMAD.MOV R14, RZ, RZ, -R14 ;  /* 0x000000ffff0e7224 */ /* 0x000fe200078e0a0e */
[----:B------:R0:W-:Y:S01]  /*9a40*/  STL [R1+0x630], R59 ;  /* 0x0006303b01007387 */ /* 0x0001e20000100800 */
[----:B------:R-:W-:Y:S01]  /*9a50*/  @!P1 IMAD.IADD R6, R6, 0x1, -R0 ;  /* 0x0000000106069824 */ /* 0x000fe200078e0a00 */
[----:B------:R-:W-:Y:S01]  /*9a60*/  ISETP.GE.AND P1, PT, R31, RZ, PT ;  /* 0x000000ff1f00720c */ /* 0x000fe20003f26270 */
[C---:B------:R-:W-:Y:S02]  /*9a70*/  IMAD R8, R0.reuse, R8, R12 ;  /* 0x0000000800087224 */ /* 0x040fe400078e020c */
[C---:B------:R-:W-:Y:S01]  /*9a80*/  IMAD R11, R0.reuse, R14, R11 ;  /* 0x0000000e000b7224 */ /* 0x040fe200078e020b */
[----:B0-----:R-:W2:Y:S04]  /*9a90*/  LDL.LU R59, [R1+0x46b4] ;  /* 0x0046b400013b7983 */ /* 0x001ea80000300800 */
[----:B------:R-:W3:Y:S04]  /*9aa0*/  LDL.LU R31, [R1+0x58] ;  /* 0x00005800011f7983 */ /* 0x000ee80000300800 */
[----:B------:R-:W4:Y:S04]  /*9ab0*/  LDL.LU R12, [R1+0x50] ;  /* 0x00005000010c7983 */ /* 0x000f280000300800 */
[----:B------:R-:W2:Y:S01]  /*9ac0*/  LDL.LU R14, [R1+0x1c] ;  /* 0x00001c00010e7983 */ /* 0x000ea20000300800 */
[----:B------:R-:W-:Y:S01]  /*9ad0*/  ISETP.GT.U32.AND P6, PT, R0, R10, PT ;  /* 0x0000000a0000720c */ /* 0x000fe20003fc4070 */
[----:B------:R-:W-:-:S02]  /*9ae0*/  IMAD.MOV.U32 R22, RZ, RZ, R20 ;  /* 0x000000ffff167224 */ /* 0x000fc400078e0014 */
[----:B------:R-:W-:Y:S02]  /*9af0*/  IMAD.MOV.U32 R20, RZ, RZ, R13 ;  /* 0x000000ffff147224 */ /* 0x000fe400078e000d */
[----:B------:R-:W-:Y:S01]  /*9b00*/  IMAD.HI.U32 R13, R49, R5, RZ ;  /* 0x00000005310d7227 */ /* 0x000fe200078e00ff */
[----:B------:R-:W-:-:S03]  /*9b10*/  ISETP.GT.U32.AND P0, PT, R0, R9, PT ;  /* 0x000000090000720c */ /* 0x000fc60003f04070 */
[----:B------:R-:W-:-:S04]  /*9b20*/  IMAD.MOV R13, RZ, RZ, -R13 ;  /* 0x000000ffff0d7224 */ /* 0x000fc800078e0a0d */
[----:B------:R-:W-:Y:S02]  /*9b30*/  @!P6 IMAD.IADD R10, R10, 0x1, -R0 ;  /* 0x000000010a0ae824 */ /* 0x000fe400078e0a00 */
[----:B------:R-:W-:-:S03]  /*9b40*/  IMAD R5, R0, R13, R5 ;  /* 0x0000000d00057224 */ /* 0x000fc600078e0205 */
[C---:B------:R-:W-:Y:S02]  /*9b50*/  ISETP.GT.U32.AND P6, PT, R0.reuse, R10, PT ;  /* 0x0000000a0000720c */ /* 0x040fe40003fc4070 */
[C---:B------:R-:W-:Y:S01]  /*9b60*/  ISETP.GT.U32.AND P4, PT, R0.reuse, R5, PT ;  /* 0x000000050000720c */ /* 0x040fe20003f84070 */
[----:B------:R-:W-:Y:S01]  /*9b70*/  @!P0 IMAD.IADD R9, R9, 0x1, -R0 ;  /* 0x0000000109098824 */ /* 0x000fe200078e0a00 */
[----:B------:R-:W-:Y:S02]  /*9b80*/  ISETP.GT.U32.AND P0, PT, R0, R4, PT ;  /* 0x000000040000720c */ /* 0x000fe40003f04070 */
[----:B------:R-:W-:-:S07]  /*9b90*/  IABS R7, R36 ;  /* 0x0000002400077213 */ /* 0x000fce0000000000 */
[--C-:B------:R-:W-:Y:S01]  /*9ba0*/  @!P6 IMAD.IADD R10, R10, 0x1, -R0.reuse ;  /* 0x000000010a0ae824 */ /* 0x100fe200078e0a00 */
[C---:B------:R-:W-:Y:S01]  /*9bb0*/  ISETP.GT.U32.AND P6, PT, R0.reuse, R2, PT ;  /* 0x000000020000720c */ /* 0x040fe20003fc4070 */
[----:B------:R-:W-:Y:S01]  /*9bc0*/  @!P4 IMAD.IADD R5, R5, 0x1, -R0 ;  /* 0x000000010505c824 */ /* 0x000fe200078e0a00 */
[----:B------:R-:W-:Y:S01]  /*9bd0*/  ISETP.GT.U32.AND P4, PT, R0, R6, PT ;  /* 0x000000060000720c */ /* 0x000fe20003f84070 */
[----:B------:R-:W-:-:S04]  /*9be0*/  IMAD.HI.U32 R13, R49, R7, RZ ;  /* 0x00000007310d7227 */ /* 0x000fc800078e00ff */
[----:B------:R-:W-:Y:S01]  /*9bf0*/  @!P0 IMAD.IADD R4, R4, 0x1, -R0 ;  /* 0x0000000104048824 */ /* 0x000fe200078e0a00 */
[----:B------:R-:W-:Y:S01]  /*9c00*/  ISETP.GT.U32.AND P0, PT, R0, R5, PT ;  /* 0x000000050000720c */ /* 0x000fe20003f04070 */
[----:B------:R-:W-:-:S04]  /*9c10*/  IMAD.MOV R13, RZ, RZ, -R13 ;  /* 0x000000ffff0d7224 */ /* 0x000fc800078e0a0d */
[----:B------:R-:W-:Y:S02]  /*9c20*/  IMAD R7, R0, R13, R7 ;  /* 0x0000000d00077224 */ /* 0x000fe400078e0207 */
[--C-:B------:R-:W-:Y:S02]  /*9c30*/  @!P6 IMAD.IADD R2, R2, 0x1, -R0.reuse ;  /* 0x000000010202e824 */ /* 0x100fe400078e0a00 */
[----:B------:R-:W-:Y:S02]  /*9c40*/  @!P3 IMAD.MOV R9, RZ, RZ, -R9 ;  /* 0x000000ffff09b224 */ /* 0x000fe400078e0a09 */
[--C-:B------:R-:W-:Y:S01]  /*9c50*/  @!P4 IMAD.IADD R6, R6, 0x1, -R0.reuse ;  /* 0x000000010606c824 */ /* 0x100fe200078e0a00 */
[C---:B------:R-:W-:Y:S02]  /*9c60*/  ISETP.GT.U32.AND P3, PT, R0.reuse, R2, PT ;  /* 0x000000020000720c */ /* 0x040fe40003f64070 */
[----:B------:R-:W-:Y:S01]  /*9c70*/  ISETP.GT.U32.AND P4, PT, R0, R11, PT ;  /* 0x0000000b0000720c */ /* 0x000fe20003f84070 */
[--C-:B------:R-:W-:Y:S01]  /*9c80*/  @!P0 IMAD.IADD R5, R5, 0x1, -R0.reuse ;  /* 0x0000000105058824 */ /* 0x100fe200078e0a00 */
[----:B------:R-:W-:Y:S01]  /*9c90*/  ISETP.GE.AND P0, PT, R32, RZ, PT ;  /* 0x000000ff2000720c */ /* 0x000fe20003f06270 */
[----:B------:R-:W-:Y:S08]  /*9ca0*/  STL [R1+0x638], R9 ;  /* 0x0006380901007387 */ /* 0x000ff00000100800 */
[--C-:B------:R-:W-:Y:S01]  /*9cb0*/  @!P3 IMAD.IADD R2, R2, 0x1, -R0.reuse ;  /* 0x000000010202b824 */ /* 0x100fe200078e0a00 */
[----:B------:R-:W-:Y:S01]  /*9cc0*/  ISETP.GE.AND P3, PT, R33, RZ, PT ;  /* 0x000000ff2100720c */ /* 0x000fe20003f66270 */
[----:B------:R-:W-:Y:S01]  /*9cd0*/  @!P4 IMAD.IADD R11, R11, 0x1, -R0 ;  /* 0x000000010b0bc824 */ /* 0x000fe200078e0a00 */
[----:B------:R-:W-:Y:S01]  /*9ce0*/  ISETP.GE.AND P4, PT, R35, RZ, PT ;  /* 0x000000ff2300720c */ /* 0x000fe20003f86270 */
[----:B--2---:R-:W-:-:S02]  /*9cf0*/  IMAD.MOV.U32 R13, RZ, RZ, R14 ;  /* 0x000000ffff0d7224 */ /* 0x004fc400078e000e */
[----:B------:R-:W-:Y:S02]  /*9d00*/  IMAD.MOV.U32 R14, RZ, RZ, R21 ;  /* 0x000000ffff0e7224 */ /* 0x000fe400078e0015 */
[----:B-----5:R-:W-:Y:S02]  /*9d10*/  IMAD.MOV.U32 R21, RZ, RZ, R26 ;  /* 0x000000ffff157224 */ /* 0x020fe400078e001a */
[----:B------:R-:W-:Y:S02]  /*9d20*/  IMAD.MOV.U32 R26, RZ, RZ, R60 ;  /* 0x000000ffff1a7224 */ /* 0x000fe400078e003c */
[----:B------:R-:W-:Y:S01]  /*9d30*/  IMAD.MOV.U32 R60, RZ, RZ, R10 ;  /* 0x000000ffff3c7224 */ /* 0x000fe200078e000a */
[----:B------:R-:W-:Y:S01]  /*9d40*/  IABS R10, R37 ;  /* 0x00000025000a7213 */ /* 0x000fe20000000000 */
[----:B----4-:R-:W-:Y:S02]  /*9d50*/  IMAD.MOV.U32 R32, RZ, RZ, R12 ;  /* 0x000000ffff207224 */ /* 0x010fe400078e000c */
[----:B------:R-:W-:-:S02]  /*9d60*/  @!P2 IMAD.MOV R60, RZ, RZ, -R60 ;  /* 0x000000ffff3ca224 */ /* 0x000fc400078e0a3c */
[----:B------:R-:W-:-:S04]  /*9d70*/  IMAD.HI.U32 R12, R49, R10, RZ ;  /* 0x0000000a310c7227 */ /* 0x000fc800078e00ff */
[----:B------:R-:W-:Y:S01]  /*9d80*/  IMAD.MOV R12, RZ, RZ, -R12 ;  /* 0x000000ffff0c7224 */ /* 0x000fe200078e0a0c */
[----:B------:R0:W-:Y:S03]  /*9d90*/  STL [R1+0x63c], R60 ;  /* 0x00063c3c01007387 */ /* 0x0001e60000100800 */
[C---:B------:R-:W-:Y:S02]  /*9da0*/  IMAD R10, R0.reuse, R12, R10 ;  /* 0x0000000c000a7224 */ /* 0x040fe400078e020a */
[----:B------:R-:W-:Y:S02]  /*9db0*/  IMAD.MOV.U32 R12, RZ, RZ, R61 ;  /* 0x000000ffff0c7224 */ /* 0x000fe400078e003d */
[----:B------:R-:W-:Y:S01]  /*9dc0*/  IMAD.MOV.U32 R61, RZ, RZ, R6 ;  /* 0x000000ffff3d7224 */ /* 0x000fe200078e0006 */
[----:B0-----:R-:W2:Y:S04]  /*9dd0*/  LDL.LU R60, [R1+0x46b0] ;  /* 0x0046b000013c7983 */ /* 0x001ea80000300800 */
[----:B------:R-:W4:Y:S04]  /*9de0*/  LDL.LU R33, [R1+0x24] ;  /* 0x0000240001217983 */ /* 0x000f280000300800 */
[----:B------:R-:W5:Y:S04]  /*9df0*/  LDL.LU R35, [R1+0x4] ;  /* 0x0000040001237983 */ /* 0x000f680000300800 */
[----:B------:R-:W2:Y:S01]  /*9e00*/  LDL.LU R6, [R1+0x8] ;  /* 0x0000080001067983 */ /* 0x000ea20000300800 */
[----:B------:R-:W-:-:S02]  /*9e10*/  ISETP.GT.U32.AND P2, PT, R0, R8, PT ;  /* 0x000000080000720c */ /* 0x000fc40003f44070 */
[----:B------:R-:W-:Y:S01]  /*9e20*/  ISETP.GT.U32.AND P6, PT, R0, R4, PT ;  /* 0x000000040000720c */ /* 0x000fe20003fc4070 */
[----:B------:R-:W-:Y:S01]  /*9e30*/  @!P5 IMAD.MOV R61, RZ, RZ, -R61 ;  /* 0x000000ffff3dd224 */ /* 0x000fe200078e0a3d */
[----:B------:R-:W-:Y:S01]  /*9e40*/  IABS R9, R38 ;  /* 0x0000002600097213 */ /* 0x000fe20000000000 */
[----:B------:R-:W-:-:S08]  /*9e50*/  @!P1 IMAD.MOV R5, RZ, RZ, -R5 ;  /* 0x000000ffff059224 */ /* 0x000fd000078e0a05 */
[--C-:B------:R-:W-:Y:S01]  /*9e60*/  @!P2 IMAD.IADD R8, R8, 0x1, -R0.reuse ;  /* 0x000000010808a824 */ /* 0x100fe200078e0a00 */
[----:B------:R-:W-:Y:S01]  /*9e70*/  ISETP.GE.AND P2, PT, R34, RZ, PT ;  /* 0x000000ff2200720c */ /* 0x000fe20003f46270 */
[----:B------:R-:W-:Y:S01]  /*9e80*/  IMAD.MOV.U32 R34, RZ, RZ, R13 ;  /* 0x000000ffff227224 */ /* 0x000fe200078e000d */
[----:B------:R0:W-:Y:S01]  /*9e90*/  STL [R1+0x644], R61 ;  /* 0x0006443d01007387 */ /* 0x0001e20000100800 */
[----:B------:R-:W-:Y:S01]  /*9ea0*/  @!P6 IMAD.IADD R4, R4, 0x1, -R0 ;  /* 0x000000010404e824 */ /* 0x000fe200078e0a00 */
[C---:B------:R-:W-:Y:S01]  /*9eb0*/  ISETP.GT.U32.AND P5, PT, R0.reuse, R8, PT ;  /* 0x000000080000720c */ /* 0x040fe20003fa4070 */
[----:B------:R-:W-:Y:S01]  /*9ec0*/  IMAD.HI.U32 R13, R49, R9, RZ ;  /* 0x00000009310d7227 */ /* 0x000fe200078e00ff */
[----:B------:R-:W-:-:S03]  /*9ed0*/  ISETP.GT.U32.AND P6, PT, R0, R7, PT ;  /* 0x000000070000720c */ /* 0x000fc60003fc4070 */
[----:B------:R-:W-:Y:S01]  /*9ee0*/  IMAD.MOV R13, RZ, RZ, -R13 ;  /* 0x000000ffff0d7224 */ /* 0x000fe200078e0a0d */
[----:B0-----:R-:W3:Y:S04]  /*9ef0*/  LDL.LU R61, [R1+0x46ac] ;  /* 0x0046ac00013d7983 */ /* 0x001ee80000300800 */
[----:B------:R0:W-:Y:S01]  /*9f00*/  STL [R1+0x648], R5 ;  /* 0x0006480501007387 */ /* 0x0001e20000100800 */
[----:B------:R-:W-:Y:S02]  /*9f10*/  IMAD R9, R0, R13, R9 ;  /* 0x0000000d00097224 */ /* 0x000fe400078e0209 */
[----:B0-----:R-:W-:-:S04]  /*9f20*/  IMAD.MOV.U32 R5, RZ, RZ, R4 ;  /* 0x000000ffff057224 */ /* 0x001fc800078e0004 */
[----:B------:R-:W-:Y:S01]  /*9f30*/  @!P0 IMAD.MOV R5, RZ, RZ, -R5 ;  /* 0x000000ffff058224 */ /* 0x000fe200078e0a05 */
[C---:B------:R-:W-:Y:S01]  /*9f40*/  ISETP.GT.U32.AND P0, PT, R0.reuse, R10, PT ;  /* 0x0000000a0000720c */ /* 0x040fe20003f04070 */
[----:B------:R-:W-:Y:S01]  /*9f50*/  @!P3 IMAD.MOV R2, RZ, RZ, -R2 ;  /* 0x000000ffff02b224 */ /* 0x000fe200078e0a02 */
[----:B------:R-:W-:Y:S01]  /*9f60*/  ISETP.GT.U32.AND P1, PT, R0, R11, PT ;  /* 0x0000000b0000720c */ /* 0x000fe20003f24070 */
[--C-:B------:R-:W-:Y:S01]  /*9f70*/  @!P5 IMAD.IADD R8, R8, 0x1, -R0.reuse ;  /* 0x000000010808d824 */ /* 0x100fe200078e0a00 */
[----:B------:R-:W-:Y:S02]  /*9f80*/  IABS R4, R39 ;  /* 0x0000002700047213 */ /* 0x000fe40000000000 */
[C---:B------:R-:W-:Y:S01]  /*9f90*/  ISETP.GT.U32.AND P5, PT, R0.reuse, R9, PT ;  /* 0x000000090000720c */ /* 0x040fe20003fa4070 */
[--C-:B------:R-:W-:Y:S01]  /*9fa0*/  @!P6 IMAD.IADD R7, R7, 0x1, -R0.reuse ;  /* 0x000000010707e824 */ /* 0x100fe200078e0a00 */
[----:B------:R-:W-:Y:S04]  /*9fb0*/  STL [R1+0x64c], R5 ;  /* 0x00064c0501007387 */ /* 0x000fe80000100800 */
[----:B------:R0:W-:Y:S01]  /*9fc0*/  STL [R1+0x650], R2 ;  /* 0x0006500201007387 */ /* 0x0001e20000100800 */
[----:B------:R-:W-:Y:S01]  /*9fd0*/  ISETP.GT.U32.AND P6, PT, R0, R7, PT ;  /* 0x000000070000720c */ /* 0x000fe20003fc4070 */
[----:B------:R-:W-:Y:S01]  /*9fe0*/  @!P0 IMAD.IADD R10, R10, 0x1, -R0 ;  /* 0x000000010a0a8824 */ /* 0x000fe200078e0a00 */
[----:B------:R-:W-:Y:S01]  /*9ff0*/  ISETP.GE.AND P3, PT, R36, RZ, PT ;  /* 0x000000ff2400720c */ /* 0x000fe20003f66270 */
[----:B0-----:R-:W-:-:S04]  /*a000*/  IMAD.HI.U32 R2, R49, R4, RZ ;  /* 0x0000000431027227 */ /* 0x001fc800078e00ff */
[----:B------:R-:W-:Y:S02]  /*a010*/  IMAD.MOV R2, RZ, RZ, -R2 ;  /* 0x000000ffff027224 */ /* 0x000fe400078e0a02 */
[--C-:B------:R-:W-:Y:S02]  /*a020*/  @!P1 IMAD.IADD R11, R11, 0x1, -R0.reuse ;  /* 0x000000010b0b9824 */ /* 0x100fe400078e0a00 */
[----:B------:R-:W-:Y:S01]  /*a030*/  @!P5 IMAD.IADD R9, R9, 0x1, -R0 ;  /* 0x000000010909d824 */ /* 0x000fe200078e0a00 */
[C---:B------:R-:W-:Y:S01]  /*a040*/  ISETP.GT.U32.AND P5, PT, R0.reuse, R10, PT ;  /* 0x0000000a0000720c */ /* 0x040fe20003fa4070 */
[C---:B------:R-:W-:Y:S02]  /*a050*/  IMAD R4, R0.reuse, R2, R4 ;  /* 0x0000000200047224 */ /* 0x040fe400078e0204 */
[----:B------:R-:W-:Y:S02]  /*a060*/  @!P4 IMAD.MOV R11, RZ, RZ, -R11 ;  /* 0x000000ffff0bc224 */ /* 0x000fe400078e0a0b */
[----:B------:R-:W-:Y:S01]  /*a070*/  IMAD.MOV.U32 R36, RZ, RZ, R8 ;  /* 0x000000ffff247224 */ /* 0x000fe200078e0008 */
[C---:B------:R-:W-:Y:S01]  /*a080*/  ISETP.GT.U32.AND P4, PT, R0.reuse, R4, PT ;  /* 0x000000040000720c */ /* 0x040fe20003f84070 */
[----:B------:R-:W-:Y:S01]  /*a090*/  @!P6 IMAD.IADD R7, R7, 0x1, -R0 ;  /* 0x000000010707e824 */ /* 0x000fe200078e0a00 */
[----:B------:R-:W-:Y:S01]  /*a0a0*/  ISETP.GE.AND P1, PT, R37, RZ, PT ;  /* 0x000000ff2500720c */ /* 0x000fe20003f26270 */
[----:B------:R-:W-:Y:S01]  /*a0b0*/  @!P2 IMAD.MOV R36, RZ, RZ, -R36 ;  /* 0x000000ffff24a224 */ /* 0x000fe200078e0a24 */
[----:B------:R-:W-:Y:S01]  /*a0c0*/  ISETP.GT.U32.AND P2, PT, R0, R9, PT ;  /* 0x000000090000720c */ /* 0x000fe20003f44070 */
[----:B------:R-:W-:Y:S01]  /*a0d0*/  @!P3 IMAD.MOV R7, RZ, RZ, -R7 ;  /* 0x000000ffff07b224 */ /* 0x000fe200078e0a07 */
[----:B------:R-:W-:Y:S01]  /*a0e0*/  IABS R5, R40 ;  /* 0x0000002800057213 */ /* 0x000fe20000000000 */
[----:B------:R-:W-:Y:S01]  /*a0f0*/  @!P5 IMAD.IADD R10, R10, 0x1, -R0 ;  /* 0x000000010a0ad824 */ /* 0x000fe200078e0a00 */
[----:B------:R-:W-:Y:S01]  /*a100*/  STL [R1+0x658], R36 ;  /* 0x0006582401007387 */ /* 0x000fe20000100800 */
[----:B------:R-:W-:-:S03]  /*a110*/  ISETP.GE.AND P6, PT, R38, RZ, PT ;  /* 0x000000ff2600720c */ /* 0x000fc60003fc6270 */
[----:B------:R-:W-:Y:S01]  /*a120*/  STL [R1+0x65c], R11 ;  /* 0x00065c0b01007387 */ /* 0x000fe20000100800 */
[----:B------:R-:W-:-:S03]  /*a130*/  @!P4 IMAD.IADD R4, R4, 0x1, -R0 ;  /* 0x000000010404c824 */ /* 0x000fc600078e0a00 */
[----:B------:R0:W-:Y:S01]  /*a140*/  STL [R1+0x664], R7 ;  /* 0x0006640701007387 */ /* 0x0001e20000100800 */
[----:B------:R-:W-:-:S04]  /*a150*/  IMAD.HI.U32 R2, R49, R5, RZ ;  /* 0x0000000531027227 */ /* 0x000fc800078e00ff */
[----:B0-----:R-:W-:Y:S02]  /*a160*/  IMAD.MOV.U32 R7, RZ, RZ, R10 ;  /* 0x000000ffff077224 */ /* 0x001fe400078e000a */
[----:B------:R-:W-:Y:S02]  /*a170*/  IMAD.MOV R2, RZ, RZ, -R2 ;  /* 0x000000ffff027224 */ /* 0x000fe400078e0a02 */
[----:B------:R-:W-:Y:S01]  /*a180*/  @!P1 IMAD.MOV R7, RZ, RZ, -R7 ;  /* 0x000000ffff079224 */ /* 0x000fe200078e0a07 */
[C---:B------:R-:W-:Y:S01]  /*a190*/  ISETP.GT.U32.AND P1, PT, R0.reuse, R4, PT ;  /* 0x000000040000720c */ /* 0x040fe20003f24070 */
[----:B------:R-:W-:Y:S02]  /*a1a0*/  @!P2 IMAD.IADD R9, R9, 0x1, -R0 ;  /* 0x000000010909a824 */ /* 0x000fe400078e0a00 */
[----:B------:R-:W-:Y:S02]  /*a1b0*/  IMAD R5, R0, R2, R5 ;  /* 0x0000000200057224 */ /* 0x000fe400078e0205 */
[----:B------:R-:W-:Y:S01]  /*a1c0*/  IMAD.MOV.U32 R37, RZ, RZ, R9 ;  /* 0x000000ffff257224 */ /* 0x000fe200078e0009 */
[----:B------:R-:W-:-:S03]  /*a1d0*/  IABS R10, R42 ;  /* 0x0000002a000a7213 */ /* 0x000fc60000000000 */
[----:B------:R-:W-:Y:S01]  /*a1e0*/  @!P6 IMAD.MOV R37, RZ, RZ, -R37 ;  /* 0x000000ffff25e224 */ /* 0x000fe200078e0a25 */
[----:B------:R-:W-:Y:S01]  /*a1f0*/  ISETP.GT.U32.AND P6, PT, R0, R5, PT ;  /* 0x000000050000720c */ /* 0x000fe20003fc4070 */
[----:B------:R-:W-:Y:S02]  /*a200*/  IMAD.MOV.U32 R36, RZ, RZ, R12 ;  /* 0x000000ffff247224 */ /* 0x000fe400078e000c */
[----:B------:R-:W-:Y:S02]  /*a210*/  @!P1 IMAD.IADD R4, R4, 0x1, -R0 ;  /* 0x0000000104049824 */ /* 0x000fe400078e0a00 */
[----:B------:R-:W-:-:S04]  /*a220*/  IMAD.HI.U32 R12, R49, R10, RZ ;  /* 0x0000000a310c7227 */ /* 0x000fc800078e00ff */
[----:B------:R-:W-:Y:S01]  /*a230*/  IMAD.MOV R12, RZ, RZ, -R12 ;  /* 0x000000ffff0c7224 */ /* 0x000fe200078e0a0c */
[----:B------:R-:W-:-:S03]  /*a240*/  ISETP.GE.AND P0, PT, R39, RZ, PT ;  /* 0x000000ff2700720c */ /* 0x000fc60003f06270 */
[C---:B------:R-:W-:Y:S02]  /*a250*/  IMAD R10, R0.reuse, R12, R10 ;  /* 0x0000000c000a7224 */ /* 0x040fe400078e020a */
[----:B------:R-:W-:Y:S01]  /*a260*/  @!P6 IMAD.IADD R5, R5, 0x1, -R0 ;  /* 0x000000010505e824 */ /* 0x000fe200078e0a00 */
[----:B------:R-:W-:Y:S02]  /*a270*/  IABS R11, R43 ;  /* 0x0000002b000b7213 */ /* 0x000fe40000000000 */
[----:B------:R-:W-:Y:S01]  /*a280*/  ISETP.GT.U32.AND P6, PT, R0, R10, PT ;  /* 0x0000000a0000720c */ /* 0x000fe20003fc4070 */
[----:B------:R0:W-:Y:S02]  /*a290*/  STL [R1+0x668], R7 ;  /* 0x0006680701007387 */ /* 0x0001e40000100800 */
[----:B------:R-:W-:Y:S01]  /*a2a0*/  IMAD.HI.U32 R9, R49, R11, RZ ;  /* 0x0000000b31097227 */ /* 0x000fe200078e00ff */
[----:B------:R-:W-:Y:S01]  /*a2b0*/  ISETP.GE.AND P3, PT, R40, RZ, PT ;  /* 0x000000ff2800720c */ /* 0x000fe20003f66270 */
[----:B------:R1:W-:Y:S02]  /*a2c0*/  STL [R1+0x66c], R37 ;  /* 0x00066c2501007387 */ /* 0x0003e40000100800 */
[----:B------:R-:W-:-:S02]  /*a2d0*/  IMAD.MOV.U32 R38, RZ, RZ, R4 ;  /* 0x000000ffff267224 */ /* 0x000fc400078e0004 */
[----:B------:R-:W-:Y:S01]  /*a2e0*/  IMAD.MOV R9, RZ, RZ, -R9 ;  /* 0x000000ffff097224 */ /* 0x000fe200078e0a09 */
[----:B0-----:R-:W-:Y:S01]  /*a2f0*/  IABS R7, R45 ;  /* 0x0000002d00077213 */ /* 0x001fe20000000000 */
[----:B------:R-:W-:Y:S01]  /*a300*/  @!P0 IMAD.MOV R38, RZ, RZ, -R38 ;  /* 0x000000ffff268224 */ /* 0x000fe200078e0a26 */
[----:B------:R-:W-:Y:S01]  /*a310*/  IABS R2, R46 ;  /* 0x0000002e00027213 */ /* 0x000fe20000000000 */
[----:B------:R-:W-:Y:S02]  /*a320*/  IMAD R9, R0, R9, R11 ;  /* 0x0000000900097224 */ /* 0x000fe400078e020b */
[----:B------:R-:W-:-:S04]  /*a330*/  IMAD.HI.U32 R12, R49, R7, RZ ;  /* 0x00000007310c7227 */ /* 0x000fc800078e00ff */
[----:B------:R-:W-:Y:S02]  /*a340*/  @!P6 IMAD.IADD R10, R10, 0x1, -R0 ;  /* 0x000000010a0ae824 */ /* 0x000fe400078e0a00 */
[----:B------:R-:W-:Y:S02]  /*a350*/  IMAD.MOV R12, RZ, RZ, -R12 ;  /* 0x000000ffff0c7224 */ /* 0x000fe400078e0a0c */
[----:B------:R-:W-:Y:S01]  /*a360*/  IMAD.HI.U32 R11, R49, R2, RZ ;  /* 0x00000002310b7227 */ /* 0x000fe200078e00ff */
[----:B------:R-:W-:-:S03]  /*a370*/  ISETP.GT.U32.AND P6, PT, R0, R10, PT ;  /* 0x0000000a0000720c */ /* 0x000fc60003fc4070 */
[----:B------:R-:W-:Y:S01]  /*a380*/  IMAD R7, R0, R12, R7 ;  /* 0x0000000c00077224 */ /* 0x000fe200078e0207 */
[----:B------:R-:W-:Y:S01]  /*a390*/  IABS R12, R47 ;  /* 0x0000002f000c7213 */ /* 0x000fe20000000000 */
[----:B------:R-:W-:Y:S01]  /*a3a0*/  IMAD.MOV R11, RZ, RZ, -R11 ;  /* 0x000000ffff0b7224 */ /* 0x000fe200078e0a0b */
[----:B------:R-:W-:-:S03]  /*a3b0*/  ISETP.GE.AND P2, PT, R42, RZ, PT ;  /* 0x000000ff2a00720c */ /* 0x000fc60003f46270 */
[----:B------:R-:W-:Y:S01]  /*a3c0*/  IMAD R2, R0, R11, R2 ;  /* 0x0000000b00027224 */ /* 0x000fe200078e0202 */
[----:B------:R-:W-:-:S03]  /*a3d0*/  ISETP.GE.AND P5, PT, R41, RZ, PT ;  /* 0x000000ff2900720c */ /* 0x000fc60003fa6270 */
[----:B------:R-:W-:Y:S01]  /*a3e0*/  @!P6 IMAD.IADD R10, R10, 0x1, -R0 ;  /* 0x000000010a0ae824 */ /* 0x000fe200078e0a00 */
[----:B------:R-:W-:Y:S01]  /*a3f0*/  ISETP.GT.U32.AND P6, PT, R0, R2, PT ;  /* 0x000000020000720c */ /* 0x000fe20003fc4070 */
[----:B------:R0:W-:Y:S01]  /*a400*/  STL [R1+0x674], R38 ;  /* 0x0006742601007387 */ /* 0x0001e20000100800 */
[----:B------:R-:W-:Y:S02]  /*a410*/  IABS R11, R48 ;  /* 0x00000030000b7213 */ /* 0x000fe40000000000 */
[----:B------:R-:W-:Y:S02]  /*a420*/  ISETP.GE.AND P4, PT, R43, RZ, PT ;  /* 0x000000ff2b00720c */ /* 0x000fe40003f86270 */
[----:B------:R-:W-:-:S07]  /*a430*/  IABS R4, R50 ;  /* 0x0000003200047213 */ /* 0x000fce0000000000 */
[----:B------:R-:W-:Y:S02]  /*a440*/  @!P6 IMAD.IADD R2, R2, 0x1, -R0 ;  /* 0x000000010202e824 */ /* 0x000fe400078e0a00 */
[----:B--2---:R-:W-:Y:S01]  /*a450*/  IMAD.MOV.U32 R13, RZ, RZ, R6 ;  /* 0x000000ffff0d7224 */ /* 0x004fe200078e0006 */
[----:B------:R-:W-:-:S05]  /*a460*/  IABS R6, R41 ;  /* 0x0000002900067213 */ /* 0x000fca0000000000 */
[----:B------:R-:W-:-:S04]  /*a470*/  IMAD.HI.U32 R8, R49, R6, RZ ;  /* 0x0000000631087227 */ /* 0x000fc800078e00ff */
[----:B------:R-:W-:-:S04]  /*a480*/  IMAD.MOV R8, RZ, RZ, -R8 ;  /* 0x000000ffff087224 */ /* 0x000fc800078e0a08 */
[----:B------:R-:W-:-:S05]  /*a490*/  IMAD R6, R0, R8, R6 ;  /* 0x0000000800067224 */ /* 0x000fca00078e0206 */
[----:B------:R-:W-:Y:S02]  /*a4a0*/  ISETP.GT.U32.AND P1, PT, R0, R6, PT ;  /* 0x000000060000720c */ /* 0x000fe40003f24070 */
[----:B------:R-:W-:Y:S01]  /*a4b0*/  IABS R8, R44 ;  /* 0x0000002c00087213 */ /* 0x000fe20000000000 */
[----:B-1----:R-:W-:-:S10]  /*a4c0*/  IMAD.MOV.U32 R37, RZ, RZ, R13 ;  /* 0x000000ffff257224 */ /* 0x002fd400078e000d */
[----:B------:R-:W-:Y:S01]  /*a4d0*/  @!P1 IMAD.IADD R6, R6, 0x1, -R0 ;  /* 0x0000000106069824 */ /* 0x000fe200078e0a00 */
[----:B------:R-:W-:Y:S01]  /*a4e0*/  ISETP.GT.U32.AND P1, PT, R0, R5, PT ;  /* 0x000000050000720c */ /* 0x000fe20003f24070 */
[----:B------:R-:W-:-:S03]  /*a4f0*/  IMAD.HI.U32 R13, R49, R8, RZ ;  /* 0x00000008310d7227 */ /* 0x000fc600078e00ff */
[----:B------:R-:W-:Y:S01]  /*a500*/  ISETP.GT.U32.AND P0, PT, R0, R6, PT ;  /* 0x000000060000720c */ /* 0x000fe20003f04070 */
[----:B------:R-:W-:-:S04]  /*a510*/  IMAD.MOV R13, RZ, RZ, -R13 ;  /* 0x000000ffff0d7224 */ /* 0x000fc800078e0a0d */
[----:B------:R-:W-:-:S04]  /*a520*/  IMAD R8, R0, R13, R8 ;  /* 0x0000000d00087224 */ /* 0x000fc800078e0208 */
[----:B------:R-:W-:Y:S01]  /*a530*/  @!P1 IMAD.IADD R5, R5, 0x1, -R0 ;  /* 0x0000000105059824 */ /* 0x000fe200078e0a00 */
[----:B------:R-:W-:-:S03]  /*a540*/  ISETP.GT.U32.AND P1, PT, R0, R9, PT ;  /* 0x000000090000720c */ /* 0x000fc60003f24070 */
[----:B------:R-:W-:-:S04]  /*a550*/  IMAD.MOV.U32 R39, RZ, RZ, R5 ;  /* 0x000000ffff277224 */ /* 0x000fc800078e0005 */
[----:B------:R-:W-:Y:S01]  /*a560*/  @!P3 IMAD.MOV R39, RZ, RZ, -R39 ;  /* 0x000000ffff27b224 */ /* 0x000fe200078e0a27 */
[----:B------:R-:W-:Y:S01]  /*a570*/  ISETP.GT.U32.AND P3, PT, R0, R8, PT ;  /* 0x000000080000720c */ /* 0x000fe20003f64070 */
[----:B------:R-:W-:Y:S01]  /*a580*/  @!P0 IMAD.IADD R6, R6, 0x1, -R0 ;  /* 0x0000000106068824 */ /* 0x000fe200078e0a00 */
[----:B------:R-:W-:Y:S01]  /*a590*/  ISETP.GT.U32.AND P0, PT, R0, R7, PT ;  /* 0x000000070000720c */ /* 0x000fe20003f04070 */
[----:B------:R-:W-:-:S04]  /*a5a0*/  IMAD.HI.U32 R5, R49, R12, RZ ;  /* 0x0000000c31057227 */ /* 0x000fc800078e00ff */
[----:B------:R-:W-:Y:S02]  /*a5b0*/  IMAD.MOV R5, RZ, RZ, -R5 ;  /* 0x000000ffff057224 */ /* 0x000fe400078e0a05 */
[----:B------:R-:W-:Y:S02]  /*a5c0*/  @!P1 IMAD.IADD R9, R9, 0x1, -R0 ;  /* 0x0000000109099824 */ /* 0x000fe400078e0a00 */
[----:B------:R-:W-:Y:S02]  /*a5d0*/  IMAD R5, R0, R5, R12 ;  /* 0x0000000500057224 */ /* 0x000fe400078e020c */
[----:B------:R-:W-:Y:S01]  /*a5e0*/  @!P3 IMAD.IADD R8, R8, 0x1, -R0 ;  /* 0x000000010808b824 */ /* 0x000fe200078e0a00 */
[C---:B------:R-:W-:Y:S01]  /*a5f0*/  ISETP.GT.U32.AND P3, PT, R0.reuse, R9, PT ;  /* 0x000000090000720c */ /* 0x040fe20003f64070 */
[----:B------:R-:W-:Y:S02]  /*a600*/  IMAD.MOV.U32 R12, RZ, RZ, R10 ;  /* 0x000000ffff0c7224 */ /* 0x000fe400078e000a */
[----:B------:R-:W-:Y:S01]  /*a610*/  @!P0 IMAD.IADD R7, R7, 0x1, -R0 ;  /* 0x0000000107078824 */ /* 0x000fe200078e0a00 */
[C---:B------:R-:W-:Y:S01]  /*a620*/  ISETP.GT.U32.AND P0, PT, R0.reuse, R8, PT ;  /* 0x000000080000720c */ /* 0x040fe20003f04070 */
[----:B------:R-:W-:Y:S01]  /*a630*/  @!P2 IMAD.MOV R12, RZ, RZ, -R12 ;  /* 0x000000ffff0ca224 */ /* 0x000fe200078e0a0c */
[C---:B------:R-:W-:Y:S01]  /*a640*/  ISETP.GT.U32.AND P2, PT, R0.reuse, R5, PT ;  /* 0x000000050000720c */ /* 0x040fe20003f44070 */
[----:B------:R1:W-:Y:S01]  /*a650*/  STL [R1+0x678], R39 ;  /* 0x0006782701007387 */ /* 0x0003e20000100800 */
[----:B0-----:R-:W-:Y:S01]  /*a660*/  IMAD.MOV.U32 R38, RZ, RZ, R37 ;  /* 0x000000ffff267224 */ /* 0x001fe200078e0025 */
[----:B------:R-:W-:Y:S01]  /*a670*/  ISETP.GT.U32.AND P6, PT, R0, R7, PT ;  /* 0x000000070000720c */ /* 0x000fe20003fc4070 */
[----:B------:R-:W-:-:S02]  /*a680*/  IMAD.MOV.U32 R37, RZ, RZ, R36 ;  /* 0x000000ffff257224 */ /* 0x000fc400078e0024 */
[----:B------:R-:W-:Y:S02]  /*a690*/  IMAD.MOV.U32 R36, RZ, RZ, R14 ;  /* 0x000000ffff247224 */ /* 0x000fe400078e000e */
[----:B-1----:R-:W-:Y:S02]  /*a6a0*/  IMAD.MOV.U32 R39, RZ, RZ, R6 ;  /* 0x000000ffff277224 */ /* 0x002fe400078e0006 */
[----:B------:R-:W-:Y:S01]  /*a6b0*/  IMAD.HI.U32 R14, R49, R11, RZ ;  /* 0x0000000b310e7227 */ /* 0x000fe200078e00ff */
[----:B------:R-:W-:-:S03]  /*a6c0*/  IABS R10, R51 ;  /* 0x00000033000a7213 */ /* 0x000fc60000000000 */
[----:B------:R-:W-:Y:S02]  /*a6d0*/  @!P5 IMAD.MOV R39, RZ, RZ, -R39 ;  /* 0x000000ffff27d224 */ /* 0x000fe400078e0a27 */
[----:B------:R-:W-:-:S04]  /*a6e0*/  IMAD.HI.U32 R13, R49, R4, RZ ;  /* 0x00000004310d7227 */ /* 0x000fc800078e00ff */
[----:B------:R-:W-:Y:S01]  /*a6f0*/  @!P3 IMAD.IADD R9, R9, 0x1, -R0 ;  /* 0x000000010909b824 */ /* 0x000fe200078e0a00 */
[----:B------:R0:W-:Y:S01]  /*a700*/  STL [R1+0x680], R39 ;  /* 0x0006802701007387 */ /* 0x0001e20000100800 */
[----:B------:R-:W-:Y:S01]  /*a710*/  IMAD.MOV R14, RZ, RZ, -R14 ;  /* 0x000000ffff0e7224 */ /* 0x000fe200078e0a0e */
[----:B------:R-:W-:Y:S01]  /*a720*/  IABS R6, R58 ;  /* 0x0000003a00067213 */ /* 0x000fe20000000000 */
[----:B------:R-:W-:Y:S01]  /*a730*/  IMAD.MOV R13, RZ, RZ, -R13 ;  /* 0x000000ffff0d7224 */ /* 0x000fe200078e0a0d */
[----:B------:R1:W-:Y:S01]  /*a740*/  STL [R1+0x684], R12 ;  /* 0x0006840c01007387 */ /* 0x0003e20000100800 */
[--C-:B------:R-:W-:Y:S01]  /*a750*/  @!P0 IMAD.IADD R8, R8, 0x1, -R0.reuse ;  /* 0x0000000108088824 */ /* 0x100fe200078e0a00 */
[----:B------:R-:W-:Y:S01]  /*a760*/  ISETP.GE.AND P0, PT, R45, RZ, PT ;  /* 0x000000ff2d00720c */ /* 0x000fe20003f06270 */
[----:B------:R-:W-:Y:S02]  /*a770*/  @!P2 IMAD.IADD R5, R5, 0x1, -R0 ;  /* 0x000000010505a824 */ /* 0x000fe400078e0a00 */
[----:B0-----:R-:W-:Y:S01]  /*a780*/  IMAD.MOV.U32 R39, RZ, RZ, R9 ;  /* 0x000000ffff277224 */ /* 0x001fe200078e0009 */
[C---:B------:R-:W-:Y:S01]  /*a790*/  ISETP.GT.U32.AND P5, PT, R0.reuse, R2, PT ;  /* 0x000000020000720c */ /* 0x040fe20003fa4070 */
[----:B------:R-:W-:-:S02]  /*a7a0*/  IMAD R11, R0, R14, R11 ;  /* 0x0000000e000b7224 */ /* 0x000fc400078e020b */
[----:B-1----:R-:W-:-:S04]  /*a7b0*/  IMAD.HI.U32 R12, R49, R10, RZ ;  /* 0x0000000a310c7227 */ /* 0x002fc800078e00ff */
[C---:B------:R-:W-:Y:S02]  /*a7c0*/  IMAD R4, R0.reuse, R13, R4 ;  /* 0x0000000d00047224 */ /* 0x040fe400078e0204 */
[----:B------:R-:W-:Y:S01]  /*a7d0*/  @!P4 IMAD.MOV R39, RZ, RZ, -R39 ;  /* 0x000000ffff27c224 */ /* 0x000fe200078e0a27 */
[C---:B------:R-:W-:Y:S01]  /*a7e0*/  ISETP.GT.U32.AND P4, PT, R0.reuse, R5, PT ;  /* 0x000000050000720c */ /* 0x040fe20003f84070 */
[----:B------:R-:W-:Y:S02]  /*a7f0*/  @!P6 IMAD.IADD R7, R7, 0x1, -R0 ;  /* 0x000000010707e824 */ /* 0x000fe400078e0a00 */
[----:B------:R-:W-:Y:S02]  /*a800*/  IMAD.MOV R12, RZ, RZ, -R12 ;  /* 0x000000ffff0c7224 */ /* 0x000fe400078e0a0c */
[----:B------:R-:W-:Y:S01]  /*a810*/  IMAD.HI.U32 R13, R49, R6, RZ ;  /* 0x00000006310d7227 */ /* 0x000fe200078e00ff */
[C---:B------:R-:W-:Y:S02]  /*a820*/  ISETP.GT.U32.AND P3, PT, R0.reuse, R11, PT ;  /* 0x0000000b0000720c */ /* 0x040fe40003f64070 */
[----:B------:R-:W-:Y:S01]  /*a830*/  ISETP.GT.U32.AND P6, PT, R0, R4, PT ;  /* 0x000000040000720c */ /* 0x000fe20003fc4070 */
[----:B------:R-:W-:-:S02]  /*a840*/  IMAD.MOV.U32 R14, RZ, RZ, R8 ;  /* 0x000000ffff0e7224 */ /* 0x000fc400078e0008 */
[----:B------:R-:W-:Y:S02]  /*a850*/  IMAD R10, R0, R12, R10 ;  /* 0x0000000c000a7224 */ /* 0x000fe400078e020a */
[----:B------:R-:W-:Y:S02]  /*a860*/  IMAD.MOV R13, RZ, RZ, -R13 ;  /* 0x000000ffff0d7224 */ /* 0x000fe400078e0a0d */
[----:B------:R-:W-:Y:S01]  /*a870*/  IMAD.MOV.U32 R8, RZ, RZ, R7 ;  /* 0x000000ffff087224 */ /* 0x000fe200078e0007 */
[----:B------:R-:W-:Y:S01]  /*a880*/  ISETP.GE.AND P1, PT, R44, RZ, PT ;  /* 0x000000ff2c00720c */ /* 0x000fe20003f26270 */
[C---:B------:R-:W-:Y:S02]  /*a890*/  IMAD R6, R0.reuse, R13, R6 ;  /* 0x0000000d00067224 */ /* 0x040fe400078e0206 */
[----:B------:R-:W-:Y:S01]  /*a8a0*/  @!P0 IMAD.MOV R8, RZ, RZ, -R8 ;  /* 0x000000ffff088224 */ /* 0x000fe200078e0a08 */
[----:B------:R-:W-:Y:S01]  /*a8b0*/  ISETP.GT.U32.AND P0, PT, R0, R10, PT ;  /* 0x0000000a0000720c */ /* 0x000fe20003f04070 */
[--C-:B------:R-:W-:Y:S01]  /*a8c0*/  @!P5 IMAD.IADD R2, R2, 0x1, -R0.reuse ;  /* 0x000000010202d824 */ /* 0x100fe200078e0a00 */
[----:B------:R-:W-:Y:S01]  /*a8d0*/  ISETP.GE.AND P5, PT, R46, RZ, PT ;  /* 0x000000ff2e00720c */ /* 0x000fe20003fa6270 */
[--C-:B------:R-:W-:Y:S01]  /*a8e0*/  @!P4 IMAD.IADD R5, R5, 0x1, -R0.reuse ;  /* 0x000000010505c824 */ /* 0x100fe200078e0a00 */
[----:B------:R-:W-:Y:S01]  /*a8f0*/  ISETP.GT.U32.AND P4, PT, R0, R6, PT ;  /* 0x000000060000720c */ /* 0x000fe20003f84070 */
[--C-:B------:R-:W-:Y:S01]  /*a900*/  @!P3 IMAD.IADD R11, R11, 0x1, -R0.reuse ;  /* 0x000000010b0bb824 */ /* 0x100fe200078e0a00 */
[----:B------:R-:W-:Y:S01]  /*a910*/  ISETP.GE.AND P2, PT, R47, RZ, PT ;  /* 0x000000ff2f00720c */ /* 0x000fe20003f46270 */
[----:B------:R-:W-:-:S02]  /*a920*/  @!P6 IMAD.IADD R4, R4, 0x1, -R0 ;  /* 0x000000010404e824 */ /* 0x000fc400078e0a00 */
[----:B------:R-:W-:Y:S01]  /*a930*/  @!P1 IMAD.MOV R14, RZ, RZ, -R14 ;  /* 0x000000ffff0e9224 */ /* 0x000fe200078e0a0e */
[C---:B------:R-:W-:Y:S02]  /*a940*/  ISETP.GT.U32.AND P1, PT, R0.reuse, R11, PT ;  /* 0x0000000b0000720c */ /* 0x040fe40003f24070 */
[----:B------:R-:W-:Y:S01]  /*a950*/  ISETP.GT.U32.AND P6, PT, R0, R4, PT ;  /* 0x000000040000720c */ /* 0x000fe20003fc4070 */
[----:B------:R-:W-:Y:S01]  /*a960*/  @!P0 IMAD.IADD R10, R10, 0x1, -R0 ;  /* 0x000000010a0a8824 */ /* 0x000fe200078e0a00 */
[----:B------:R-:W-:Y:S01]  /*a970*/  ISETP.GE.AND P3, PT, R48, RZ, PT ;  /* 0x000000ff3000720c */ /* 0x000fe20003f66270 */
[----:B------:R-:W-:Y:S01]  /*a980*/  @!P5 IMAD.MOV R2, RZ, RZ, -R2 ;  /* 0x000000ffff02d224 */ /* 0x000fe200078e0a02 */
[----:B------:R-:W-:Y:S01]  /*a990*/  ISETP.GE.AND P5, PT, R50, RZ, PT ;  /* 0x000000ff3200720c */ /* 0x000fe20003fa6270 */
[----:B------:R-:W-:Y:S02]  /*a9a0*/  IMAD.MOV.U32 R12, RZ, RZ, R5 ;  /* 0x000000ffff0c7224 */ /* 0x000fe400078e0005 */
[----:B------:R-:W-:Y:S01]  /*a9b0*/  @!P4 IMAD.IADD R6, R6, 0x1, -R0 ;  /* 0x000000010606c824 */ /* 0x000fe200078e0a00 */
[----:B------:R-:W-:Y:S01]  /*a9c0*/  ISETP.GT.U32.AND P4, PT, R0, R10, PT ;  /* 0x0000000a0000720c */ /* 0x000fe20003f84070 */
[----:B------:R-:W-:-:S03]  /*a9d0*/  @!P2 IMAD.MOV R12, RZ, RZ, -R12 ;  /* 0x000000ffff0ca224 */ /* 0x000fc600078e0a0c */
[----:B------:R-:W-:Y:S01]  /*a9e0*/  ISETP.GT.U32.AND P2, PT, R0, R6, PT ;  /* 0x000000060000720c */ /* 0x000fe20003f44070 */
[--C-:B------:R-:W-:Y:S01]  /*a9f0*/  @!P1 IMAD.IADD R11, R11, 0x1, -R0.reuse ;  /* 0x000000010b0b9824 */ /* 0x100fe200078e0a00 */
[----:B------:R0:W-:Y:S01]  /*aa00*/  STL [R1+0x68c], R39 ;  /* 0x00068c2701007387 */ /* 0x0001e20000100800 */
[----:B------:R-:W-:Y:S01]  /*aa10*/  @!P6 IMAD.IADD R4, R4, 0x1, -R0 ;  /* 0x000000010404e824 */ /* 0x000fe200078e0a00 */
[----:B------:R-:W-:Y:S01]  /*aa20*/  ISETP.GE.AND P1, PT, R51, RZ, PT ;  /* 0x000000ff3300720c */ /* 0x000fe20003f26270 */
[----:B------:R-:W-:Y:S01]  /*aa30*/  IMAD.MOV.U32 R41, RZ, RZ, R37 ;  /* 0x000000ffff297224 */ /* 0x000fe200078e0025 */
[----:B------:R-:W-:Y:S01]  /*aa40*/  STL [R1+0x690], R14 ;  /* 0x0006900e01007387 */ /* 0x000fe20000100800 */
[----:B-----5:R-:W-:Y:S02]  /*aa50*/  IMAD.MOV.U32 R37, RZ, RZ, R35 ;  /* 0x000000ffff257224 */ /* 0x020fe400078e0023 */
[----:B------:R-:W-:Y:S01]  /*aa60*/  @!P3 IMAD.MOV R11, RZ, RZ, -R11 ;  /* 0x000000ffff0bb224 */ /* 0x000fe200078e0a0b */
[----:B------:R-:W-:Y:S01]  /*aa70*/  STL [R1+0x694], R8 ;  /* 0x0006940801007387 */ /* 0x000fe20000100800 */
[----:B0-----:R-:W-:-:S02]  /*aa80*/  IMAD.MOV.U32 R39, RZ, RZ, R38 ;  /* 0x000000ffff277224 */ /* 0x001fc400078e0026 */
[----:B------:R-:W-:Y:S01]  /*aa90*/  IMAD.MOV.U32 R38, RZ, RZ, R36 ;  /* 0x000000ffff267224 */ /* 0x000fe200078e0024 */
[----:B------:R-:W-:Y:S01]  /*aaa0*/  STL [R1+0x698], R2 ;  /* 0x0006980201007387 */ /* 0x000fe20000100800 */
[----:B------:R-:W-:Y:S02]  /*aab0*/  IMAD.MOV.U32 R36, RZ, RZ, R34 ;  /* 0x000000ffff247224 */ /* 0x000fe400078e0022 */
[----:B----4-:R-:W-:Y:S01]  /*aac0*/  IMAD.MOV.U32 R35, RZ, RZ, R33 ;  /* 0x000000ffff237224 */ /* 0x010fe200078e0021 */
[----:B------:R-:W-:Y:S01]  /*aad0*/  STL [R1+0x6a0], R12 ;  /* 0x0006a00c01007387 */ /* 0x000fe20000100800 */
[----:B------:R-:W-:Y:S02]  /*aae0*/  IMAD.MOV.U32 R34, RZ, RZ, R24 ;  /* 0x000000ffff227224 */ /* 0x000fe400078e0018 */
[----:B------:R-:W-:Y:S01]  /*aaf0*/  @!P5 IMAD.MOV R4, RZ, RZ, -R4 ;  /* 0x000000ffff04d224 */ /* 0x000fe200078e0a04 */
[----:B------:R-:W2:Y:S01]  /*ab00*/  LDL.LU R24, [R1+0x6c] ;  /* 0x00006c0001187983 */ /* 0x000ea20000300800 */
[----:B------:R-:W-:-:S02]  /*ab10*/  IMAD.MOV.U32 R33, RZ, RZ, R52 ;  /* 0x000000ffff217224 */ /* 0x000fc400078e0034 */
[----:B------:R-:W-:Y:S01]  /*ab20*/  IMAD.MOV.U32 R40, RZ, RZ, R38 ;  /* 0x000000ffff287224 */ /* 0x000fe200078e0026 */
[----:B------:R-:W4:Y:S01]  /*ab30*/  LDL.LU R52, [R1+0x144] ;  /* 0x0001440001347983 */ /* 0x000f220000300800 */
[----:B------:R-:W-:Y:S02]  /*ab40*/  @!P4 IMAD.IADD R10, R10, 0x1, -R0 ;  /* 0x000000010a0ac824 */ /* 0x000fe400078e0a00 */
[----:B------:R-:W-:Y:S01]  /*ab50*/  IMAD.MOV.U32 R38, RZ, RZ, R37 ;  /* 0x000000ffff267224 */ /* 0x000fe200078e0025 */
[----:B------:R-:W5:Y:S01]  /*ab60*/  LDL.LU R46, [R1+0xc] ;  /* 0x00000c00012e7983 */ /* 0x000f620000300800 */
[----:B------:R-:W-:-:S03]  /*ab70*/  IMAD.MOV.U32 R37, RZ, RZ, R36 ;  /* 0x000000ffff257224 */ /* 0x000fc600078e0024 */
[----:B------:R-:W-:Y:S01]  /*ab80*/  STL [R1+0x6a4], R11 ;  /* 0x0006a40b01007387 */ /* 0x000fe20000100800 */
[----:B------:R-:W-:Y:S02]  /*ab90*/  IMAD.MOV.U32 R36, RZ, RZ, R35 ;  /* 0x000000ffff247224 */ /* 0x000fe400078e0023 */
[----:B------:R-:W-:Y:S01]  /*aba0*/  @!P2 IMAD.IADD R6, R6, 0x1, -R0 ;  /* 0x000000010606a824 */ /* 0x000fe200078e0a00 */
[----:B------:R0:W-:Y:S01]  /*abb0*/  STL [R1+0x6a8], R4 ;  /* 0x0006a80401007387 */ /* 0x0001e20000100800 */
[----:B------:R-:W-:Y:S01]  /*abc0*/  IMAD.MOV.U32 R35, RZ, RZ, R34 ;  /* 0x000000ffff237224 */ /* 0x000fe200078e0022 */
[----:B------:R-:W-:Y:S01]  /*abd0*/  ISETP.GE.AND P2, PT, R40, RZ, PT ;  /* 0x000000ff2800720c */ /* 0x000fe20003f46270 */
[----:B------:R-:W-:Y:S02]  /*abe0*/  IMAD.MOV.U32 R34, RZ, RZ, R33 ;  /* 0x000000ffff227224 */ /* 0x000fe400078e0021 */
[----:B------:R-:W-:Y:S02]  /*abf0*/  IMAD.MOV.U32 R33, RZ, RZ, R32 ;  /* 0x000000ffff217224 */ /* 0x000fe400078e0020 */
[----:B0-----:R-:W-:Y:S01]  /*ac00*/  IMAD.MOV.U32 R4, RZ, RZ, R10 ;  /* 0x000000ffff047224 */ /* 0x001fe200078e000a */
[----:B------:R-:W-:Y:S01]  /*ac10*/  IABS R10, R40 ;  /* 0x00000028000a7213 */ /* 0x000fe20000000000 */
[----:B------:R-:W-:-:S02]  /*ac20*/  IMAD.MOV.U32 R40, RZ, RZ, R38 ;  /* 0x000000ffff287224 */ /* 0x000fc400078e0026 */
[----:B------:R-:W-:Y:S02]  /*ac30*/  IMAD.MOV.U32 R38, RZ, RZ, R37 ;  /* 0x000000ffff267224 */ /* 0x000fe400078e0025 */
[----:B------:R-:W-:Y:S02]  /*ac40*/  IMAD.MOV.U32 R32, RZ, RZ, R21 ;  /* 0x000000ffff207224 */ /* 0x000fe400078e0015 */
[----:B------:R-:W-:Y:S02]  /*ac50*/  @!P1 IMAD.MOV R4, RZ, RZ, -R4 ;  /* 0x000000ffff049224 */ /* 0x000fe400078e0a04 */
[----:B------:R-:W-:Y:S02]  /*ac60*/  IMAD.MOV.U32 R37, RZ, RZ, R36 ;  /* 0x000000ffff257224 */ /* 0x000fe400078e0024 */
[----:B------:R-:W-:Y:S02]  /*ac70*/  IMAD.MOV.U32 R36, RZ, RZ, R35 ;  /* 0x000000ffff247224 */ /* 0x000fe400078e0023 */
[----:B------:R-:W-:-:S02]  /*ac80*/  IMAD.MOV.U32 R35, RZ, RZ, R34 ;  /* 0x000000ffff237224 */ /* 0x000fc400078e0022 */
[----:B------:R-:W-:Y:S02]  /*ac90*/  IMAD.MOV.U32 R21, RZ, RZ, R18 ;  /* 0x000000ffff157224 */ /* 0x000fe400078e0012 */
[----:B------:R-:W-:Y:S01]  /*aca0*/  IMAD.MOV.U32 R34, RZ, RZ, R33 ;  /* 0x000000ffff227224 */ /* 0x000fe200078e0021 */
[----:B------:R-:W2:Y:S01]  /*acb0*/  LDL.LU R18, [R1+0xd0] ;  /* 0x0000d00001127983 */ /* 0x000ea20000300800 */
[----:B------:R-:W-:Y:S02]  /*acc0*/  IMAD.MOV.U32 R33, RZ, RZ, R32 ;  /* 0x000000ffff217224 */ /* 0x000fe400078e0020 */
[----:B------:R-:W-:Y:S01]  /*acd0*/  IMAD.MOV.U32 R32, RZ, RZ, R23 ;  /* 0x000000ffff207224 */ /* 0x000fe200078e0017 */
[----:B------:R5:W-:Y:S04]  /*ace0*/  STL [R1+0x6b0], R4 ;  /* 0x0006b00401007387 */ /* 0x000be80000100800 */
[----:B------:R-:W2:Y:S01]  /*acf0*/  LDL.LU R23, [R1+0x30] ;  /* 0x0000300001177983 */ /* 0x000ea20000300800 */
[----:B------:R-:W-:-:S05]  /*ad00*/  IABS R7, R59 ;  /* 0x0000003b00077213 */ /* 0x000fca0000000000 */
[----:B------:R-:W-:-:S04]  /*ad10*/  IMAD.HI.U32 R2, R49, R7, RZ ;  /* 0x0000000731027227 */ /* 0x000fc800078e00ff */
[----:B------:R-:W-:-:S04]  /*ad20*/  IMAD.MOV R2, RZ, RZ, -R2 ;  /* 0x000000ffff027224 */ /* 0x000fc800078e0a02 */
[----:B------:R-:W-:-:S05]  /*ad30*/  IMAD R7, R0, R2, R7 ;  /* 0x0000000200077224 */ /* 0x000fca00078e0207 */
[----:B------:R-:W-:Y:S01]  /*ad40*/  ISETP.GT.U32.AND P3, PT, R0, R7, PT ;  /* 0x000000070000720c */ /* 0x000fe20003f64070 */
[----:B------:R-:W-:Y:S02]  /*ad50*/  IMAD.MOV.U32 R44, RZ, RZ, R38 ;  /* 0x000000ffff2c7224 */ /* 0x000fe400078e0026 */
[----:B------:R-:W-:Y:S02]  /*ad60*/  IMAD.MOV.U32 R38, RZ, RZ, R37 ;  /* 0x000000ffff267224 */ /* 0x000fe400078e0025 */
[----:B------:R-:W-:Y:S02]  /*ad70*/  IMAD.MOV.U32 R37, RZ, RZ, R36 ;  /* 0x000000ffff257224 */ /* 0x000fe400078e0024 */
[----:B------:R-:W-:Y:S01]  /*ad80*/  IMAD.MOV.U32 R36, RZ, RZ, R33 ;  /* 0x000000ffff247224 */ /* 0x000fe200078e0021 */
[----:B------:R-:W-:-:S05]  /*ad90*/  IABS R11, R40 ;  /* 0x00000028000b7213 */ /* 0x000fca0000000000 */
[----:B------:R-:W-:Y:S01]  /*ada0*/  @!P3 IMAD.IADD R7, R7, 0x1, -R0 ;  /* 0x000000010707b824 */ /* 0x000fe200078e0a00 */
[----:B------:R-:W-:-:S04]  /*adb0*/  ISETP.GE.AND P3, PT, R40, RZ, PT ;  /* 0x000000ff2800720c */ /* 0x000fc80003f66270 */
[----:B------:R-:W-:Y:S02]  /*adc0*/  ISETP.GT.U32.AND P1, PT, R0, R7, PT ;  /* 0x000000070000720c */ /* 0x000fe40003f24070 */
[----:B------:R-:W-:Y:S02]  /*add0*/  ISETP.GE.AND P6, PT, R58, RZ, PT ;  /* 0x000000ff3a00720c */ /* 0x000fe40003fc6270 */
[----:B------:R-:W-:Y:S01]  /*ade0*/  ISETP.GE.AND P0, PT, R59, RZ, PT ;  /* 0x000000ff3b00720c */ /* 0x000fe20003f06270 */
[----:B------:R-:W-:-:S08]  /*adf0*/  IMAD.MOV.U32 R13, RZ, RZ, R6 ;  /* 0x000000ffff0d7224 */ /* 0x000fd000078e0006 */
[----:B------:R-:W-:-:S04]  /*ae00*/  @!P1 IMAD.IADD R7, R7, 0x1, -R0 ;  /* 0x0000000107079824 */ /* 0x000fc800078e0a00 */
[----:B------:R-:W-:Y:S02]  /*ae10*/  IMAD.MOV.U32 R14, RZ, RZ, R7 ;  /* 0x000000ffff0e7224 */ /* 0x000fe400078e0007 */
[----:B------:R-:W-:Y:S02]  /*ae20*/  @!P6 IMAD.MOV R13, RZ, RZ, -R13 ;  /* 0x000000ffff0de224 */ /* 0x000fe400078e0a0d */
[----:B------:R-:W-:Y:S02]  /*ae30*/  @!P0 IMAD.MOV R14, RZ, RZ, -R14 ;  /* 0x000000ffff0e8224 */ /* 0x000fe400078e0a0e */
[----:B------:R-:W-:Y:S02]  /*ae40*/  IMAD.MOV.U32 R42, RZ, RZ, R38 ;  /* 0x000000ffff2a7224 */ /* 0x000fe400078e0026 */
[----:B------:R-:W-:Y:S01]  /*ae50*/  IMAD.MOV.U32 R38, RZ, RZ, R36 ;  /* 0x000000ffff267224 */ /* 0x000fe200078e0024 */
[----:B------:R-:W-:Y:S01]  /*ae60*/  IABS R8, R60 ;  /* 0x0000003c00087213 */ /* 0x000fe20000000000 */
[----:B--2---:R-:W-:-:S02]  /*ae70*/  IMAD.MOV.U32 R33, RZ, RZ, R23 ;  /* 0x000000ffff217224 */ /* 0x004fc400078e0017 */
[----:B------:R-:W2:Y:S04]  /*ae80*/  LDL.LU R23, [R1+0x5c] ;  /* 0x00005c0001177983 */ /* 0x000ea80000300800 */
[----:B------:R-:W2:Y:S01]  /*ae90*/  LDL.LU R40, [R1+0x14] ;  /* 0x0000140001287983 */ /* 0x000ea20000300800 */
[----:B------:R-:W-:Y:S02]  /*aea0*/  IMAD.MOV.U32 R36, RZ, RZ, R33 ;  /* 0x000000ffff247224 */ /* 0x000fe400078e0021 */
[----:B---3--:R-:W-:Y:S01]  /*aeb0*/  IMAD.MOV.U32 R33, RZ, RZ, R31 ;  /* 0x000000ffff217224 */ /* 0x008fe200078e001f */
[----:B------:R-:W3:Y:S01]  /*aec0*/  LDL.LU R45, [R1+0x18] ;  /* 0x00001800012d7983 */ /* 0x000ee20000300800 */
[----:B------:R-:W-:-:S03]  /*aed0*/  IMAD.MOV.U32 R31, RZ, RZ, R29 ;  /* 0x000000ffff1f7224 */ /* 0x000fc600078e001d */
[----:B------:R0:W-:Y:S04]  /*aee0*/  STL [R1+0x6b4], R13 ;  /* 0x0006b40d01007387 */ /* 0x0001e80000100800 */
[----:B------:R-:W-:Y:S04]  /*aef0*/  STL [R1+0x6b8], R14 ;  /* 0x0006b80e01007387 */ /* 0x000fe80000100800 */
[----:B------:R-:W3:Y:S01]  /*af00*/  LDL.LU R29, [R1+0x8c] ;  /* 0x00008c00011d7983 */ /* 0x000ee20000300800 */
[----:B------:R-:W-:-:S04]  /*af10*/  IMAD.HI.U32 R2, R49, R8, RZ ;  /* 0x0000000831027227 */ /* 0x000fc800078e00ff */
[----:B------:R-:W-:-:S04]  /*af20*/  IMAD.MOV R2, RZ, RZ, -R2 ;  /* 0x000000ffff027224 */ /* 0x000fc800078e0a02 */
[----:B------:R-:W-:Y:S02]  /*af30*/  IMAD R8, R0, R2, R8 ;  /* 0x0000000200087224 */ /* 0x000fe400078e0208 */
[----:B------:R-:W-:-:S03]  /*af40*/  IMAD.HI.U32 R12, R49, R10, RZ ;  /* 0x0000000a310c7227 */ /* 0x000fc600078e00ff */
[----:B------:R-:W-:Y:S01]  /*af50*/  ISETP.GT.U32.AND P6, PT, R0, R8, PT ;  /* 0x000000080000720c */ /* 0x000fe20003fc4070 */
[----:B------:R-:W-:Y:S01]  /*af60*/  IMAD.MOV R12, RZ, RZ, -R12 ;  /* 0x000000ffff0c7224 */ /* 0x000fe200078e0a0c */
[----:B------:R-:W-:-:S03]  /*af70*/  IABS R9, R61 ;  /* 0x0000003d00097213 */ /* 0x000fc60000000000 */
[----:B------:R-:W-:Y:S02]  /*af80*/  IMAD R10, R0, R12, R10 ;  /* 0x0000000c000a7224 */ /* 0x000fe400078e020a */
[----:B------:R-:W-:-:S04]  /*af90*/  IMAD.HI.U32 R5, R49, R9, RZ ;  /* 0x0000000931057227 */ /* 0x000fc800078e00ff */
[----:B------:R-:W-:Y:S02]  /*afa0*/  IMAD.MOV R5, RZ, RZ, -R5 ;  /* 0x000000ffff057224 */ /* 0x000fe400078e0a05 */
[----:B------:R-:W-:Y:S01]  /*afb0*/  @!P6 IMAD.IADD R8, R8, 0x1, -R0 ;  /* 0x000000010808e824 */ /* 0x000fe200078e0a00 */
[C---:B------:R-:W-:Y:S01]  /*afc0*/  ISETP.GT.U32.AND P6, PT, R0.reuse, R10, PT ;  /* 0x0000000a0000720c */ /* 0x040fe20003fc4070 */
[----:B------:R-:W-:Y:S02]  /*afd0*/  IMAD R9, R0, R5, R9 ;  /* 0x0000000500097224 */ /* 0x000fe400078e0209 */
[----:B------:R-:W-:-:S03]  /*afe0*/  IMAD.HI.U32 R6, R49, R11, RZ ;  /* 0x0000000b31067227 */ /* 0x000fc600078e00ff */
[----:B------:R-:W-:Y:S01]  /*aff0*/  ISETP.GT.U32.AND P1, PT, R0, R9, PT ;  /* 0x000000090000720c */ /* 0x000fe20003f24070 */
[----:B------:R-:W-:Y:S01]  /*b000*/  IMAD.MOV R6, RZ, RZ, -R6 ;  /* 0x000000ffff067224 */ /* 0x000fe200078e0a06 */
[----:B------:R-:W-:-:S05]  /*b010*/  IABS R2, R41 ;  /* 0x0000002900027213 */ /* 0x000fca0000000000 */
[--C-:B------:R-:W-:Y:S02]  /*b020*/  @!P6 IMAD.IADD R10, R10, 0x1, -R0.reuse ;  /* 0x000000010a0ae824 */ /* 0x100fe400078e0a00 */
[C---:B------:R-:W-:Y:S02]  /*b030*/  IMAD R6, R0.reuse, R6, R11 ;  /* 0x0000000600067224 */ /* 0x040fe400078e020b */
[----:B------:R-:W-:Y:S01]  /*b040*/  IMAD.HI.U32 R11, R49, R2, RZ ;  /* 0x00000002310b7227 */ /* 0x000fe200078e00ff */
[C---:B------:R-:W-:Y:S02]  /*b050*/  ISETP.GT.U32.AND P6, PT, R0.reuse, R10, PT ;  /* 0x0000000a0000720c */ /* 0x040fe40003fc4070 */
[----:B-----5:R-:W-:Y:S01]  /*b060*/  IABS R4, R46 ;  /* 0x0000002e00047213 */ /* 0x020fe20000000000 */
[----:B------:R-:W-:Y:S02]  /*b070*/  IMAD.MOV R11, RZ, RZ, -R11 ;  /* 0x000000ffff0b7224 */ /* 0x000fe400078e0a0b */
[----:B------:R-:W-:Y:S01]  /*b080*/  @!P1 IMAD.IADD R9, R9, 0x1, -R0 ;  /* 0x0000000109099824 */ /* 0x000fe200078e0a00 */
[C---:B------:R-:W-:Y:S01]  /*b090*/  ISETP.GT.U32.AND P1, PT, R0.reuse, R8, PT ;  /* 0x000000080000720c */ /* 0x040fe20003f24070 */
[----:B------:R-:W-:-:S02]  /*b0a0*/  IMAD R2, R0, R11, R2 ;  /* 0x0000000b00027224 */ /* 0x000fc400078e0202 */
[----:B------:R-:W-:Y:S01]  /*b0b0*/  IMAD.HI.U32 R12, R49, R4, RZ ;  /* 0x00000004310c7227 */ /* 0x000fe200078e00ff */
[----:B------:R-:W-:-:S03]  /*b0c0*/  ISETP.GT.U32.AND P0, PT, R0, R9, PT ;  /* 0x000000090000720c */ /* 0x000fc60003f04070 */
[----:B------:R-:W-:Y:S01]  /*b0d0*/  @!P6 IMAD.IADD R10, R10, 0x1, -R0 ;  /* 0x000000010a0ae824 */ /* 0x000fe200078e0a00 */
[----:B------:R-:W-:Y:S01]  /*b0e0*/  ISETP.GT.U32.AND P6, PT, R0, R2, PT ;  /* 0x000000020000720c */ /* 0x000fe20003fc4070 */
[----:B------:R-:W-:Y:S01]  /*b0f0*/  IMAD.MOV R12, RZ, RZ, -R12 ;  /* 0x000000ffff0c7224 */ /* 0x000fe200078e0a0c */
[----:B------:R-:W-:-:S03]  /*b100*/  ISETP.GE.AND P4, PT, R61, RZ, PT ;  /* 0x000000ff3d00720c */ /* 0x000fc60003f86270 */
[----:B------:R-:W-:Y:S02]  /*b110*/  IMAD R4, R0, R12, R4 ;  /* 0x0000000c00047224 */ /* 0x000fe400078e0204 */
[----:B------:R-:W-:-:S04]  /*b120*/  @!P1 IMAD.IADD R8, R8, 0x1, -R0 ;  /* 0x0000000108089824 */ /* 0x000fc800078e0a00 */
[----:B------:R-:W-:Y:S01]  /*b130*/  IMAD.MOV.U32 R47, RZ, RZ, R8 ;  /* 0x000000ffff2f7224 */ /* 0x000fe200078e0008 */
[----:B------:R-:W-:Y:S01]  /*b140*/  ISETP.GT.U32.AND P1, PT, R0, R6, PT ;  /* 0x000000060000720c */ /* 0x000fe20003f24070 */
[--C-:B------:R-:W-:Y:S02]  /*b150*/  @!P0 IMAD.IADD R9, R9, 0x1, -R0.reuse ;  /* 0x0000000109098824 */ /* 0x100fe400078e0a00 */
[----:B------:R-:W-:Y:S01]  /*b160*/  @!P6 IMAD.IADD R2, R2, 0x1, -R0 ;  /* 0x000000010202e824 */ /* 0x000fe200078e0a00 */
[----:B------:R-:W-:Y:S01]  /*b170*/  ISETP.GE.AND P5, PT, R60, RZ, PT ;  /* 0x000000ff3c00720c */ /* 0x000fe20003fa6270 */
[----:B------:R-:W-:-:S03]  /*b180*/  @!P4 IMAD.MOV R9, RZ, RZ, -R9 ;  /* 0x000000ffff09c224 */ /* 0x000fc600078e0a09 */
[----:B------:R-:W-:Y:S01]  /*b190*/  ISETP.GT.U32.AND P4, PT, R0, R2, PT ;  /* 0x000000020000720c */ /* 0x000fe20003f84070 */
[----:B------:R-:W-:Y:S02]  /*b1a0*/  IMAD.MOV.U32 R43, RZ, RZ, R37 ;  /* 0x000000ffff2b7224 */ /* 0x000fe400078e0025 */
[----:B------:R-:W-:Y:S01]  /*b1b0*/  IMAD.MOV.U32 R37, RZ, RZ, R30 ;  /* 0x000000ffff257224 */ /* 0x000fe200078e001e */
[----:B------:R-:W-:Y:S01]  /*b1c0*/  IABS R5, R39 ;  /* 0x0000002700057213 */ /* 0x000fe20000000000 */
[----:B------:R-:W-:Y:S01]  /*b1d0*/  @!P1 IMAD.IADD R6, R6, 0x1, -R0 ;  /* 0x0000000106069824 */ /* 0x000fe200078e0a00 */
[----:B------:R-:W-:Y:S01]  /*b1e0*/  ISETP.GE.AND P1, PT, R39, RZ, PT ;  /* 0x000000ff2700720c */ /* 0x000fe20003f26270 */
[----:B------:R-:W-:Y:S01]  /*b1f0*/  IMAD.MOV.U32 R39, RZ, RZ, R38 ;  /* 0x000000ffff277224 */ /* 0x000fe200078e0026 */
[----:B------:R-:W5:Y:S01]  /*b200*/  LDL.LU R30, [R1+0x60] ;  /* 0x00006000011e7983 */ /* 0x000f620000300800 */
[----:B------:R-:W-:Y:S02]  /*b210*/  IMAD.MOV.U32 R38, RZ, RZ, R37 ;  /* 0x000000ffff267224 */ /* 0x000fe400078e0025 */
[----:B------:R-:W-:-:S02]  /*b220*/  @!P5 IMAD.MOV R47, RZ, RZ, -R47 ;  /* 0x000000ffff2fd224 */ /* 0x000fc400078e0a2f */
[----:B------:R-:W-:Y:S02]  /*b230*/  IMAD.MOV.U32 R37, RZ, RZ, R36 ;  /* 0x000000ffff257224 */ /* 0x000fe400078e0024 */
[----:B------:R-:W-:Y:S02]  /*b240*/  IMAD.MOV.U32 R36, RZ, RZ, R31 ;  /* 0x000000ffff247224 */ /* 0x000fe400078e001f */
[----:B------:R-:W-:Y:S01]  /*b250*/  @!P4 IMAD.IADD R2, R2, 0x1, -R0 ;  /* 0x000000010202c824 */ /* 0x000fe200078e0a00 */
[----:B------:R-:W-:Y:S01]  /*b260*/  ISETP.GE.AND P4, PT, R41, RZ, PT ;  /* 0x000000ff2900720c */ /* 0x000fe20003f86270 */
[----:B------:R-:W-:Y:S01]  /*b270*/  IMAD.MOV.U32 R41, RZ, RZ, R38 ;  /* 0x000000ffff297224 */ /* 0x000fe200078e0026 */
[----:B------:R-:W-:Y:S01]  /*b280*/  STL [R1+0x6c0], R47 ;  /* 0x0006c02f01007387 */ /* 0x000fe20000100800 */
[----:B------:R-:W-:Y:S02]  /*b290*/  IMAD.MOV.U32 R38, RZ, RZ, R37 ;  /* 0x000000ffff267224 */ /* 0x000fe400078e0025 */
[----:B------:R-:W-:Y:S01]  /*b2a0*/  IMAD.MOV.U32 R37, RZ, RZ, R36 ;  /* 0x000000ffff257224 */ /* 0x000fe200078e0024 */
[----:B------:R-:W-:Y:S01]  /*b2b0*/  STL [R1+0x6c8], R9 ;  /* 0x0006c80901007387 */ /* 0x000fe20000100800 */
[----:B------:R-:W-:-:S02]  /*b2c0*/  IMAD.MOV.U32 R36, RZ, RZ, R35 ;  /* 0x000000ffff247224 */ /* 0x000fc400078e0023 */
[----:B------:R-:W-:Y:S02]  /*b2d0*/  IMAD.MOV.U32 R35, RZ, RZ, R25 ;  /* 0x000000ffff237224 */ /* 0x000fe400078e0019 */
[----:B------:R-:W-:Y:S01]  /*b2e0*/  IMAD.MOV.U32 R25, RZ, RZ, R20 ;  /* 0x000000ffff197224 */ /* 0x000fe200078e0014 */
[----:B--2---:R-:W-:-:S05]  /*b2f0*/  IABS R12, R40 ;  /* 0x00000028000c7213 */ /* 0x004fca0000000000 */
[----:B------:R-:W-:-:S04]  /*b300*/  IMAD.HI.U32 R8, R49, R12, RZ ;  /* 0x0000000c31087227 */ /* 0x000fc800078e00ff */
[----:B------:R-:W-:-:S04]  /*b310*/  IMAD.MOV R8, RZ, RZ, -R8 ;  /* 0x000000ffff087224 */ /* 0x000fc800078e0a08 */
[----:B------:R-:W-:Y:S02]  /*b320*/  IMAD R8, R0, R8, R12 ;  /* 0x0000000800087224 */ /* 0x000fe400078e020c */
[----:B------:R-:W-:-:S04]  /*b330*/  IMAD.MOV.U32 R12, RZ, RZ, R10 ;  /* 0x000000ffff0c7224 */ /* 0x000fc800078e000a */
[----:B------:R-:W-:Y:S01]  /*b340*/  @!P2 IMAD.MOV R12, RZ, RZ, -R12 ;  /* 0x000000ffff0ca224 */ /* 0x000fe200078e0a0c */
[----:B------:R-:W-:Y:S01]  /*b350*/  ISETP.GT.U32.AND P2, PT, R0, R8, PT ;  /* 0x000000080000720c */ /* 0x000fe20003f44070 */
[----:B---3--:R-:W-:-:S03]  /*b360*/  IMAD.MOV.U32 R31, RZ, RZ, R29 ;  /* 0x000000ffff1f7224 */ /* 0x008fc600078e001d */
[----:B------:R1:W-:Y:S04]  /*b370*/  STL [R1+0x6cc], R12 ;  /* 0x0006cc0c01007387 */ /* 0x0003e80000100800 */
[----:B------:R-:W2:Y:S04]  /*b380*/  LDL.LU R29, [R1+0xf0] ;  /* 0x0000f000011d7983 */ /* 0x000ea80000300800 */
[----:B------:R-:W3:Y:S01]  /*b390*/  LDL.LU R20, [R1+0x9c] ;  /* 0x00009c0001147983 */ /* 0x000ee20000300800 */
[----:B------:R-:W-:Y:S01]  /*b3a0*/  @!P2 IMAD.IADD R8, R8, 0x1, -R0 ;  /* 0x000000010808a824 */ /* 0x000fe200078e0a00 */
[----:B------:R-:W-:Y:S01]  /*b3b0*/  ISETP.GE.AND P2, PT, R40, RZ, PT ;  /* 0x000000ff2800720c */ /* 0x000fe20003f46270 */
[----:B------:R-:W-:-:S02]  /*b3c0*/  IMAD.MOV.U32 R40, RZ, RZ, R38 ;  /* 0x000000ffff287224 */ /* 0x000fc400078e0026 */
[----:B------:R-:W2:Y:S01]  /*b3d0*/  LDL.LU R38, [R1+0x3c] ;  /* 0x00003c0001267983 */ /* 0x000ea20000300800 */
[----:B0-----:R-:W-:Y:S01]  /*b3e0*/  IMAD.HI.U32 R13, R49, R5, RZ ;  /* 0x00000005310d7227 */ /* 0x001fe200078e00ff */
[----:B------:R-:W-:-:S03]  /*b3f0*/  ISETP.GT.U32.AND P0, PT, R0, R4, PT ;  /* 0x000000040000720c */ /* 0x000fc60003f04070 */
[----:B------:R-:W-:-:S04]  /*b400*/  IMAD.MOV R13, RZ, RZ, -R13 ;  /* 0x000000ffff0d7224 */ /* 0x000fc800078e0a0d */
[----:B------:R-:W-:-:S05]  /*b410*/  IMAD R5, R0, R13, R5 ;  /* 0x0000000d00057224 */ /* 0x000fca00078e0205 */
[----:B------:R-:W-:Y:S01]  /*b420*/  ISETP.GT.U32.AND P5, PT, R0, R5, PT ;  /* 0x000000050000720c */ /* 0x000fe20003fa4070 */
[----:B------:R-:W-:Y:S01]  /*b430*/  @!P0 IMAD.IADD R4, R4, 0x1, -R0 ;  /* 0x0000000104048824 */ /* 0x000fe200078e0a00 */
[----:B------:R-:W-:-:S04]  /*b440*/  IABS R7, R44 ;  /* 0x0000002c00077213 */ /* 0x000fc80000000000 */
[----:B------:R-:W-:Y:S01]  /*b450*/  ISETP.GT.U32.AND P6, PT, R0, R4, PT ;  /* 0x000000040000720c */ /* 0x000fe20003fc4070 */
[----:B------:R-:W-:-:S06]  /*b460*/  IMAD.HI.U32 R13, R49, R7, RZ ;  /* 0x00000007310d7227 */ /* 0x000fcc00078e00ff */
[----:B------:R-:W-:Y:S01]  /*b470*/  @!P5 IMAD.IADD R5, R5, 0x1, -R0 ;  /* 0x000000010505d824 */ /* 0x000fe200078e0a00 */
[----:B------:R-:W-:Y:S01]  /*b480*/  ISETP.GT.U32.AND P5, PT, R0, R6, PT ;  /* 0x000000060000720c */ /* 0x000fe20003fa4070 */
[----:B------:R-:W-:-:S03]  /*b490*/  IMAD.MOV R13, RZ, RZ, -R13 ;  /* 0x000000ffff0d7224 */ /* 0x000fc600078e0a0d */
[C---:B------:R-:W-:Y:S01]  /*b4a0*/  ISETP.GT.U32.AND P0, PT, R0.reuse, R5, PT ;  /* 0x000000050000720c */ /* 0x040fe20003f04070 */
[----:B------:R-:W-:Y:S02]  /*b4b0*/  IMAD R7, R0, R13, R7 ;  /* 0x0000000d00077224 */ /* 0x000fe400078e0207 */
[----:B------:R-:W-:Y:S01]  /*b4c0*/  @!P6 IMAD.IADD R4, R4, 0x1, -R0 ;  /* 0x000000010404e824 */ /* 0x000fe200078e0a00 */
[----:B------:R-:W-:Y:S02]  /*b4d0*/  IABS R10, R43 ;  /* 0x0000002b000a7213 */ /* 0x000fe40000000000 */
[----:B------:R-:W-:-:S03]  /*b4e0*/  ISETP.GT.U32.AND P6, PT, R0, R7, PT ;  /* 0x000000070000720c */ /* 0x000fc60003fc4070 */
[----:B------:R-:W-:Y:S02]  /*b4f0*/  @!P5 IMAD.IADD R6, R6, 0x1, -R0 ;  /* 0x000000010606d824 */ /* 0x000fe400078e0a00 */
[----:B-1----:R-:W-:-:S04]  /*b500*/  IMAD.HI.U32 R12, R49, R10, RZ ;  /* 0x0000000a310c7227 */ /* 0x002fc800078e00ff */
[----:B------:R-:W-:Y:S01]  /*b510*/  @!P0 IMAD.IADD R5, R5, 0x1, -R0 ;  /* 0x0000000105058824 */ /* 0x000fe200078e0a00 */
[----:B------:R-:W-:Y:S01]  /*b520*/  ISETP.GE.AND P0, PT, R46, RZ, PT ;  /* 0x000000ff2e00720c */ /* 0x000fe20003f06270 */
[----:B------:R-:W-:Y:S02]  /*b530*/  @!P3 IMAD.MOV R6, RZ, RZ, -R6 ;  /* 0x000000ffff06b224 */ /* 0x000fe400078e0a06 */
[----:B------:R-:W-:Y:S02]  /*b540*/  @!P1 IMAD.MOV R5, RZ, RZ, -R5 ;  /* 0x000000ffff059224 */ /* 0x000fe400078e0a05 */
[----:B------:R-:W-:Y:S01]  /*b550*/  IMAD.MOV R12, RZ, RZ, -R12 ;  /* 0x000000ffff0c7224 */ /* 0x000fe200078e0a0c */
[----:B------:R-:W-:Y:S01]  /*b560*/  STL [R1+0x6d0], R6 ;  /* 0x0006d00601007387 */ /* 0x000fe20000100800 */
[----:B------:R-:W-:Y:S01]  /*b570*/  @!P6 IMAD.IADD R7, R7, 0x1, -R0 ;  /* 0x000000010707e824 */ /* 0x000fe200078e0a00 */
[C---:B------:R-:W-:Y:S01]  /*b580*/  ISETP.GT.U32.AND P3, PT, R0.reuse, R8, PT ;  /* 0x000000080000720c */ /* 0x040fe20003f64070 */
[C---:B------:R-:W-:Y:S01]  /*b590*/  IMAD R10, R0.reuse, R12, R10 ;  /* 0x0000000c000a7224 */ /* 0x040fe200078e020a */
[----:B------:R0:W-:Y:S02]  /*b5a0*/  STL [R1+0x6d4], R5 ;  /* 0x0006d40501007387 */ /* 0x0001e40000100800 */
[----:B------:R-:W-:Y:S01]  /*b5b0*/  ISETP.GT.U32.AND P6, PT, R0, R7, PT ;  /* 0x000000070000720c */ /* 0x000fe20003fc4070 */
[----:B0-----:R-:W-:-:S04]  /*b5c0*/  IMAD.MOV.U32 R5, RZ, RZ, R4 ;  /* 0x000000ffff057224 */ /* 0x001fc800078e0004 */
[----:B------:R-:W-:Y:S01]  /*b5d0*/  @!P0 IMAD.MOV R5, RZ, RZ, -R5 ;  /* 0x000000ffff058224 */ /* 0x000fe200078e0a05 */
[----:B------:R-:W-:-:S03]  /*b5e0*/  ISETP.GT.U32.AND P0, PT, R0, R10, PT ;  /* 0x0000000a0000720c */ /* 0x000fc60003f04070 */
[----:B------:R-:W-:Y:S01]  /*b5f0*/  @!P3 IMAD.IADD R8, R8, 0x1, -R0 ;  /* 0x000000010808b824 */ /* 0x000fe200078e0a00 */
[----:B------:R-:W-:Y:S01]  /*b600*/  IABS R9, R42 ;  /* 0x0000002a00097213 */ /* 0x000fe20000000000 */
[----:B------:R-:W-:Y:S02]  /*b610*/  @!P4 IMAD.MOV R2, RZ, RZ, -R2 ;  /* 0x000000ffff02c224 */ /* 0x000fe400078e0a02 */
[----:B------:R-:W-:Y:S01]  /*b620*/  @!P6 IMAD.IADD R7, R7, 0x1, -R0 ;  /* 0x000000010707e824 */ /* 0x000fe200078e0a00 */
[----:B------:R-:W-:Y:S01]  /*b630*/  ISETP.GE.AND P6, PT, R42, RZ, PT ;  /* 0x000000ff2a00720c */ /* 0x000fe20003fc6270 */
[----:B------:R-:W-:Y:S01]  /*b640*/  @!P2 IMAD.MOV R8, RZ, RZ, -R8 ;  /* 0x000000ffff08a224 */ /* 0x000fe200078e0a08 */
[----:B------:R-:W-:Y:S01]  /*b650*/  IABS R4, R39 ;  /* 0x0000002700047213 */ /* 0x000fe20000000000 */
[----:B------:R-:W-:Y:S01]  /*b660*/  IMAD.MOV.U32 R42, RZ, RZ, R37 ;  /* 0x000000ffff2a7224 */ /* 0x000fe200078e0025 */
[----:B------:R-:W-:Y:S01]  /*b670*/  STL [R1+0x6dc], R5 ;  /* 0x0006dc0501007387 */ /* 0x000fe20000100800 */
[----:B------:R-:W-:-:S02]  /*b680*/  IMAD.MOV.U32 R37, RZ, RZ, R35 ;  /* 0x000000ffff257224 */ /* 0x000fc400078e0023 */
[----:B------:R-:W-:Y:S01]  /*b690*/  @!P0 IMAD.IADD R10, R10, 0x1, -R0 ;  /* 0x000000010a0a8824 */ /* 0x000fe200078e0a00 */
[----:B------:R-:W-:Y:S01]  /*b6a0*/  ISETP.GE.AND P0, PT, R39, RZ, PT ;  /* 0x000000ff2700720c */ /* 0x000fe20003f06270 */
[----:B------:R-:W-:Y:S01]  /*b6b0*/  IMAD.MOV.U32 R35, RZ, RZ, R33 ;  /* 0x000000ffff237224 */ /* 0x000fe200078e0021 */
[----:B------:R-:W-:Y:S01]  /*b6c0*/  STL [R1+0x6e0], R2 ;  /* 0x0006e00201007387 */ /* 0x000fe20000100800 */
[----:B------:R-:W-:Y:S02]  /*b6d0*/  IMAD.MOV.U32 R33, RZ, RZ, R25 ;  /* 0x000000ffff217224 */ /* 0x000fe400078e0019 */
[----:B------:R-:W-:Y:S01]  /*b6e0*/  IMAD.MOV.U32 R25, RZ, RZ, R22 ;  /* 0x000000ffff197224 */ /* 0x000fe200078e0016 */
[----:B------:R-:W-:Y:S04]  /*b6f0*/  STL [R1+0x6e4], R8 ;  /* 0x0006e40801007387 */ /* 0x000fe80000100800 */
[----:B------:R-:W3:Y:S01]  /*b700*/  LDL.LU R22, [R1+0xc0] ;  /* 0x0000c00001167983 */ /* 0x000ee20000300800 */
[----:B--2---:R-:W-:-:S02]  /*b710*/  IMAD.MOV.U32 R39, RZ, RZ, R38 ;  /* 0x000000ffff277224 */ /* 0x004fc400078e0026 */
[----:B------:R-:W-:Y:S02]  /*b720*/  IMAD.MOV.U32 R38, RZ, RZ, R36 ;  /* 0x000000ffff267224 */ /* 0x000fe400078e0024 */
[----:B------:R-:W-:Y:S02]  /*b730*/  IMAD.MOV.U32 R36, RZ, RZ, R34 ;  /* 0x000000ffff247224 */ /* 0x000fe400078e0022 */
[----:B------:R-:W-:Y:S02]  /*b740*/  IMAD.MOV.U32 R34, RZ, RZ, R32 ;  /* 0x000000ffff227224 */ /* 0x000fe400078e0020 */
[----:B------:R-:W2:Y:S01]  /*b750*/  LDL.LU R32, [R1+0x84] ;  /* 0x0000840001207983 */ /* 0x000ea20000300800 */
[----:B------:R-:W-:Y:S01]  /*b760*/  IABS R11, R45 ;  /* 0x0000002d000b7213 */ /* 0x000fe20000000000 */
[C---:B------:R-:W-:Y:S01]  /*b770*/  IMAD.HI.U32 R13, R49.reuse, R9, RZ ;  /* 0x00000009310d7227 */ /* 0x040fe200078e00ff */
[----:B------:R-:W-:Y:S01]  /*b780*/  ISETP.GE.AND P4, PT, R44, RZ, PT ;  /* 0x000000ff2c00720c */ /* 0x000fe20003f86270 */
[----:B------:R-:W3:Y:S02]  /*b790*/  LDL.LU R46, [R1+0x40] ;  /* 0x00004000012e7983 */ /* 0x000ee40000300800 */
[----:B------:R-:W-:-:S04]  /*b7a0*/  IMAD.HI.U32 R14, R49, R11, RZ ;  /* 0x0000000b310e7227 */ /* 0x000fc800078e00ff */
[----:B------:R-:W-:-:S04]  /*b7b0*/  IMAD.MOV R14, RZ, RZ, -R14 ;  /* 0x000000ffff0e7224 */ /* 0x000fc800078e0a0e */
[----:B------:R-:W-:Y:S02]  /*b7c0*/  IMAD R11, R0, R14, R11 ;  /* 0x0000000e000b7224 */ /* 0x000fe400078e020b */
[----:B------:R-:W-:-:S03]  /*b7d0*/  IMAD.MOV R13, RZ, RZ, -R13 ;  /* 0x000000ffff0d7224 */ /* 0x000fc600078e0a0d */
[C---:B------:R-:W-:Y:S01]  /*b7e0*/  ISETP.GT.U32.AND P5, PT, R0.reuse, R11, PT ;  /* 0x0000000b0000720c */ /* 0x040fe20003fa4070 */
[----:B------:R-:W-:-:S05]  /*b7f0*/  IMAD R9, R0, R13, R9 ;  /* 0x0000000d00097224 */ /* 0x000fca00078e0209 */
[----:B------:R-:W-:-:S07]  /*b800*/  ISETP.GT.U32.AND P3, PT, R0, R9, PT ;  /* 0x000000090000720c */ /* 0x000fce0003f64070 */
[----:B------:R-:W-:Y:S01]  /*b810*/  @!P5 IMAD.IADD R11, R11, 0x1, -R0 ;  /* 0x000000010b0bd824 */ /* 0x000fe200078e0a00 */
[----:B------:R-:W-:-:S04]  /*b820*/  ISETP.GE.AND P5, PT, R45, RZ, PT ;  /* 0x000000ff2d00720c */ /* 0x000fc80003fa6270 */
[C---:B------:R-:W-:Y:S01]  /*b830*/  ISETP.GT.U32.AND P1, PT, R0.reuse, R11, PT ;  /* 0x0000000b0000720c */ /* 0x040fe20003f24070 */
[----:B------:R-:W-:Y:S01]  /*b840*/  @!P3 IMAD.IADD R9, R9, 0x1, -R0 ;  /* 0x000000010909b824 */ /* 0x000fe200078e0a00 */
[----:B------:R-:W-:-:S04]  /*b850*/  ISETP.GT.U32.AND P3, PT, R0, R10, PT ;  /* 0x0000000a0000720c */ /* 0x000fc80003f64070 */
[----:B------:R-:W-:Y:S01]  /*b860*/  ISETP.GT.U32.AND P2, PT, R0, R9, PT ;  /* 0x000000090000720c */ /* 0x000fe20003f44070 */
[----:B------:R-:W-:-:S06]  /*b870*/  @!P4 IMAD.MOV R7, RZ, RZ, -R7 ;  /* 0x000000ffff07c224 */ /* 0x000fcc00078e0a07 */
[--C-:B------:R-:W-:Y:S01]  /*b880*/  @!P1 IMAD.IADD R11, R11, 0x1, -R0.reuse ;  /* 0x000000010b0b9824 */ /* 0x100fe200078e0a00 */
[----:B------:R-:W-:Y:S01]  /*b890*/  ISETP.GE.AND P1, PT, R43, RZ, PT ;  /* 0x000000ff2b00720c */ /* 0x000fe20003f26270 */
[----:B------:R-:W-:Y:S02]  /*b8a0*/  @!P3 IMAD.IADD R10, R10, 0x1, -R0 ;  /* 0x000000010a0ab824 */ /* 0x000fe400078e0a00 */
[----:B------:R-:W-:Y:S01]  /*b8b0*/  @!P5 IMAD.MOV R11, RZ, RZ, -R11 ;  /* 0x000000ffff0bd224 */ /* 0x000fe200078e0a0b */
[----:B------:R-:W-:Y:S02]  /*b8c0*/  IABS R6, R40 ;  /* 0x0000002800067213 */ /* 0x000fe40000000000 */
[----:B------:R-:W-:Y:S01]  /*b8d0*/  ISETP.GE.AND P3, PT, R40, RZ, PT ;  /* 0x000000ff2800720c */ /* 0x000fe20003f66270 */
[----:B------:R-:W-:Y:S01]  /*b8e0*/  IMAD.MOV.U32 R40, RZ, RZ, R38 ;  /* 0x000000ffff287224 */ /* 0x000fe200078e0026 */
[----:B------:R-:W-:Y:S01]  /*b8f0*/  STL [R1+0x6e8], R11 ;  /* 0x0006e80b01007387 */ /* 0x000fe20000100800 */
[----:B------:R-:W-:-:S02]  /*b900*/  IMAD.MOV.U32 R38, RZ, RZ, R37 ;  /* 0x000000ffff267224 */ /* 0x000fc400078e0025 */
[----:B------:R-:W-:Y:S01]  /*b910*/  IMAD.MOV.U32 R37, RZ, RZ, R36 ;  /* 0x000000ffff257224 */ /* 0x000fe200078e0024 */
[----:B------:R0:W-:Y:S01]  /*b920*/  STL [R1+0x6f0], R7 ;  /* 0x0006f00701007387 */ /* 0x0001e20000100800 */
[----:B------:R-:W-:Y:S02]  /*b930*/  IMAD.MOV.U32 R36, RZ, RZ, R35 ;  /* 0x000000ffff247224 */ /* 0x000fe400078e0023 */
[----:B------:R-:W-:Y:S01]  /*b940*/  @!P2 IMAD.IADD R9, R9, 0x1, -R0 ;  /* 0x000000010909a824 */ /* 0x000fe200078e0a00 */
[----:B------:R-:W-:Y:S01]  /*b950*/  ISETP.GE.AND P2, PT, R40, RZ, PT ;  /* 0x000000ff2800720c */ /* 0x000fe20003f46270 */
[----:B------:R-:W-:Y:S02]  /*b960*/  IMAD.MOV.U32 R35, RZ, RZ, R34 ;  /* 0x000000ffff237224 */ /* 0x000fe400078e0022 */
[----:B------:R-:W-:Y:S02]  /*b970*/  IMAD.MOV.U32 R34, RZ, RZ, R33 ;  /* 0x000000ffff227224 */ /* 0x000fe400078e0021 */
[----:B0-----:R-:W-:Y:S01]  /*b980*/  IMAD.MOV.U32 R7, RZ, RZ, R10 ;  /* 0x000000ffff077224 */ /* 0x001fe200078e000a */
[----:B------:R-:W-:Y:S01]  /*b990*/  IABS R10, R40 ;  /* 0x00000028000a7213 */ /* 0x000fe20000000000 */
[----:B------:R-:W-:-:S02]  /*b9a0*/  IMAD.MOV.U32 R40, RZ, RZ, R38 ;  /* 0x000000ffff287224 */ /* 0x000fc400078e0026 */
[----:B------:R-:W-:Y:S02]  /*b9b0*/  IMAD.MOV.U32 R38, RZ, RZ, R37 ;  /* 0x000000ffff267224 */ /* 0x000fe400078e0025 */
[----:B------:R-:W-:Y:S02]  /*b9c0*/  @!P1 IMAD.MOV R7, RZ, RZ, -R7 ;  /* 0x000000ffff079224 */ /* 0x000fe400078e0a07 */
[----:B------:R-:W-:Y:S02]  /*b9d0*/  IMAD.MOV.U32 R37, RZ, RZ, R36 ;  /* 0x000000ffff257224 */ /* 0x000fe400078e0024 */
[----:B------:R-:W-:Y:S02]  /*b9e0*/  IMAD.MOV.U32 R36, RZ, RZ, R35 ;  /* 0x000000ffff247224 */ /* 0x000fe400078e0023 */
[----:B------:R-:W-:Y:S02]  /*b9f0*/  IMAD.MOV.U32 R35, RZ, RZ, R34 ;  /* 0x000000ffff237224 */ /* 0x000fe400078e0022 */
[----:B--2---:R-:W-:-:S02]  /*ba00*/  IMAD.MOV.U32 R33, RZ, RZ, R32 ;  /* 0x000000ffff217224 */ /* 0x004fc400078e0020 */
[----:B------:R-:W-:Y:S02]  /*ba10*/  IMAD.MOV.U32 R32, RZ, RZ, R23 ;  /* 0x000000ffff207224 */ /* 0x000fe400078e0017 */
[----:B------:R-:W-:Y:S01]  /*ba20*/  IMAD.MOV.U32 R34, RZ, RZ, R33 ;  /* 0x000000ffff227224 */ /* 0x000fe200078e0021 */
[----:B------:R-:W2:Y:S01]  /*ba30*/  LDL.LU R23, [R1+0xf4] ;  /* 0x0000f40001177983 */ /* 0x000ea20000300800 */
[----:B------:R-:W-:Y:S02]  /*ba40*/  IMAD.MOV.U32 R33, RZ, RZ, R32 ;  /* 0x000000ffff217224 */ /* 0x000fe400078e0020 */
[----:B------:R-:W-:Y:S01]  /*ba50*/  IMAD.MOV.U32 R32, RZ, RZ, R19 ;  /* 0x000000ffff207224 */ /* 0x000fe200078e0013 */
[----:B------:R3:W-:Y:S04]  /*ba60*/  STL [R1+0x6f4], R7 ;  /* 0x0006f40701007387 */ /* 0x0007e80000100800 */
[----:B------:R-:W2:Y:S01]  /*ba70*/  LDL.LU R19, [R1+0x64] ;  /* 0x0000640001137983 */ /* 0x000ea20000300800 */
        /* <DEDUP_REMOVED lines=11> */
[----:B------:R-:W-:Y:S01]  /*bb30*/  ISETP.GT.U32.AND P1, PT, R0, R4, PT ;  /* 0x000000040000720c */ /* 0x000fe20003f24070 */
[----:B------:R-:W-:Y:S01]  /*bb40*/  IMAD.MOV.U32 R13, RZ, RZ, R9 ;  /* 0x000000ffff0d7224 */ /* 0x000fe200078e0009 */
[----:B------:R-:W-:Y:S02]  /*bb50*/  IABS R5, R41 ;  /* 0x0000002900057213 */ /* 0x000fe40000000000 */
[----:B------:R-:W-:Y:S01]  /*bb60*/  ISETP.GE.AND P4, PT, R41, RZ, PT ;  /* 0x000000ff2900720c */ /* 0x000fe20003f86270 */
[----:B------:R-:W-:-:S08]  /*bb70*/  @!P6 IMAD.MOV R13, RZ, RZ, -R13 ;  /* 0x000000ffff0de224 */ /* 0x000fd000078e0a0d */
[----:B------:R-:W-:-:S04]  /*bb80*/  @!P1 IMAD.IADD R4, R4, 0x1, -R0 ;  /* 0x0000000104049824 */ /* 0x000fc800078e0a00 */
[----:B------:R-:W-:Y:S02]  /*bb90*/  IMAD.MOV.U32 R14, RZ, RZ, R4 ;  /* 0x000000ffff0e7224 */ /* 0x000fe400078e0004 */
[----:B------:R-:W-:Y:S02]  /*bba0*/  IMAD.MOV.U32 R41, RZ, RZ, R38 ;  /* 0x000000ffff297224 */ /* 0x000fe400078e0026 */
[----:B------:R-:W-:Y:S02]  /*bbb0*/  @!P0 IMAD.MOV R14, RZ, RZ, -R14 ;  /* 0x000000ffff0e8224 */ /* 0x000fe400078e0a0e */
[----:B------:R-:W-:Y:S02]  /*bbc0*/  IMAD.MOV.U32 R38, RZ, RZ, R36 ;  /* 0x000000ffff267224 */ /* 0x000fe400078e0024 */
[----:B------:R-:W-:Y:S02]  /*bbd0*/  IMAD.MOV.U32 R43, RZ, RZ, R37 ;  /* 0x000000ffff2b7224 */ /* 0x000fe400078e0025 */
[----:B-----5:R-:W-:-:S02]  /*bbe0*/  IMAD.MOV.U32 R37, RZ, RZ, R30 ;  /* 0x000000ffff257224 */ /* 0x020fc400078e001e */
[----:B------:R-:W-:-:S04]  /*bbf0*/  IMAD.HI.U32 R2, R49, R5, RZ ;  /* 0x0000000531027227 */ /* 0x000fc800078e00ff */
[----:B--2---:R-:W-:Y:S02]  /*bc00*/  IMAD.MOV.U32 R33, RZ, RZ, R19 ;  /* 0x000000ffff217224 */ /* 0x004fe400078e0013 */
[----:B------:R-:W2:Y:S04]  /*bc10*/  LDL.LU R19, [R1+0x90] ;  /* 0x0000900001137983 */ /* 0x000ea80000300800 */
[----:B------:R-:W5:Y:S01]  /*bc20*/  LDL.LU R40, [R1+0x48] ;  /* 0x0000480001287983 */ /* 0x000f620000300800 */
[----:B------:R-:W-:Y:S02]  /*bc30*/  IMAD.MOV.U32 R36, RZ, RZ, R33 ;  /* 0x000000ffff247224 */ /* 0x000fe400078e0021 */
[----:B------:R-:W-:Y:S01]  /*bc40*/  IMAD.MOV.U32 R33, RZ, RZ, R31 ;  /* 0x000000ffff217224 */ /* 0x000fe200078e001f */
[----:B------:R-:W2:Y:S01]  /*bc50*/  LDL.LU R45, [R1+0x4c] ;  /* 0x00004c00012d7983 */ /* 0x000ea20000300800 */
[----:B------:R-:W-:-:S03]  /*bc60*/  IMAD.MOV.U32 R31, RZ, RZ, R21 ;  /* 0x000000ffff1f7224 */ /* 0x000fc600078e0015 */
[----:B------:R0:W-:Y:S04]  /*bc70*/  STL [R1+0x6fc], R13 ;  /* 0x0006fc0d01007387 */ /* 0x0001e80000100800 */
[----:B------:R-:W-:Y:S04]  /*bc80*/  STL [R1+0x700], R14 ;  /* 0x0007000e01007387 */ /* 0x000fe80000100800 */
[----:B------:R-:W2:Y:S04]  /*bc90*/  LDL.LU R21, [R1+0xb4] ;  /* 0x0000b40001157983 */ /* 0x000ea80000300800 */
[----:B------:R-:W2:Y:S01]  /*bca0*/  LDL.LU R30, [R1+0x94] ;  /* 0x00009400011e7983 */ /* 0x000ea20000300800 */
[----:B------:R-:W-:-:S04]  /*bcb0*/  IMAD.MOV R2, RZ, RZ, -R2 ;  /* 0x000000ffff027224 */ /* 0x000fc800078e0a02 */
[----:B------:R-:W-:Y:S02]  /*bcc0*/  IMAD R5, R0, R2, R5 ;  /* 0x0000000200057224 */ /* 0x000fe400078e0205 */
[----:B------:R-:W-:-:S03]  /*bcd0*/  IMAD.HI.U32 R12, R49, R10, RZ ;  /* 0x0000000a310c7227 */ /* 0x000fc600078e00ff */
[----:B------:R-:W-:Y:S01]  /*bce0*/  ISETP.GT.U32.AND P6, PT, R0, R5, PT ;  /* 0x000000050000720c */ /* 0x000fe20003fc4070 */
[----:B------:R-:W-:Y:S02]  /*bcf0*/  IMAD.MOV R12, RZ, RZ, -R12 ;  /* 0x000000ffff0c7224 */ /* 0x000fe400078e0a0c */
[----:B------:R-:W-:-:S04]  /*bd00*/  IMAD.HI.U32 R8, R49, R6, RZ ;  /* 0x0000000631087227 */ /* 0x000fc800078e00ff */
[----:B------:R-:W-:Y:S02]  /*bd10*/  IMAD R10, R0, R12, R10 ;  /* 0x0000000c000a7224 */ /* 0x000fe400078e020a */
[----:B------:R-:W-:-:S04]  /*bd20*/  IMAD.MOV R8, RZ, RZ, -R8 ;  /* 0x000000ffff087224 */ /* 0x000fc800078e0a08 */
        /* <DEDUP_REMOVED lines=10> */
[----:B------:R-:W-:Y:S02]  /*bdd0*/  ISETP.GT.U32.AND P6, PT, R0, R10, PT ;  /* 0x0000000a0000720c */ /* 0x000fe40003fc4070 */
[----:B---3--:R-:W-:Y:S01]  /*bde0*/  IABS R7, R46 ;  /* 0x0000002e00077213 */ /* 0x008fe20000000000 */
        /* <DEDUP_REMOVED lines=8> */
[----:B------:R-:W-:-:S04]  /*be70*/  IMAD.MOV R12, RZ, RZ, -R12 ;  /* 0x000000ffff0c7224 */ /* 0x000fc800078e0a0c */
[----:B------:R-:W-:Y:S02]  /*be80*/  IMAD R7, R0, R12, R7 ;  /* 0x0000000c00077224 */ /* 0x000fe400078e0207 */
[----:B------:R-:W-:-:S04]  /*be90*/  @!P1 IMAD.IADD R5, R5, 0x1, -R0 ;  /* 0x0000000105059824 */ /* 0x000fc800078e0a00 */
[----:B------:R-:W-:Y:S01]  /*bea0*/  IMAD.MOV.U32 R47, RZ, RZ, R5 ;  /* 0x000000ffff2f7224 */ /* 0x000fe200078e0005 */
[----:B------:R-:W-:Y:S01]  /*beb0*/  ISETP.GT.U32.AND P1, PT, R0, R9, PT ;  /* 0x000000090000720c */ /* 0x000fe20003f24070 */
[--C-:B------:R-:W-:Y:S02]  /*bec0*/  @!P0 IMAD.IADD R6, R6, 0x1, -R0.reuse ;  /* 0x0000000106068824 */ /* 0x100fe400078e0a00 */
[----:B------:R-:W-:Y:S02]  /*bed0*/  @!P6 IMAD.IADD R2, R2, 0x1, -R0 ;  /* 0x000000010202e824 */ /* 0x000fe400078e0a00 */
[----:B------:R-:W-:-:S03]  /*bee0*/  @!P3 IMAD.MOV R6, RZ, RZ, -R6 ;  /* 0x000000ffff06b224 */ /* 0x000fc600078e0a06 */
[----:B------:R-:W-:Y:S02]  /*bef0*/  ISETP.GT.U32.AND P3, PT, R0, R2, PT ;  /* 0x000000020000720c */ /* 0x000fe40003f64070 */
[----:B------:R-:W-:-:S03]  /*bf00*/  IABS R8, R39 ;  /* 0x0000002700087213 */ /* 0x000fc60000000000 */
[----:B------:R-:W-:Y:S01]  /*bf10*/  @!P1 IMAD.IADD R9, R9, 0x1, -R0 ;  /* 0x0000000109099824 */ /* 0x000fe200078e0a00 */
[----:B------:R-:W-:Y:S01]  /*bf20*/  ISETP.GE.AND P1, PT, R39, RZ, PT ;  /* 0x000000ff2700720c */ /* 0x000fe20003f26270 */
[----:B------:R-:W-:Y:S02]  /*bf30*/  IMAD.MOV.U32 R39, RZ, RZ, R38 ;  /* 0x000000ffff277224 */ /* 0x000fe400078e0026 */
[----:B------:R-:W-:Y:S02]  /*bf40*/  IMAD.MOV.U32 R38, RZ, RZ, R37 ;  /* 0x000000ffff267224 */ /* 0x000fe400078e0025 */
[----:B------:R-:W-:Y:S02]  /*bf50*/  @!P4 IMAD.MOV R47, RZ, RZ, -R47 ;  /* 0x000000ffff2fc224 */ /* 0x000fe400078e0a2f */
[----:B------:R-:W-:Y:S02]  /*bf60*/  IMAD.MOV.U32 R37, RZ, RZ, R36 ;  /* 0x000000ffff257224 */ /* 0x000fe400078e0024 */
[----:B------:R-:W-:-:S02]  /*bf70*/  IMAD.MOV.U32 R36, RZ, RZ, R31 ;  /* 0x000000ffff247224 */ /* 0x000fc400078e001f */
[----:B------:R-:W-:Y:S01]  /*bf80*/  @!P3 IMAD.IADD R2, R2, 0x1, -R0 ;  /* 0x000000010202b824 */ /* 0x000fe200078e0a00 */
[----:B------:R-:W-:Y:S01]  /*bf90*/  ISETP.GE.AND P3, PT, R42, RZ, PT ;  /* 0x000000ff2a00720c */ /* 0x000fe20003f66270 */
[----:B------:R-:W-:Y:S01]  /*bfa0*/  IMAD.MOV.U32 R42, RZ, RZ, R38 ;  /* 0x000000ffff2a7224 */ /* 0x000fe200078e0026 */
[----:B------:R-:W-:Y:S01]  /*bfb0*/  STL [R1+0x704], R47 ;  /* 0x0007042f01007387 */ /* 0x000fe20000100800 */
[----:B------:R-:W-:Y:S02]  /*bfc0*/  IMAD.MOV.U32 R38, RZ, RZ, R37 ;  /* 0x000000ffff267224 */ /* 0x000fe400078e0025 */
[----:B------:R-:W-:Y:S01]  /*bfd0*/  IMAD.MOV.U32 R37, RZ, RZ, R36 ;  /* 0x000000ffff257224 */ /* 0x000fe200078e0024 */
[----:B------:R-:W-:Y:S01]  /*bfe0*/  STL [R1+0x70c], R6 ;  /* 0x00070c0601007387 */ /* 0x000fe20000100800 */
[----:B------:R-:W-:Y:S02]  /*bff0*/  IMAD.MOV.U32 R36, RZ, RZ, R35 ;  /* 0x000000ffff247224 */ /* 0x000fe400078e0023 */
[----:B------:R-:W-:-:S02]  /*c000*/  IMAD.MOV.U32 R35, RZ, RZ, R24 ;  /* 0x000000ffff237224 */ /* 0x000fc400078e0018 */
[----:B------:R-:W-:Y:S01]  /*c010*/  IMAD.MOV.U32 R24, RZ, RZ, R20 ;  /* 0x000000ffff187224 */ /* 0x000fe200078e0014 */
[----:B-----5:R-:W-:-:S05]  /*c020*/  IABS R12, R40 ;  /* 0x00000028000c7213 */ /* 0x020fca0000000000 */
[----:B------:R-:W-:-:S04]  /*c030*/  IMAD.HI.U32 R5, R49, R12, RZ ;  /* 0x0000000c31057227 */ /* 0x000fc800078e00ff */
[----:B------:R-:W-:-:S04]  /*c040*/  IMAD.MOV R5, RZ, RZ, -R5 ;  /* 0x000000ffff057224 */ /* 0x000fc800078e0a05 */
[----:B------:R-:W-:Y:S02]  /*c050*/  IMAD R5, R0, R5, R12 ;  /* 0x0000000500057224 */ /* 0x000fe400078e020c */
[----:B------:R-:W-:-:S04]  /*c060*/  IMAD.MOV.U32 R12, RZ, RZ, R10 ;  /* 0x000000ffff0c7224 */ /* 0x000fc800078e000a */
[----:B------:R-:W-:Y:S01]  /*c070*/  @!P2 IMAD.MOV R12, RZ, RZ, -R12 ;  /* 0x000000ffff0ca224 */ /* 0x000fe200078e0a0c */
[----:B------:R-:W-:Y:S01]  /*c080*/  ISETP.GT.U32.AND P2, PT, R0, R5, PT ;  /* 0x000000050000720c */ /* 0x000fe20003f44070 */
[----:B--2---:R-:W-:Y:S02]  /*c090*/  IMAD.MOV.U32 R31, RZ, RZ, R30 ;  /* 0x000000ffff1f7224 */ /* 0x004fe400078e001e */
[----:B------:R-:W-:Y:S01]  /*c0a0*/  IMAD.MOV.U32 R30, RZ, RZ, R21 ;  /* 0x000000ffff1e7224 */ /* 0x000fe200078e0015 */
[----:B------:R1:W-:Y:S04]  /*c0b0*/  STL [R1+0x710], R12 ;  /* 0x0007100c01007387 */ /* 0x0003e80000100800 */
[----:B------:R-:W2:Y:S04]  /*c0c0*/  LDL.LU R21, [R1+0xd8] ;  /* 0x0000d80001157983 */ /* 0x000ea80000300800 */
[----:B------:R-:W3:Y:S01]  /*c0d0*/  LDL.LU R20, [R1+0xfc] ;  /* 0x0000fc0001147983 */ /* 0x000ee20000300800 */
[----:B------:R-:W-:Y:S01]  /*c0e0*/  @!P2 IMAD.IADD R5, R5, 0x1, -R0 ;  /* 0x000000010505a824 */ /* 0x000fe200078e0a00 */
[----:B------:R-:W-:Y:S01]  /*c0f0*/  ISETP.GE.AND P2, PT, R40, RZ, PT ;  /* 0x000000ff2800720c */ /* 0x000fe20003f46270 */
[----:B------:R-:W-:-:S02]  /*c100*/  IMAD.MOV.U32 R40, RZ, RZ, R38 ;  /* 0x000000ffff287224 */ /* 0x000fc400078e0026 */
[----:B------:R-:W5:Y:S01]  /*c110*/  LDL.LU R38, [R1+0x70] ;  /* 0x0000700001267983 */ /* 0x000f620000300800 */
        /* <DEDUP_REMOVED lines=13> */
[C---:B------:R-:W-:Y:S02]  /*c1f0*/  IMAD R4, R0.reuse, R13, R4 ;  /* 0x0000000d00047224 */ /* 0x040fe400078e0204 */
        /* <DEDUP_REMOVED lines=36> */
[----:B------:R-:W2:Y:S01]  /*c440*/  LDL.LU R29, [R1+0xcc] ;  /* 0x0000cc00011d7983 */ /* 0x000ea20000300800 */
[----:B-----5:R-:W-:-:S02]  /*c450*/  IMAD.MOV.U32 R39, RZ, RZ, R38 ;  /* 0x000000ffff277224 */ /* 0x020fc400078e0026 */
[----:B------:R-:W-:Y:S02]  /*c460*/  IMAD.MOV.U32 R38, RZ, RZ, R36 ;  /* 0x000000ffff267224 */ /* 0x000fe400078e0024 */
[----:B------:R-:W-:Y:S02]  /*c470*/  IMAD.MOV.U32 R36, RZ, RZ, R34 ;  /* 0x000000ffff247224 */ /* 0x000fe400078e0022 */
[----:B------:R-:W-:Y:S02]  /*c480*/  IMAD.MOV.U32 R34, RZ, RZ, R32 ;  /* 0x000000ffff227224 */ /* 0x000fe400078e0020 */
[----:B------:R-:W5:Y:S01]  /*c490*/  LDL.LU R32, [R1+0xb8] ;  /* 0x0000b80001207983 */ /* 0x000f620000300800 */
[----:B------:R-:W-:Y:S01]  /*c4a0*/  IABS R11, R45 ;  /* 0x0000002d000b7213 */ /* 0x000fe20000000000 */
[C---:B------:R-:W-:Y:S01]  /*c4b0*/  IMAD.HI.U32 R13, R49.reuse, R6, RZ ;  /* 0x00000006310d7227 */ /* 0x040fe200078e00ff */
[----:B------:R-:W-:Y:S01]  /*c4c0*/  ISETP.GE.AND P3, PT, R44, RZ, PT ;  /* 0x000000ff2c00720c */ /* 0x000fe20003f66270 */
[----:B------:R-:W2:Y:S02]  /*c4d0*/  LDL.LU R46, [R1+0x74] ;  /* 0x00007400012e7983 */ /* 0x000ea40000300800 */
        /* <DEDUP_REMOVED lines=9> */
[----:B------:R-:W-:Y:S01]  /*c570*/  ISETP.GT.U32.AND P1, PT, R0, R11, PT ;  /* 0x0000000b0000720c */ /* 0x000fe20003f24070 */
        /* <DEDUP_REMOVED lines=28> */
[----:B-----5:R-:W-:-:S02]  /*c740*/  IMAD.MOV.U32 R33, RZ, RZ, R32 ;  /* 0x000000ffff217224 */ /* 0x020fc400078e0020 */
[----:B------:R-:W-:Y:S02]  /*c750*/  IMAD.MOV.U32 R32, RZ, RZ, R19 ;  /* 0x000000ffff207224 */ /* 0x000fe400078e0013 */
[----:B------:R-:W-:Y:S01]  /*c760*/  IMAD.MOV.U32 R34, RZ, RZ, R33 ;  /* 0x000000ffff227224 */ /* 0x000fe200078e0021 */
[----:B------:R-:W5:Y:S01]  /*c770*/  LDL.LU R19, [R1+0x114] ;  /* 0x0001140001137983 */ /* 0x000f620000300800 */
[----:B------:R-:W-:Y:S02]  /*c780*/  IMAD.MOV.U32 R33, RZ, RZ, R32 ;  /* 0x000000ffff217224 */ /* 0x000fe400078e0020 */
[----:B------:R-:W-:Y:S01]  /*c790*/  IMAD.MOV.U32 R32, RZ, RZ, R30 ;  /* 0x000000ffff207224 */ /* 0x000fe200078e001e */
[----:B------:R2:W-:Y:S01]  /*c7a0*/  STL [R1+0x728], R4 ;  /* 0x0007280401007387 */ /* 0x0005e20000100800 */
[----:B------:R-:W-:-:S03]  /*c7b0*/  IMAD.MOV.U32 R30, RZ, RZ, R22 ;  /* 0x000000ffff1e7224 */ /* 0x000fc600078e0016 */
        /* <DEDUP_REMOVED lines=8> */
[----:B------:R-:W-:Y:S02]  /*c840*/  IMAD.MOV.U32 R36, RZ, RZ, R35 ;  /* 0x000000ffff247224 */ /* 0x000fe400078e0023 */
[----:B------:R-:W-:Y:S02]  /*c850*/  IMAD.MOV.U32 R35, RZ, RZ, R34 ;  /* 0x000000ffff237224 */ /* 0x000fe400078e0022 */
[----:B------:R-:W-:-:S02]  /*c860*/  IMAD.MOV.U32 R34, RZ, RZ, R33 ;  /* 0x000000ffff227224 */ /* 0x000fc400078e0021 */
[----:B------:R-:W-:Y:S01]  /*c870*/  IMAD.MOV.U32 R33, RZ, RZ, R30 ;  /* 0x000000ffff217224 */ /* 0x000fe200078e001e */
[----:B------:R-:W-:Y:S01]  /*c880*/  IABS R11, R40 ;  /* 0x00000028000b7213 */ /* 0x000fe20000000000 */
[----:B------:R-:W-:Y:S01]  /*c890*/  @!P4 IMAD.IADD R7, R7, 0x1, -R0 ;  /* 0x000000010707c824 */ /* 0x000fe200078e0a00 */
[----:B------:R-:W-:Y:S02]  /*c8a0*/  ISETP.GE.AND P4, PT, R40, RZ, PT ;  /* 0x000000ff2800720c */ /* 0x000fe40003f86270 */
[----:B------:R-:W-:-:S05]  /*c8b0*/  IABS R8, R42 ;  /* 0x0000002a00087213 */ /* 0x000fca0000000000 */
[----:B------:R-:W-:-:S04]  /*c8c0*/  IMAD.HI.U32 R2, R49, R8, RZ ;  /* 0x0000000831027227 */ /* 0x000fc800078e00ff */
[----:B------:R-:W-:Y:S02]  /*c8d0*/  IMAD.MOV R2, RZ, RZ, -R2 ;  /* 0x000000ffff027224 */ /* 0x000fe400078e0a02 */
[----:B------:R-:W-:Y:S02]  /*c8e0*/  IMAD.MOV.U32 R13, RZ, RZ, R6 ;  /* 0x000000ffff0d7224 */ /* 0x000fe400078e0006 */
[C---:B------:R-:W-:Y:S02]  /*c8f0*/  IMAD R8, R0.reuse, R2, R8 ;  /* 0x0000000200087224 */ /* 0x040fe400078e0208 */
[----:B------:R-:W-:Y:S02]  /*c900*/  @!P6 IMAD.MOV R13, RZ, RZ, -R13 ;  /* 0x000000ffff0de224 */ /* 0x000fe400078e0a0d */
[----:B--2---:R-:W-:Y:S02]  /*c910*/  IMAD.MOV.U32 R30, RZ, RZ, R22 ;  /* 0x000000ffff1e7224 */ /* 0x004fe400078e0016 */
[----:B------:R-:W2:Y:S04]  /*c920*/  LDL.LU R22, [R1+0xdc] ;  /* 0x0000dc0001167983 */ /* 0x000ea80000300800 */
[----:B------:R-:W2:Y:S01]  /*c930*/  LDL.LU R40, [R1+0x7c] ;  /* 0x00007c0001287983 */ /* 0x000ea20000300800 */
[C---:B------:R-:W-:Y:S01]  /*c940*/  ISETP.GT.U32.AND P6, PT, R0.reuse, R8, PT ;  /* 0x000000080000720c */ /* 0x040fe20003fc4070 */
[----:B------:R-:W-:Y:S01]  /*c950*/  IMAD.HI.U32 R12, R49, R10, RZ ;  /* 0x0000000a310c7227 */ /* 0x000fe200078e00ff */
[----:B------:R-:W-:Y:S01]  /*c960*/  ISETP.GT.U32.AND P1, PT, R0, R7, PT ;  /* 0x000000070000720c */ /* 0x000fe20003f24070 */
[----:B------:R-:W3:Y:S02]  /*c970*/  LDL.LU R45, [R1+0x80] ;  /* 0x00008000012d7983 */ /* 0x000ee40000300800 */
[----:B------:R-:W-:-:S02]  /*c980*/  IMAD.MOV R12, RZ, RZ, -R12 ;  /* 0x000000ffff0c7224 */ /* 0x000fc400078e0a0c */
[----:B------:R-:W-:-:S04]  /*c990*/  IMAD.HI.U32 R5, R49, R9, RZ ;  /* 0x0000000931057227 */ /* 0x000fc800078e00ff */
[----:B------:R-:W-:Y:S02]  /*c9a0*/  IMAD R10, R0, R12, R10 ;  /* 0x0000000c000a7224 */ /* 0x000fe400078e020a */
[----:B------:R-:W-:Y:S02]  /*c9b0*/  @!P6 IMAD.IADD R8, R8, 0x1, -R0 ;  /* 0x000000010808e824 */ /* 0x000fe400078e0a00 */
[----:B------:R-:W-:Y:S01]  /*c9c0*/  IMAD.MOV R5, RZ, RZ, -R5 ;  /* 0x000000ffff057224 */ /* 0x000fe200078e0a05 */
[----:B------:R-:W-:-:S03]  /*c9d0*/  ISETP.GT.U32.AND P6, PT, R0, R10, PT ;  /* 0x0000000a0000720c */ /* 0x000fc60003fc4070 */
[C---:B------:R-:W-:Y:S02]  /*c9e0*/  IMAD R9, R0.reuse, R5, R9 ;  /* 0x0000000500097224 */ /* 0x040fe400078e0209 */
[----:B------:R-:W-:Y:S02]  /*c9f0*/  @!P1 IMAD.IADD R7, R7, 0x1, -R0 ;  /* 0x0000000107079824 */ /* 0x000fe400078e0a00 */
[----:B------:R-:W-:Y:S01]  /*ca00*/  IMAD.HI.U32 R6, R49, R11, RZ ;  /* 0x0000000b31067227 */ /* 0x000fe200078e00ff */
[----:B------:R-:W-:Y:S02]  /*ca10*/  ISETP.GT.U32.AND P1, PT, R0, R9, PT ;  /* 0x000000090000720c */ /* 0x000fe40003f24070 */
[----:B------:R-:W-:Y:S01]  /*ca20*/  IABS R2, R41 ;  /* 0x0000002900027213 */ /* 0x000fe20000000000 */
[----:B------:R-:W-:Y:S02]  /*ca30*/  IMAD.MOV R6, RZ, RZ, -R6 ;  /* 0x000000ffff067224 */ /* 0x000fe400078e0a06 */
[----:B------:R-:W-:-:S02]  /*ca40*/  @!P6 IMAD.IADD R10, R10, 0x1, -R0 ;  /* 0x000000010a0ae824 */ /* 0x000fc400078e0a00 */
[C---:B------:R-:W-:Y:S02]  /*ca50*/  IMAD R6, R0.reuse, R6, R11 ;  /* 0x0000000600067224 */ /* 0x040fe400078e020b */
[----:B------:R-:W-:Y:S01]  /*ca60*/  IMAD.HI.U32 R11, R49, R2, RZ ;  /* 0x00000002310b7227 */ /* 0x000fe200078e00ff */
[C---:B------:R-:W-:Y:S02]  /*ca70*/  ISETP.GT.U32.AND P6, PT, R0.reuse, R10, PT ;  /* 0x0000000a0000720c */ /* 0x040fe40003fc4070 */
[----:B------:R-:W-:Y:S01]  /*ca80*/  IABS R4, R46 ;  /* 0x0000002e00047213 */ /* 0x000fe20000000000 */
[----:B------:R-:W-:Y:S02]  /*ca90*/  IMAD.MOV R11, RZ, RZ, -R11 ;  /* 0x000000ffff0b7224 */ /* 0x000fe400078e0a0b */
[----:B------:R-:W-:Y:S01]  /*caa0*/  @!P1 IMAD.IADD R9, R9, 0x1, -R0 ;  /* 0x0000000109099824 */ /* 0x000fe200078e0a00 */
[C---:B------:R-:W-:Y:S01]  /*cab0*/  ISETP.GT.U32.AND P1, PT, R0.reuse, R8, PT ;  /* 0x000000080000720c */ /* 0x040fe20003f24070 */
[----:B------:R-:W-:-:S02]  /*cac0*/  IMAD R2, R0, R11, R2 ;  /* 0x0000000b00027224 */ /* 0x000fc400078e0202 */
[----:B------:R-:W-:Y:S02]  /*cad0*/  IMAD.MOV.U32 R14, RZ, RZ, R7 ;  /* 0x000000ffff0e7224 */ /* 0x000fe400078e0007 */
[----:B------:R-:W-:-:S04]  /*cae0*/  IMAD.HI.U32 R12, R49, R4, RZ ;  /* 0x00000004310c7227 */ /* 0x000fc800078e00ff */
[----:B------:R-:W-:Y:S01]  /*caf0*/  @!P0 IMAD.MOV R14, RZ, RZ, -R14 ;  /* 0x000000ffff0e8224 */ /* 0x000fe200078e0a0e */
[----:B------:R-:W-:Y:S01]  /*cb00*/  ISETP.GT.U32.AND P0, PT, R0, R9, PT ;  /* 0x000000090000720c */ /* 0x000fe20003f04070 */
[----:B------:R-:W-:Y:S01]  /*cb10*/  @!P6 IMAD.IADD R10, R10, 0x1, -R0 ;  /* 0x000000010a0ae824 */ /* 0x000fe200078e0a00 */
[----:B------:R-:W-:Y:S01]  /*cb20*/  ISETP.GT.U32.AND P6, PT, R0, R2, PT ;  /* 0x000000020000720c */ /* 0x000fe20003fc4070 */
[----:B------:R-:W-:Y:S02]  /*cb30*/  IMAD.MOV R12, RZ, RZ, -R12 ;  /* 0x000000ffff0c7224 */ /* 0x000fe400078e0a0c */
[----:B------:R-:W-:Y:S02]  /*cb40*/  @!P1 IMAD.IADD R8, R8, 0x1, -R0 ;  /* 0x0000000108089824 */ /* 0x000fe400078e0a00 */
[C---:B------:R-:W-:Y:S02]  /*cb50*/  IMAD R4, R0.reuse, R12, R4 ;  /* 0x0000000c00047224 */ /* 0x040fe400078e0204 */
[----:B------:R-:W-:Y:S01]  /*cb60*/  IMAD.MOV.U32 R47, RZ, RZ, R8 ;  /* 0x000000ffff2f7224 */ /* 0x000fe200078e0008 */
[----:B------:R-:W-:-:S03]  /*cb70*/  ISETP.GT.U32.AND P1, PT, R0, R6, PT ;  /* 0x000000060000720c */ /* 0x000fc60003f24070 */
[--C-:B------:R-:W-:Y:S02]  /*cb80*/  @!P0 IMAD.IADD R9, R9, 0x1, -R0.reuse ;  /* 0x0000000109098824 */ /* 0x100fe400078e0a00 */
[----:B------:R-:W-:Y:S01]  /*cb90*/  @!P6 IMAD.IADD R2, R2, 0x1, -R0 ;  /* 0x000000010202e824 */ /* 0x000fe200078e0a00 */
[----:B------:R-:W-:Y:S01]  /*cba0*/  ISETP.GE.AND P3, PT, R42, RZ, PT ;  /* 0x000000ff2a00720c */ /* 0x000fe20003f66270 */
[----:B------:R-:W-:-:S03]  /*cbb0*/  @!P5 IMAD.MOV R9, RZ, RZ, -R9 ;  /* 0x000000ffff09d224 */ /* 0x000fc600078e0a09 */
[----:B------:R-:W-:Y:S01]  /*cbc0*/  ISETP.GT.U32.AND P5, PT, R0, R2, PT ;  /* 0x000000020000720c */ /* 0x000fe20003fa4070 */
[----:B------:R-:W-:Y:S02]  /*cbd0*/  IMAD.MOV.U32 R42, RZ, RZ, R38 ;  /* 0x000000ffff2a7224 */ /* 0x000fe400078e0026 */
[----:B------:R-:W-:Y:S02]  /*cbe0*/  IMAD.MOV.U32 R43, RZ, RZ, R37 ;  /* 0x000000ffff2b7224 */ /* 0x000fe400078e0025 */
[----:B------:R-:W-:Y:S02]  /*cbf0*/  IMAD.MOV.U32 R38, RZ, RZ, R34 ;  /* 0x000000ffff267224 */ /* 0x000fe400078e0022 */
[----:B------:R-:W-:Y:S01]  /*cc00*/  IMAD.MOV.U32 R37, RZ, RZ, R31 ;  /* 0x000000ffff257224 */ /* 0x000fe200078e001f */
[----:B------:R-:W-:Y:S01]  /*cc10*/  IABS R5, R39 ;  /* 0x0000002700057213 */ /* 0x000fe20000000000 */
[----:B------:R-:W-:Y:S01]  /*cc20*/  @!P1 IMAD.IADD R6, R6, 0x1, -R0 ;  /* 0x0000000106069824 */ /* 0x000fe200078e0a00 */
[----:B------:R-:W-:Y:S01]  /*cc30*/  ISETP.GE.AND P1, PT, R39, RZ, PT ;  /* 0x000000ff2700720c */ /* 0x000fe20003f26270 */
[----:B------:R-:W-:-:S02]  /*cc40*/  IMAD.MOV.U32 R39, RZ, RZ, R38 ;  /* 0x000000ffff277224 */ /* 0x000fc400078e0026 */
[----:B------:R-:W-:Y:S02]  /*cc50*/  IMAD.MOV.U32 R31, RZ, RZ, R21 ;  /* 0x000000ffff1f7224 */ /* 0x000fe400078e0015 */
[----:B------:R-:W-:Y:S01]  /*cc60*/  IMAD.MOV.U32 R38, RZ, RZ, R37 ;  /* 0x000000ffff267224 */ /* 0x000fe200078e0025 */
[----:B------:R0:W-:Y:S01]  /*cc70*/  STL [R1+0x71c], R13 ;  /* 0x00071c0d01007387 */ /* 0x0001e20000100800 */
[----:B-----5:R-:W-:Y:S02]  /*cc80*/  IMAD.MOV.U32 R21, RZ, RZ, R19 ;  /* 0x000000ffff157224 */ /* 0x020fe400078e0013 */
[----:B------:R-:W-:Y:S02]  /*cc90*/  @!P3 IMAD.MOV R47, RZ, RZ, -R47 ;  /* 0x000000ffff2fb224 */ /* 0x000fe400078e0a2f */
[----:B------:R-:W-:Y:S01]  /*cca0*/  IMAD.MOV.U32 R37, RZ, RZ, R30 ;  /* 0x000000ffff257224 */ /* 0x000fe200078e001e */
[----:B------:R-:W-:Y:S01]  /*ccb0*/  STL [R1+0x708], R14 ;  /* 0x0007080e01007387 */ /* 0x000fe20000100800 */
[----:B------:R-:W-:-:S02]  /*ccc0*/  IMAD.MOV.U32 R34, RZ, RZ, R32 ;  /* 0x000000ffff227224 */ /* 0x000fc400078e0020 */
[----:B------:R-:W-:Y:S02]  /*ccd0*/  IMAD.MOV.U32 R19, RZ, RZ, R17 ;  /* 0x000000ffff137224 */ /* 0x000fe400078e0011 */
[----:B------:R-:W-:Y:S01]  /*cce0*/  @!P5 IMAD.IADD R2, R2, 0x1, -R0 ;  /* 0x000000010202d824 */ /* 0x000fe200078e0a00 */
[----:B------:R-:W-:Y:S01]  /*ccf0*/  ISETP.GE.AND P5, PT, R41, RZ, PT ;  /* 0x000000ff2900720c */ /* 0x000fe20003fa6270 */
[----:B------:R-:W-:Y:S02]  /*cd00*/  IMAD.MOV.U32 R32, RZ, RZ, R25 ;  /* 0x000000ffff207224 */ /* 0x000fe400078e0019 */
[----:B------:R-:W-:Y:S02]  /*cd10*/  IMAD.MOV.U32 R17, RZ, RZ, R28 ;  /* 0x000000ffff117224 */ /* 0x000fe400078e001c */
[----:B------:R-:W-:Y:S01]  /*cd20*/  IMAD.MOV.U32 R25, RZ, RZ, R18 ;  /* 0x000000ffff197224 */ /* 0x000fe200078e0012 */
[----:B------:R-:W5:Y:S01]  /*cd30*/  LDL.LU R28, [R1+0xec] ;  /* 0x0000ec00011c7983 */ /* 0x000f620000300800 */
[----:B------:R-:W-:-:S02]  /*cd40*/  IMAD.MOV.U32 R41, RZ, RZ, R38 ;  /* 0x000000ffff297224 */ /* 0x000fc400078e0026 */
[----:B------:R-:W-:Y:S01]  /*cd50*/  IMAD.MOV.U32 R38, RZ, RZ, R37 ;  /* 0x000000ffff267224 */ /* 0x000fe200078e0025 */
[----:B------:R-:W3:Y:S01]  /*cd60*/  LDL.LU R18, [R1+0xc8] ;  /* 0x0000c80001127983 */ /* 0x000ee20000300800 */
[----:B------:R-:W-:-:S03]  /*cd70*/  IMAD.MOV.U32 R37, RZ, RZ, R36 ;  /* 0x000000ffff257224 */ /* 0x000fc600078e0024 */
[----:B------:R-:W-:Y:S01]  /*cd80*/  STL [R1+0x6f8], R47 ;  /* 0x0006f82f01007387 */ /* 0x000fe20000100800 */
[----:B------:R-:W-:-:S03]  /*cd90*/  IMAD.MOV.U32 R36, RZ, RZ, R32 ;  /* 0x000000ffff247224 */ /* 0x000fc600078e0020 */
[----:B------:R-:W-:Y:S01]  /*cda0*/  STL [R1+0x6ec], R9 ;  /* 0x0006ec0901007387 */ /* 0x000fe20000100800 */
[----:B--2---:R-:W-:-:S05]  /*cdb0*/  IABS R12, R40 ;  /* 0x00000028000c7213 */ /* 0x004fca0000000000 */
[----:B------:R-:W-:-:S04]  /*cdc0*/  IMAD.HI.U32 R8, R49, R12, RZ ;  /* 0x0000000c31087227 */ /* 0x000fc800078e00ff */
[----:B------:R-:W-:-:S04]  /*cdd0*/  IMAD.MOV R8, RZ, RZ, -R8 ;  /* 0x000000ffff087224 */ /* 0x000fc800078e0a08 */
[----:B------:R-:W-:Y:S02]  /*cde0*/  IMAD R8, R0, R8, R12 ;  /* 0x0000000800087224 */ /* 0x000fe400078e020c */
[----:B------:R-:W-:-:S04]  /*cdf0*/  IMAD.MOV.U32 R12, RZ, RZ, R10 ;  /* 0x000000ffff0c7224 */ /* 0x000fc800078e000a */
[----:B------:R-:W-:Y:S01]  /*ce00*/  @!P2 IMAD.MOV R12, RZ, RZ, -R12 ;  /* 0x000000ffff0ca224 */ /* 0x000fe200078e0a0c */
[----:B------:R-:W-:Y:S01]  /*ce10*/  ISETP.GT.U32.AND P2, PT, R0, R8, PT ;  /* 0x000000080000720c */ /* 0x000fe20003f44070 */
[----:B------:R-:W-:-:S03]  /*ce20*/  IMAD.MOV.U32 R30, RZ, RZ, R22 ;  /* 0x000000ffff1e7224 */ /* 0x000fc600078e0016 */
[----:B------:R1:W-:Y:S04]  /*ce30*/  STL [R1+0x6d8], R12 ;  /* 0x0006d80c01007387 */ /* 0x0003e80000100800 */
[----:B------:R-:W2:Y:S04]  /*ce40*/  LDL.LU R22, [R1+0xe4] ;  /* 0x0000e40001167983 */ /* 0x000ea80000300800 */
[----:B------:R-:W2:Y:S01]  /*ce50*/  LDL.LU R32, [R1+0xbc] ;  /* 0x0000bc0001207983 */ /* 0x000ea20000300800 */
[----:B------:R-:W-:Y:S01]  /*ce60*/  @!P2 IMAD.IADD R8, R8, 0x1, -R0 ;  /* 0x000000010808a824 */ /* 0x000fe200078e0a00 */
[----:B------:R-:W-:Y:S01]  /*ce70*/  ISETP.GE.AND P2, PT, R40, RZ, PT ;  /* 0x000000ff2800720c */ /* 0x000fe20003f46270 */
[----:B------:R-:W-:-:S02]  /*ce80*/  IMAD.MOV.U32 R40, RZ, RZ, R38 ;  /* 0x000000ffff287224 */ /* 0x000fc400078e0026 */
[----:B------:R-:W2:Y:S01]  /*ce90*/  LDL.LU R38, [R1+0xa4] ;  /* 0x0000a40001267983 */ /* 0x000ea20000300800 */
[----:B0-----:R-:W-:-:S04]  /*cea0*/  IMAD.HI.U32 R13, R49, R5, RZ ;  /* 0x00000005310d7227 */ /* 0x001fc800078e00ff */
[----:B------:R-:W-:-:S04]  /*ceb0*/  IMAD.MOV R13, RZ, RZ, -R13 ;  /* 0x000000ffff0d7224 */ /* 0x000fc800078e0a0d */
[C---:B------:R-:W-:Y:S01]  /*cec0*/  IMAD R5, R0.reuse, R13, R5 ;  /* 0x0000000d00057224 */ /* 0x040fe200078e0205 */
[----:B------:R-:W-:-:S04]  /*ced0*/  ISETP.GT.U32.AND P0, PT, R0, R4, PT ;  /* 0x000000040000720c */ /* 0x000fc80003f04070 */
[----:B------:R-:W-:-:S09]  /*cee0*/  ISETP.GT.U32.AND P3, PT, R0, R5, PT ;  /* 0x000000050000720c */ /* 0x000fd20003f64070 */
[----:B------:R-:W-:-:S04]  /*cef0*/  @!P0 IMAD.IADD R4, R4, 0x1, -R0 ;  /* 0x0000000104048824 */ /* 0x000fc800078e0a00 */
[----:B------:R-:W-:Y:S01]  /*cf00*/  @!P3 IMAD.IADD R5, R5, 0x1, -R0 ;  /* 0x000000010505b824 */ /* 0x000fe200078e0a00 */
[----:B------:R-:W-:-:S04]  /*cf10*/  ISETP.GT.U32.AND P3, PT, R0, R6, PT ;  /* 0x000000060000720c */ /* 0x000fc80003f64070 */
[C---:B------:R-:W-:Y:S02]  /*cf20*/  ISETP.GT.U32.AND P0, PT, R0.reuse, R5, PT ;  /* 0x000000050000720c */ /* 0x040fe40003f04070 */
[----:B------:R-:W-:Y:S02]  /*cf30*/  ISETP.GT.U32.AND P6, PT, R0, R4, PT ;  /* 0x000000040000720c */ /* 0x000fe40003fc4070 */
[----:B------:R-:W-:-:S05]  /*cf40*/  IABS R10, R43 ;  /* 0x0000002b000a7213 */ /* 0x000fca0000000000 */
[----:B------:R-:W-:Y:S02]  /*cf50*/  @!P3 IMAD.IADD R6, R6, 0x1, -R0 ;  /* 0x000000010606b824 */ /* 0x000fe400078e0a00 */
[----:B-1----:R-:W-:-:S04]  /*cf60*/  IMAD.HI.U32 R12, R49, R10, RZ ;  /* 0x0000000a310c7227 */ /* 0x002fc800078e00ff */
[----:B------:R-:W-:Y:S01]  /*cf70*/  @!P0 IMAD.IADD R5, R5, 0x1, -R0 ;  /* 0x0000000105058824 */ /* 0x000fe200078e0a00 */
[----:B------:R-:W-:Y:S01]  /*cf80*/  ISETP.GE.AND P0, PT, R46, RZ, PT ;  /* 0x000000ff2e00720c */ /* 0x000fe20003f06270 */
[----:B------:R-:W-:Y:S02]  /*cf90*/  @!P4 IMAD.MOV R6, RZ, RZ, -R6 ;  /* 0x000000ffff06c224 */ /* 0x000fe400078e0a06 */
[----:B------:R-:W-:Y:S02]  /*cfa0*/  @!P1 IMAD.MOV R5, RZ, RZ, -R5 ;  /* 0x000000ffff059224 */ /* 0x000fe400078e0a05 */
[----:B------:R-:W-:Y:S02]  /*cfb0*/  @!P6 IMAD.IADD R4, R4, 0x1, -R0 ;  /* 0x000000010404e824 */ /* 0x000fe400078e0a00 */
[----:B------:R-:W-:Y:S01]  /*cfc0*/  IMAD.MOV R12, RZ, RZ, -R12 ;  /* 0x000000ffff0c7224 */ /* 0x000fe200078e0a0c */
[----:B------:R-:W-:Y:S03]  /*cfd0*/  STL [R1+0x6c4], R6 ;  /* 0x0006c40601007387 */ /* 0x000fe60000100800 */
[C---:B------:R-:W-:Y:S01]  /*cfe0*/  IMAD R10, R0.reuse, R12, R10 ;  /* 0x0000000c000a7224 */ /* 0x040fe200078e020a */
[----:B------:R0:W-:Y:S01]  /*cff0*/  STL [R1+0x6bc], R5 ;  /* 0x0006bc0501007387 */ /* 0x0001e20000100800 */
[----:B------:R-:W-:Y:S01]  /*d000*/  ISETP.GT.U32.AND P4, PT, R0, R8, PT ;  /* 0x000000080000720c */ /* 0x000fe20003f84070 */
[----:B0-----:R-:W-:-:S04]  /*d010*/  IMAD.MOV.U32 R5, RZ, RZ, R4 ;  /* 0x000000ffff057224 */ /* 0x001fc800078e0004 */
[----:B------:R-:W-:Y:S01]  /*d020*/  @!P0 IMAD.MOV R5, RZ, RZ, -R5 ;  /* 0x000000ffff058224 */ /* 0x000fe200078e0a05 */
[----:B------:R-:W-:-:S07]  /*d030*/  ISETP.GT.U32.AND P0, PT, R0, R10, PT ;  /* 0x0000000a0000720c */ /* 0x000fce0003f04070 */
[----:B------:R-:W-:Y:S01]  /*d040*/  @!P4 IMAD.IADD R8, R8, 0x1, -R0 ;  /* 0x000000010808c824 */ /* 0x000fe200078e0a00 */
[----:B------:R-:W-:Y:S01]  /*d050*/  IABS R4, R39 ;  /* 0x0000002700047213 */ /* 0x000fe20000000000 */
[----:B------:R-:W-:Y:S02]  /*d060*/  @!P5 IMAD.MOV R2, RZ, RZ, -R2 ;  /* 0x000000ffff02d224 */ /* 0x000fe400078e0a02 */
[----:B------:R-:W-:Y:S01]  /*d070*/  @!P2 IMAD.MOV R8, RZ, RZ, -R8 ;  /* 0x000000ffff08a224 */ /* 0x000fe200078e0a08 */
[----:B------:R-:W-:Y:S01]  /*d080*/  STL [R1+0x6ac], R5 ;  /* 0x0006ac0501007387 */ /* 0x000fe20000100800 */
[----:B------:R-:W-:Y:S01]  /*d090*/  @!P0 IMAD.IADD R10, R10, 0x1, -R0 ;  /* 0x000000010a0a8824 */ /* 0x000fe200078e0a00 */
[----:B------:R-:W-:Y:S02]  /*d0a0*/  ISETP.GE.AND P0, PT, R39, RZ, PT ;  /* 0x000000ff2700720c */ /* 0x000fe40003f06270 */
[----:B------:R0:W-:Y:S04]  /*d0b0*/  STL [R1+0x69c], R2 ;  /* 0x00069c0201007387 */ /* 0x0001e80000100800 */
[----:B------:R-:W-:Y:S01]  /*d0c0*/  STL [R1+0x688], R8 ;  /* 0x0006880801007387 */ /* 0x000fe20000100800 */
[----:B--2---:R-:W-:-:S02]  /*d0d0*/  IMAD.MOV.U32 R39, RZ, RZ, R38 ;  /* 0x000000ffff277224 */ /* 0x004fc400078e0026 */
[----:B------:R-:W-:Y:S02]  /*d0e0*/  IMAD.MOV.U32 R38, RZ, RZ, R37 ;  /* 0x000000ffff267224 */ /* 0x000fe400078e0025 */
[----:B------:R-:W-:Y:S02]  /*d0f0*/  IMAD.MOV.U32 R37, RZ, RZ, R36 ;  /* 0x000000ffff257224 */ /* 0x000fe400078e0024 */
[----:B------:R-:W-:Y:S02]  /*d100*/  IMAD.MOV.U32 R36, RZ, RZ, R35 ;  /* 0x000000ffff247224 */ /* 0x000fe400078e0023 */
[----:B------:R-:W-:Y:S02]  /*d110*/  IMAD.MOV.U32 R35, RZ, RZ, R34 ;  /* 0x000000ffff237224 */ /* 0x000fe400078e0022 */
[----:B------:R-:W-:Y:S02]  /*d120*/  IMAD.MOV.U32 R34, RZ, RZ, R33 ;  /* 0x000000ffff227224 */ /* 0x000fe400078e0021 */
[----:B------:R-:W-:-:S02]  /*d130*/  IMAD.MOV.U32 R33, RZ, RZ, R32 ;  /* 0x000000ffff217224 */ /* 0x000fc400078e0020 */
[----:B------:R-:W-:Y:S02]  /*d140*/  IMAD.MOV.U32 R32, RZ, RZ, R31 ;  /* 0x000000ffff207224 */ /* 0x000fe400078e001f */
[----:B------:R-:W2:Y:S01]  /*d150*/  LDL.LU R31, [R1+0xe0] ;  /* 0x0000e000011f7983 */ /* 0x000ea20000300800 */
[----:B------:R-:W-:Y:S02]  /*d160*/  IABS R7, R44 ;  /* 0x0000002c00077213 */ /* 0x000fe40000000000 */
[----:B---3--:R-:W-:Y:S02]  /*d170*/  IABS R11, R45 ;  /* 0x0000002d000b7213 */ /* 0x008fe40000000000 */
[----:B------:R-:W-:Y:S01]  /*d180*/  IABS R9, R42 ;  /* 0x0000002a00097213 */ /* 0x000fe20000000000 */
[C---:B------:R-:W-:Y:S01]  /*d190*/  IMAD.HI.U32 R13, R49.reuse, R7, RZ ;  /* 0x00000007310d7227 */ /* 0x040fe200078e00ff */
[----:B------:R-:W-:Y:S01]  /*d1a0*/  ISETP.GE.AND P5, PT, R44, RZ, PT ;  /* 0x000000ff2c00720c */ /* 0x000fe20003fa6270 */
[----:B------:R-:W3:Y:S02]  /*d1b0*/  LDL.LU R46, [R1+0xa8] ;  /* 0x0000a800012e7983 */ /* 0x000ee40000300800 */
[----:B------:R-:W-:-:S04]  /*d1c0*/  IMAD.HI.U32 R14, R49, R11, RZ ;  /* 0x0000000b310e7227 */ /* 0x000fc800078e00ff */
[----:B------:R-:W-:Y:S02]  /*d1d0*/  IMAD.MOV R13, RZ, RZ, -R13 ;  /* 0x000000ffff0d7224 */ /* 0x000fe400078e0a0d */
[----:B------:R-:W-:Y:S02]  /*d1e0*/  IMAD.MOV R14, RZ, RZ, -R14 ;  /* 0x000000ffff0e7224 */ /* 0x000fe400078e0a0e */
[----:B------:R-:W-:Y:S02]  /*d1f0*/  IMAD R7, R0, R13, R7 ;  /* 0x0000000d00077224 */ /* 0x000fe400078e0207 */
[----:B------:R-:W-:-:S04]  /*d200*/  IMAD.HI.U32 R13, R49, R9, RZ ;  /* 0x00000009310d7227 */ /* 0x000fc800078e00ff */
[C---:B------:R-:W-:Y:S02]  /*d210*/  IMAD R11, R0.reuse, R14, R11 ;  /* 0x0000000e000b7224 */ /* 0x040fe400078e020b */
[----:B------:R-:W-:Y:S01]  /*d220*/  IMAD.MOV R13, RZ, RZ, -R13 ;  /* 0x000000ffff0d7224 */ /* 0x000fe200078e0a0d */
[C---:B------:R-:W-:Y:S02]  /*d230*/  ISETP.GT.U32.AND P6, PT, R0.reuse, R7, PT ;  /* 0x000000070000720c */ /* 0x040fe40003fc4070 */
[C---:B------:R-:W-:Y:S01]  /*d240*/  ISETP.GT.U32.AND P3, PT, R0.reuse, R11, PT ;  /* 0x0000000b0000720c */ /* 0x040fe20003f64070 */
[----:B------:R-:W-:-:S05]  /*d250*/  IMAD R9, R0, R13, R9 ;  /* 0x0000000d00097224 */ /* 0x000fca00078e0209 */
[----:B------:R-:W-:-:S05]  /*d260*/  ISETP.GT.U32.AND P4, PT, R0, R9, PT ;  /* 0x000000090000720c */ /* 0x000fca0003f84070 */
[--C-:B------:R-:W-:Y:S02]  /*d270*/  @!P6 IMAD.IADD R7, R7, 0x1, -R0.reuse ;  /* 0x000000010707e824 */ /* 0x100fe400078e0a00 */
[----:B------:R-:W-:-:S03]  /*d280*/  @!P3 IMAD.IADD R11, R11, 0x1, -R0 ;  /* 0x000000010b0bb824 */ /* 0x000fc600078e0a00 */
[C---:B------:R-:W-:Y:S02]  /*d290*/  ISETP.GT.U32.AND P6, PT, R0.reuse, R7, PT ;  /* 0x000000070000720c */ /* 0x040fe40003fc4070 */
[C---:B------:R-:W-:Y:S01]  /*d2a0*/  ISETP.GT.U32.AND P1, PT, R0.reuse, R11, PT ;  /* 0x0000000b0000720c */ /* 0x040fe20003f24070 */
[----:B------:R-:W-:Y:S01]  /*d2b0*/  @!P4 IMAD.IADD R9, R9, 0x1, -R0 ;  /* 0x000000010909c824 */ /* 0x000fe200078e0a00 */
[C---:B------:R-:W-:Y:S01]  /*d2c0*/  ISETP.GT.U32.AND P4, PT, R0.reuse, R10, PT ;  /* 0x0000000a0000720c */ /* 0x040fe20003f84070 */
[----:B0-----:R-:W-:Y:S01]  /*d2d0*/  IMAD.HI.U32 R2, R49, R4, RZ ;  /* 0x0000000431027227 */ /* 0x001fe200078e00ff */
[----:B------:R-:W-:Y:S02]  /*d2e0*/  ISETP.GE.AND P3, PT, R45, RZ, PT ;  /* 0x000000ff2d00720c */ /* 0x000fe40003f66270 */
[----:B------:R-:W-:Y:S01]  /*d2f0*/  IABS R5, R41 ;  /* 0x0000002900057213 */ /* 0x000fe20000000000 */
[----:B------:R-:W-:Y:S01]  /*d300*/  IMAD.MOV R2, RZ, RZ, -R2 ;  /* 0x000000ffff027224 */ /* 0x000fe200078e0a02 */
[C---:B------:R-:W-:Y:S01]  /*d310*/  ISETP.GT.U32.AND P2, PT, R0.reuse, R9, PT ;  /* 0x000000090000720c */ /* 0x040fe20003f44070 */
[----:B------:R-:W3:Y:S02]  /*d320*/  LDL.LU R45, [R1+0xac] ;  /* 0x0000ac00012d7983 */ /* 0x000ee40000300800 */
[----:B------:R-:W-:-:S02]  /*d330*/  IMAD R4, R0, R2, R4 ;  /* 0x0000000200047224 */ /* 0x000fc400078e0204 */
[----:B------:R-:W-:Y:S01]  /*d340*/  IMAD.HI.U32 R2, R49, R5, RZ ;  /* 0x0000000531027227 */ /* 0x000fe200078e00ff */
[----:B------:R-:W-:-:S03]  /*d350*/  IABS R6, R40 ;  /* 0x0000002800067213 */ /* 0x000fc60000000000 */
[--C-:B------:R-:W-:Y:S01]  /*d360*/  @!P1 IMAD.IADD R11, R11, 0x1, -R0.reuse ;  /* 0x000000010b0b9824 */ /* 0x100fe200078e0a00 */
[----:B------:R-:W-:Y:S01]  /*d370*/  ISETP.GE.AND P1, PT, R43, RZ, PT ;  /* 0x000000ff2b00720c */ /* 0x000fe20003f26270 */
[--C-:B------:R-:W-:Y:S02]  /*d380*/  @!P6 IMAD.IADD R7, R7, 0x1, -R0.reuse ;  /* 0x000000010707e824 */ /* 0x100fe400078e0a00 */
[----:B------:R-:W-:Y:S01]  /*d390*/  @!P4 IMAD.IADD R10, R10, 0x1, -R0 ;  /* 0x000000010a0ac824 */ /* 0x000fe200078e0a00 */
[----:B------:R-:W-:Y:S01]  /*d3a0*/  ISETP.GE.AND P4, PT, R40, RZ, PT ;  /* 0x000000ff2800720c */ /* 0x000fe20003f86270 */
[----:B------:R-:W-:Y:S02]  /*d3b0*/  IMAD.MOV R2, RZ, RZ, -R2 ;  /* 0x000000ffff027224 */ /* 0x000fe400078e0a02 */
[----:B------:R-:W-:Y:S02]  /*d3c0*/  IMAD.MOV.U32 R40, RZ, RZ, R38 ;  /* 0x000000ffff287224 */ /* 0x000fe400078e0026 */
[----:B------:R-:W-:-:S02]  /*d3d0*/  @!P3 IMAD.MOV R11, RZ, RZ, -R11 ;  /* 0x000000ffff0bb224 */ /* 0x000fc400078e0a0b */
[----:B------:R-:W-:Y:S02]  /*d3e0*/  IMAD.MOV.U32 R38, RZ, RZ, R37 ;  /* 0x000000ffff267224 */ /* 0x000fe400078e0025 */
[----:B------:R-:W-:Y:S02]  /*d3f0*/  @!P5 IMAD.MOV R7, RZ, RZ, -R7 ;  /* 0x000000ffff07d224 */ /* 0x000fe400078e0a07 */
[----:B------:R-:W-:Y:S02]  /*d400*/  IMAD.MOV.U32 R37, RZ, RZ, R36 ;  /* 0x000000ffff257224 */ /* 0x000fe400078e0024 */
[----:B------:R-:W-:Y:S02]  /*d410*/  IMAD.MOV.U32 R36, RZ, RZ, R35 ;  /* 0x000000ffff247224 */ /* 0x000fe400078e0023 */
[----:B------:R-:W-:Y:S02]  /*d420*/  IMAD.MOV.U32 R35, RZ, RZ, R34 ;  /* 0x000000ffff237224 */ /* 0x000fe400078e0022 */
[----:B------:R-:W-:Y:S01]  /*d430*/  IMAD R5, R0, R2, R5 ;  /* 0x0000000200057224 */ /* 0x000fe200078e0205 */
[----:B------:R-:W-:Y:S01]  /*d440*/  IABS R2, R40 ;  /* 0x0000002800027213 */ /* 0x000fe20000000000 */
[----:B------:R-:W-:Y:S01]  /*d450*/  @!P2 IMAD.IADD R9, R9, 0x1, -R0 ;  /* 0x000000010909a824 */ /* 0x000fe200078e0a00 */
[----:B------:R-:W-:Y:S01]  /*d460*/  ISETP.GE.AND P2, PT, R40, RZ, PT ;  /* 0x000000ff2800720c */ /* 0x000fe20003f46270 */
[----:B------:R-:W-:Y:S01]  /*d470*/  IMAD.MOV.U32 R34, RZ, RZ, R33 ;  /* 0x000000ffff227224 */ /* 0x000fe200078e0021 */
[----:B------:R-:W-:Y:S01]  /*d480*/  STL [R1+0x67c], R11 ;  /* 0x00067c0b01007387 */ /* 0x000fe20000100800 */
[----:B------:R-:W-:-:S02]  /*d490*/  IMAD.MOV.U32 R33, RZ, RZ, R32 ;  /* 0x000000ffff217224 */ /* 0x000fc400078e0020 */
[----:B------:R-:W-:Y:S01]  /*d4a0*/  IMAD.MOV.U32 R40, RZ, RZ, R38 ;  /* 0x000000ffff287224 */ /* 0x000fe200078e0026 */
[----:B------:R0:W-:Y:S01]  /*d4b0*/  STL [R1+0x670], R7 ;  /* 0x0006700701007387 */ /* 0x0001e20000100800 */
[----:B------:R-:W-:Y:S02]  /*d4c0*/  IMAD.MOV.U32 R38, RZ, RZ, R37 ;  /* 0x000000ffff267224 */ /* 0x000fe400078e0025 */
[----:B------:R-:W-:Y:S02]  /*d4d0*/  IMAD.MOV.U32 R37, RZ, RZ, R36 ;  /* 0x000000ffff257224 */ /* 0x000fe400078e0024 */
[----:B------:R-:W-:Y:S02]  /*d4e0*/  IMAD.MOV.U32 R36, RZ, RZ, R35 ;  /* 0x000000ffff247224 */ /* 0x000fe400078e0023 */
[----:B------:R-:W-:Y:S02]  /*d4f0*/  IMAD.MOV.U32 R35, RZ, RZ, R34 ;  /* 0x000000ffff237224 */ /* 0x000fe400078e0022 */
[----:B0-----:R-:W-:-:S02]  /*d500*/  IMAD.MOV.U32 R7, RZ, RZ, R10 ;  /* 0x000000ffff077224 */ /* 0x001fc400078e000a */
[----:B------:R-:W-:Y:S02]  /*d510*/  IMAD.MOV.U32 R34, RZ, RZ, R33 ;  /* 0x000000ffff227224 */ /* 0x000fe400078e0021 */
[----:B------:R-:W-:Y:S02]  /*d520*/  @!P1 IMAD.MOV R7, RZ, RZ, -R7 ;  /* 0x000000ffff079224 */ /* 0x000fe400078e0a07 */
[----:B--2---:R-:W-:Y:S02]  /*d530*/  IMAD.MOV.U32 R32, RZ, RZ, R31 ;  /* 0x000000ffff207224 */ /* 0x004fe400078e001f */
[----:B------:R-:W-:Y:S02]  /*d540*/  IMAD.MOV.U32 R31, RZ, RZ, R30 ;  /* 0x000000ffff1f7224 */ /* 0x000fe400078e001e */
[----:B------:R-:W-:Y:S02]  /*d550*/  IMAD.MOV.U32 R30, RZ, RZ, R25 ;  /* 0x000000ffff1e7224 */ /* 0x000fe400078e0019 */
[----:B------:R-:W-:-:S02]  /*d560*/  IMAD.MOV.U32 R25, RZ, RZ, R19 ;  /* 0x000000ffff197224 */ /* 0x000fc400078e0013 */
[----:B------:R-:W-:Y:S01]  /*d570*/  IMAD.MOV.U32 R33, RZ, RZ, R31 ;  /* 0x000000ffff217224 */ /* 0x000fe200078e001f */
[----:B------:R-:W2:Y:S01]  /*d580*/  LDL.LU R19, [R1+0xd4] ;  /* 0x0000d40001137983 */ /* 0x000ea20000300800 */
[----:B------:R-:W-:Y:S02]  /*d590*/  IMAD.MOV.U32 R31, RZ, RZ, R30 ;  /* 0x000000ffff1f7224 */ /* 0x000fe400078e001e */
[----:B------:R-:W-:Y:S02]  /*d5a0*/  IMAD.MOV.U32 R30, RZ, RZ, R25 ;  /* 0x000000ffff1e7224 */ /* 0x000fe400078e0019 */
[----:B------:R-:W-:Y:S01]  /*d5b0*/  IMAD.MOV.U32 R25, RZ, RZ, R18 ;  /* 0x000000ffff197224 */ /* 0x000fe200078e0012 */
[----:B------:R-:W-:Y:S01]  /*d5c0*/  STL [R1+0x660], R7 ;  /* 0x0006600701007387 */ /* 0x000fe20000100800 */
[----:B-----5:R-:W-:Y:S02]  /*d5d0*/  IMAD.MOV.U32 R18, RZ, RZ, R28 ;  /* 0x000000ffff127224 */ /* 0x020fe400078e001c */
[----:B------:R-:W-:-:S02]  /*d5e0*/  IMAD.MOV.U32 R28, RZ, RZ, R29 ;  /* 0x000000ffff1c7224 */ /* 0x000fc400078e001d */
[----:B------:R-:W5:Y:S01]  /*d5f0*/  LDL.LU R29, [R1+0x100] ;  /* 0x00010000011d7983 */ /* 0x000f620000300800 */
[----:B------:R-:W-:Y:S01]  /*d600*/  ISETP.GE.AND P6, PT, R42, RZ, PT ;  /* 0x000000ff2a00720c */ /* 0x000fe20003fc6270 */
[----:B------:R-:W-:Y:S02]  /*d610*/  IMAD.MOV.U32 R42, RZ, RZ, R38 ;  /* 0x000000ffff2a7224 */ /* 0x000fe400078e0026 */
[----:B------:R-:W-:Y:S02]  /*d620*/  IMAD.MOV.U32 R38, RZ, RZ, R36 ;  /* 0x000000ffff267224 */ /* 0x000fe400078e0024 */
[----:B------:R-:W-:Y:S02]  /*d630*/  IMAD.MOV.U32 R43, RZ, RZ, R37 ;  /* 0x000000ffff2b7224 */ /* 0x000fe400078e0025 */
[----:B------:R-:W-:Y:S02]  /*d640*/  IMAD.MOV.U32 R36, RZ, RZ, R31 ;  /* 0x000000ffff247224 */ /* 0x000fe400078e001f */
[----:B------:R-:W-:-:S02]  /*d650*/  IMAD.MOV.U32 R37, RZ, RZ, R35 ;  /* 0x000000ffff257224 */ /* 0x000fc400078e0023 */
[----:B------:R-:W-:Y:S02]  /*d660*/  IMAD.MOV.U32 R31, RZ, RZ, R25 ;  /* 0x000000ffff1f7224 */ /* 0x000fe400078e0019 */
[----:B------:R-:W-:Y:S02]  /*d670*/  IMAD.MOV.U32 R35, RZ, RZ, R30 ;  /* 0x000000ffff237224 */ /* 0x000fe400078e001e */
[----:B------:R-:W-:Y:S02]  /*d680*/  IMAD.MOV.U32 R25, RZ, RZ, R18 ;  /* 0x000000ffff197224 */ /* 0x000fe400078e0012 */
[----:B------:R-:W-:Y:S02]  /*d690*/  IMAD.MOV.U32 R30, RZ, RZ, R28 ;  /* 0x000000ffff1e7224 */ /* 0x000fe400078e001c */
[----:B------:R-:W2:Y:S01]  /*d6a0*/  LDL R28, [R1+0x128] ;  /* 0x00012800011c7983 */ /* 0x000ea20000100800 */
[----:B------:R-:W-:Y:S01]  /*d6b0*/  ISETP.GT.U32.AND P3, PT, R0, R4, PT ;  /* 0x000000040000720c */ /* 0x000fe20003f64070 */
[----:B------:R-:W-:Y:S01]  /*d6c0*/  IMAD.HI.U32 R8, R49, R6, RZ ;  /* 0x0000000631087227 */ /* 0x000fe200078e00ff */
[----:B------:R-:W-:-:S11]  /*d6d0*/  IABS R12, R39 ;  /* 0x00000027000c7213 */ /* 0x000fd60000000000 */
[----:B------:R-:W-:Y:S02]  /*d6e0*/  @!P3 IMAD.IADD R4, R4, 0x1, -R0 ;  /* 0x000000010404b824 */ /* 0x000fe400078e0a00 */
[----:B-----5:R-:W-:Y:S02]  /*d6f0*/  IMAD.MOV.U32 R18, RZ, RZ, R29 ;  /* 0x000000ffff127224 */ /* 0x020fe400078e001d */
[----:B------:R-:W-:Y:S02]  /*d700*/  IMAD.MOV.U32 R29, RZ, RZ, R53 ;  /* 0x000000ffff1d7224 */ /* 0x000fe400078e0035 */
[----:B------:R-:W5:Y:S04]  /*d710*/  LDL.LU R53, [R1+0x140] ;  /* 0x0001400001357983 */ /* 0x000f680000300800 */
[----:B------:R-:W4:Y:S01]  /*d720*/  LDL.LU R44, [R1+0xb0] ;  /* 0x0000b000012c7983 */ /* 0x000f220000300800 */
[C---:B------:R-:W-:Y:S01]  /*d730*/  ISETP.GT.U32.AND P1, PT, R0.reuse, R4, PT ;  /* 0x000000040000720c */ /* 0x040fe20003f24070 */
[----:B------:R-:W-:Y:S01]  /*d740*/  @!P6 IMAD.MOV R9, RZ, RZ, -R9 ;  /* 0x000000ffff09e224 */ /* 0x000fe200078e0a09 */
[----:B------:R-:W-:Y:S01]  /*d750*/  ISETP.GT.U32.AND P6, PT, R0, R5, PT ;  /* 0x000000050000720c */ /* 0x000fe20003fc4070 */
[----:B------:R-:W-:-:S02]  /*d760*/  IMAD.MOV R8, RZ, RZ, -R8 ;  /* 0x000000ffff087224 */ /* 0x000fc400078e0a08 */
[----:B------:R-:W-:Y:S01]  /*d770*/  IMAD.HI.U32 R13, R49, R2, RZ ;  /* 0x00000002310d7227 */ /* 0x000fe200078e00ff */
[----:B------:R0:W-:Y:S03]  /*d780*/  STL [R1+0x654], R9 ;  /* 0x0006540901007387 */ /* 0x0001e60000100800 */
[----:B------:R-:W-:-:S04]  /*d790*/  IMAD R6, R0, R8, R6 ;  /* 0x0000000800067224 */ /* 0x000fc800078e0206 */
[----:B------:R-:W-:Y:S02]  /*d7a0*/  @!P1 IMAD.IADD R4, R4, 0x1, -R0 ;  /* 0x0000000104049824 */ /* 0x000fe400078e0a00 */
[----:B0-----:R-:W-:Y:S02]  /*d7b0*/  IMAD.MOV.U32 R9, RZ, RZ, R12 ;  /* 0x000000ffff097224 */ /* 0x001fe400078e000c */
[----:B------:R-:W-:Y:S01]  /*d7c0*/  IMAD.MOV R12, RZ, RZ, -R13 ;  /* 0x000000ffff0c7224 */ /* 0x000fe200078e0a0d */
[----:B------:R-:W-:-:S03]  /*d7d0*/  ISETP.GT.U32.AND P1, PT, R0, R6, PT ;  /* 0x000000060000720c */ /* 0x000fc60003f24070 */
[----:B------:R-:W-:Y:S02]  /*d7e0*/  IMAD R2, R0, R12, R2 ;  /* 0x0000000c00027224 */ /* 0x000fe400078e0202 */
[----:B------:R-:W-:-:S03]  /*d7f0*/  @!P6 IMAD.IADD R5, R5, 0x1, -R0 ;  /* 0x000000010505e824 */ /* 0x000fc600078e0a00 */
[----:B------:R-:W-:Y:S02]  /*d800*/  ISETP.GT.U32.AND P6, PT, R0, R2, PT ;  /* 0x000000020000720c */ /* 0x000fe40003fc4070 */
[----:B------:R-:W-:Y:S02]  /*d810*/  IABS R7, R40 ;  /* 0x0000002800077213 */ /* 0x000fe40000000000 */
[----:B---3--:R-:W-:Y:S01]  /*d820*/  IABS R8, R46 ;  /* 0x0000002e00087213 */ /* 0x008fe20000000000 */
[----:B------:R-:W-:Y:S01]  /*d830*/  @!P1 IMAD.IADD R6, R6, 0x1, -R0 ;  /* 0x0000000106069824 */ /* 0x000fe200078e0a00 */
[----:B------:R-:W-:Y:S01]  /*d840*/  ISETP.GT.U32.AND P1, PT, R0, R5, PT ;  /* 0x000000050000720c */ /* 0x000fe20003f24070 */
[----:B------:R-:W-:-:S04]  /*d850*/  IMAD.HI.U32 R11, R49, R7, RZ ;  /* 0x00000007310b7227 */ /* 0x000fc800078e00ff */
[----:B------:R-:W-:-:S04]  /*d860*/  IMAD.HI.U32 R12, R49, R8, RZ ;  /* 0x00000008310c7227 */ /* 0x000fc800078e00ff */
[----:B------:R-:W-:Y:S02]  /*d870*/  @!P6 IMAD.IADD R2, R2, 0x1, -R0 ;  /* 0x000000010202e824 */ /* 0x000fe400078e0a00 */
[----:B------:R-:W-:Y:S02]  /*d880*/  IMAD.MOV R11, RZ, RZ, -R11 ;  /* 0x000000ffff0b7224 */ /* 0x000fe400078e0a0b */
[----:B------:R-:W-:Y:S02]  /*d890*/  IMAD.MOV R12, RZ, RZ, -R12 ;  /* 0x000000ffff0c7224 */ /* 0x000fe400078e0a0c */
[----:B------:R-:W-:Y:S01]  /*d8a0*/  IMAD.MOV.U32 R14, RZ, RZ, R4 ;  /* 0x000000ffff0e7224 */ /* 0x000fe200078e0004 */
[C---:B------:R-:W-:Y:S01]  /*d8b0*/  ISETP.GT.U32.AND P6, PT, R0.reuse, R2, PT ;  /* 0x000000020000720c */ /* 0x040fe20003fc4070 */
[C---:B------:R-:W-:Y:S02]  /*d8c0*/  IMAD R7, R0.reuse, R11, R7 ;  /* 0x0000000b00077224 */ /* 0x040fe400078e0207 */
[----:B------:R-:W-:-:S02]  /*d8d0*/  IMAD R8, R0, R12, R8 ;  /* 0x0000000c00087224 */ /* 0x000fc400078e0208 */
[----:B------:R-:W-:Y:S01]  /*d8e0*/  @!P0 IMAD.MOV R14, RZ, RZ, -R14 ;  /* 0x000000ffff0e8224 */ /* 0x000fe200078e0a0e */
[C---:B------:R-:W-:Y:S01]  /*d8f0*/  ISETP.GT.U32.AND P0, PT, R0.reuse, R6, PT ;  /* 0x000000060000720c */ /* 0x040fe20003f04070 */
[--C-:B------:R-:W-:Y:S01]  /*d900*/  @!P1 IMAD.IADD R5, R5, 0x1, -R0.reuse ;  /* 0x0000000105059824 */ /* 0x100fe200078e0a00 */
[----:B------:R-:W-:Y:S02]  /*d910*/  ISETP.GE.AND P5, PT, R41, RZ, PT ;  /* 0x000000ff2900720c */ /* 0x000fe40003fa6270 */
[----:B------:R-:W-:Y:S01]  /*d920*/  ISETP.GT.U32.AND P1, PT, R0, R7, PT ;  /* 0x000000070000720c */ /* 0x000fe20003f24070 */
[----:B------:R-:W-:Y:S02]  /*d930*/  IMAD.MOV.U32 R47, RZ, RZ, R5 ;  /* 0x000000ffff2f7224 */ /* 0x000fe400078e0005 */
[----:B------:R-:W-:Y:S01]  /*d940*/  @!P6 IMAD.IADD R2, R2, 0x1, -R0 ;  /* 0x000000010202e824 */ /* 0x000fe200078e0a00 */
[----:B------:R-:W-:Y:S01]  /*d950*/  ISETP.GE.AND P3, PT, R40, RZ, PT ;  /* 0x000000ff2800720c */ /* 0x000fe20003f66270 */
[----:B------:R-:W-:-:S02]  /*d960*/  IMAD.MOV.U32 R40, RZ, RZ, R38 ;  /* 0x000000ffff287224 */ /* 0x000fc400078e0026 */
[----:B------:R-:W-:Y:S02]  /*d970*/  IMAD.MOV.U32 R41, RZ, RZ, R37 ;  /* 0x000000ffff297224 */ /* 0x000fe400078e0025 */
[----:B------:R-:W-:Y:S02]  /*d980*/  @!P0 IMAD.IADD R6, R6, 0x1, -R0 ;  /* 0x0000000106068824 */ /* 0x000fe400078e0a00 */
[----:B------:R-:W-:Y:S02]  /*d990*/  IMAD.MOV.U32 R38, RZ, RZ, R35 ;  /* 0x000000ffff267224 */ /* 0x000fe400078e0023 */
[----:B------:R-:W-:Y:S02]  /*d9a0*/  IMAD.MOV.U32 R37, RZ, RZ, R31 ;  /* 0x000000ffff257224 */ /* 0x000fe400078e001f */
[----:B------:R-:W-:Y:S01]  /*d9b0*/  @!P5 IMAD.MOV R47, RZ, RZ, -R47 ;  /* 0x000000ffff2fd224 */ /* 0x000fe200078e0a2f */
[----:B------:R0:W-:Y:S01]  /*d9c0*/  STL [R1+0x640], R14 ;  /* 0x0006400e01007387 */ /* 0x0001e20000100800 */
[----:B------:R-:W-:-:S02]  /*d9d0*/  IMAD.MOV.U32 R31, RZ, RZ, R22 ;  /* 0x000000ffff1f7224 */ /* 0x000fc400078e0016 */
[----:B--2---:R-:W-:Y:S02]  /*d9e0*/  IMAD.MOV.U32 R35, RZ, RZ, R19 ;  /* 0x000000ffff237224 */ /* 0x004fe400078e0013 */
[----:B------:R-:W-:Y:S01]  /*d9f0*/  @!P1 IMAD.IADD R7, R7, 0x1, -R0 ;  /* 0x0000000107079824 */ /* 0x000fe200078e0a00 */
[----:B------:R-:W-:Y:S01]  /*da00*/  ISETP.GE.AND P1, PT, R39, RZ, PT ;  /* 0x000000ff2700720c */ /* 0x000fe20003f26270 */
[----:B------:R-:W-:Y:S02]  /*da10*/  @!P4 IMAD.MOV R6, RZ, RZ, -R6 ;  /* 0x000000ffff06c224 */ /* 0x000fe400078e0a06 */
[----:B------:R-:W-:Y:S02]  /*da20*/  IMAD.MOV.U32 R19, RZ, RZ, R17 ;  /* 0x000000ffff137224 */ /* 0x000fe400078e0011 */
[----:B------:R-:W-:Y:S01]  /*da30*/  IMAD.MOV.U32 R22, RZ, RZ, R54 ;  /* 0x000000ffff167224 */ /* 0x000fe200078e0036 */
[----:B------:R-:W2:Y:S01]  /*da40*/  LDL.LU R17, [R1+0x10c] ;  /* 0x00010c0001117983 */ /* 0x000ea20000300800 */
[----:B------:R-:W-:-:S02]  /*da50*/  IMAD.MOV.U32 R54, RZ, RZ, R57 ;  /* 0x000000ffff367224 */ /* 0x000fc400078e0039 */
[----:B------:R-:W-:Y:S01]  /*da60*/  IMAD.MOV.U32 R39, RZ, RZ, R38 ;  /* 0x000000ffff277224 */ /* 0x000fe200078e0026 */
[----:B------:R-:W3:Y:S01]  /*da70*/  LDL.LU R57, [R1+0x130] ;  /* 0x0001300001397983 */ /* 0x000ee20000300800 */
[----:B------:R-:W-:Y:S02]  /*da80*/  IMAD.MOV.U32 R38, RZ, RZ, R37 ;  /* 0x000000ffff267224 */ /* 0x000fe400078e0025 */
[----:B------:R-:W-:Y:S01]  /*da90*/  IMAD.MOV.U32 R37, RZ, RZ, R30 ;  /* 0x000000ffff257224 */ /* 0x000fe200078e001e */
[----:B------:R-:W-:Y:S01]  /*daa0*/  STL [R1+0x634], R47 ;  /* 0x0006342f01007387 */ /* 0x000fe20000100800 */
[----:B------:R-:W-:Y:S02]  /*dab0*/  IMAD.MOV.U32 R30, RZ, RZ, R22 ;  /* 0x000000ffff1e7224 */ /* 0x000fe400078e0016 */
[----:B------:R-:W-:Y:S01]  /*dac0*/  IMAD.MOV.U32 R22, RZ, RZ, R19 ;  /* 0x000000ffff167224 */ /* 0x000fe200078e0013 */
[----:B------:R1:W-:Y:S01]  /*dad0*/  STL [R1+0x62c], R6 ;  /* 0x00062c0601007387 */ /* 0x0003e20000100800 */
[----:B------:R-:W-:Y:S01]  /*dae0*/  IMAD.HI.U32 R13, R49, R9, RZ ;  /* 0x00000009310d7227 */ /* 0x000fe200078e00ff */
[----:B------:R-:W-:-:S03]  /*daf0*/  IABS R10, R45 ;  /* 0x0000002d000a7213 */ /* 0x000fc60000000000 */
[----:B------:R-:W-:Y:S02]  /*db00*/  IMAD.MOV R13, RZ, RZ, -R13 ;  /* 0x000000ffff0d7224 */ /* 0x000fe400078e0a0d */
[----:B------:R-:W-:-:S04]  /*db10*/  IMAD.HI.U32 R11, R49, R10, RZ ;  /* 0x0000000a310b7227 */ /* 0x000fc800078e00ff */
[----:B------:R-:W-:Y:S02]  /*db20*/  IMAD R9, R0, R13, R9 ;  /* 0x0000000d00097224 */ /* 0x000fe400078e0209 */
[----:B------:R-:W-:-:S03]  /*db30*/  IMAD.MOV R11, RZ, RZ, -R11 ;  /* 0x000000ffff0b7224 */ /* 0x000fc600078e0a0b */
[C---:B------:R-:W-:Y:S01]  /*db40*/  ISETP.GT.U32.AND P5, PT, R0.reuse, R9, PT ;  /* 0x000000090000720c */ /* 0x040fe20003fa4070 */
[C---:B------:R-:W-:Y:S01]  /*db50*/  IMAD R10, R0.reuse, R11, R10 ;  /* 0x0000000b000a7224 */ /* 0x040fe200078e020a */
[C---:B------:R-:W-:Y:S02]  /*db60*/  ISETP.GT.U32.AND P0, PT, R0.reuse, R8, PT ;  /* 0x000000080000720c */ /* 0x040fe40003f04070 */
[----:B------:R-:W-:Y:S02]  /*db70*/  IABS R11, R43 ;  /* 0x0000002b000b7213 */ /* 0x000fe40000000000 */
[----:B------:R-:W-:-:S03]  /*db80*/  ISETP.GT.U32.AND P6, PT, R0, R10, PT ;  /* 0x0000000a0000720c */ /* 0x000fc60003fc4070 */
[----:B------:R-:W-:-:S04]  /*db90*/  IMAD.MOV.U32 R4, RZ, RZ, R11 ;  /* 0x000000ffff047224 */ /* 0x000fc800078e000b */
[----:B------:R-:W-:Y:S01]  /*dba0*/  @!P5 IMAD.IADD R9, R9, 0x1, -R0 ;  /* 0x000000010909d824 */ /* 0x000fe200078e0a00 */
[----:B------:R-:W-:Y:S01]  /*dbb0*/  ISETP.GT.U32.AND P5, PT, R0, R7, PT ;  /* 0x000000070000720c */ /* 0x000fe20003fa4070 */
[----:B0-----:R-:W-:Y:S01]  /*dbc0*/  IMAD.HI.U32 R14, R49, R4, RZ ;  /* 0x00000004310e7227 */ /* 0x001fe200078e00ff */
[----:B------:R-:W-:-:S03]  /*dbd0*/  IABS R13, R42 ;  /* 0x0000002a000d7213 */ /* 0x000fc60000000000 */
[----:B------:R-:W-:Y:S01]  /*dbe0*/  @!P0 IMAD.IADD R8, R8, 0x1, -R0 ;  /* 0x0000000108088824 */ /* 0x000fe200078e0a00 */
[C---:B------:R-:W-:Y:S01]  /*dbf0*/  ISETP.GT.U32.AND P0, PT, R0.reuse, R9, PT ;  /* 0x000000090000720c */ /* 0x040fe20003f04070 */
[----:B------:R-:W-:Y:S02]  /*dc00*/  IMAD.MOV R14, RZ, RZ, -R14 ;  /* 0x000000ffff0e7224 */ /* 0x000fe400078e0a0e */
[----:B------:R-:W-:Y:S02]  /*dc10*/  IMAD.MOV.U32 R11, RZ, RZ, R13 ;  /* 0x000000ffff0b7224 */ /* 0x000fe400078e000d */
[----:B------:R-:W-:Y:S02]  /*dc20*/  IMAD R4, R0, R14, R4 ;  /* 0x0000000e00047224 */ /* 0x000fe400078e0204 */
[----:B------:R-:W-:Y:S01]  /*dc30*/  @!P6 IMAD.IADD R10, R10, 0x1, -R0 ;  /* 0x000000010a0ae824 */ /* 0x000fe200078e0a00 */
[----:B------:R-:W-:Y:S01]  /*dc40*/  ISETP.GT.U32.AND P6, PT, R0, R8, PT ;  /* 0x000000080000720c */ /* 0x000fe20003fc4070 */
[----:B------:R-:W-:Y:S01]  /*dc50*/  IMAD.HI.U32 R13, R49, R11, RZ ;  /* 0x0000000b310d7227 */ /* 0x000fe200078e00ff */
[----:B----4-:R-:W-:-:S05]  /*dc60*/  IABS R12, R44 ;  /* 0x0000002c000c7213 */ /* 0x010fca0000000000 */
[----:B------:R-:W-:-:S04]  /*dc70*/  IMAD.HI.U32 R5, R49, R12, RZ ;  /* 0x0000000c31057227 */ /* 0x000fc800078e00ff */
[----:B------:R-:W-:-:S04]  /*dc80*/  IMAD.MOV R5, RZ, RZ, -R5 ;  /* 0x000000ffff057224 */ /* 0x000fc800078e0a05 */
[----:B------:R-:W-:Y:S02]  /*dc90*/  IMAD R5, R0, R5, R12 ;  /* 0x0000000500057224 */ /* 0x000fe400078e020c */
[----:B------:R-:W-:-:S04]  /*dca0*/  IMAD.MOV.U32 R12, RZ, RZ, R2 ;  /* 0x000000ffff0c7224 */ /* 0x000fc800078e0002 */
[----:B------:R-:W-:-:S05]  /*dcb0*/  @!P2 IMAD.MOV R12, RZ, RZ, -R12 ;  /* 0x000000ffff0ca224 */ /* 0x000fca00078e0a0c */
[----:B------:R0:W-:Y:S04]  /*dcc0*/  STL [R1+0x61c], R12 ;  /* 0x00061c0c01007387 */ /* 0x0001e80000100800 */
[----:B------:R-:W4:Y:S01]  /*dcd0*/  LDL.LU R19, [R1+0x110] ;  /* 0x0001100001137983 */ /* 0x000f220000300800 */
[C---:B------:R-:W-:Y:S01]  /*dce0*/  ISETP.GT.U32.AND P2, PT, R0.reuse, R5, PT ;  /* 0x000000050000720c */ /* 0x040fe20003f44070 */
[--C-:B------:R-:W-:Y:S01]  /*dcf0*/  @!P5 IMAD.IADD R7, R7, 0x1, -R0.reuse ;  /* 0x000000010707d824 */ /* 0x100fe200078e0a00 */
[----:B-1----:R-:W-:Y:S02]  /*dd00*/  IABS R6, R41 ;  /* 0x0000002900067213 */ /* 0x002fe40000000000 */
[C---:B------:R-:W-:Y:S02]  /*dd10*/  ISETP.GT.U32.AND P5, PT, R0.reuse, R4, PT ;  /* 0x000000040000720c */ /* 0x040fe40003fa4070 */
[----:B------:R-:W-:Y:S01]  /*dd20*/  ISETP.GT.U32.AND P4, PT, R0, R10, PT ;  /* 0x0000000a0000720c */ /* 0x000fe20003f84070 */
[----:B------:R-:W-:Y:S01]  /*dd30*/  IMAD.MOV R13, RZ, RZ, -R13 ;  /* 0x000000ffff0d7224 */ /* 0x000fe200078e0a0d */
[----:B------:R-:W-:Y:S01]  /*dd40*/  IABS R2, R40 ;  /* 0x0000002800027213 */ /* 0x000fe20000000000 */
[----:B------:R-:W-:Y:S01]  /*dd50*/  @!P0 IMAD.IADD R9, R9, 0x1, -R0 ;  /* 0x0000000109098824 */ /* 0x000fe200078e0a00 */
[----:B------:R-:W-:Y:S01]  /*dd60*/  ISETP.GE.AND P0, PT, R46, RZ, PT ;  /* 0x000000ff2e00720c */ /* 0x000fe20003f06270 */
[----:B0-----:R-:W-:-:S04]  /*dd70*/  IMAD.HI.U32 R12, R49, R6, RZ ;  /* 0x00000006310c7227 */ /* 0x001fc800078e00ff */
[----:B------:R-:W-:Y:S02]  /*dd80*/  @!P2 IMAD.IADD R5, R5, 0x1, -R0 ;  /* 0x000000010505a824 */ /* 0x000fe400078e0a00 */
[C---:B------:R-:W-:Y:S02]  /*dd90*/  IMAD R11, R0.reuse, R13, R11 ;  /* 0x0000000d000b7224 */ /* 0x040fe400078e020b */
[----:B------:R-:W-:Y:S01]  /*dda0*/  @!P3 IMAD.MOV R7, RZ, RZ, -R7 ;  /* 0x000000ffff07b224 */ /* 0x000fe200078e0a07 */
[----:B------:R-:W-:Y:S01]  /*ddb0*/  ISETP.GT.U32.AND P3, PT, R0, R5, PT ;  /* 0x000000050000720c */ /* 0x000fe20003f64070 */
[----:B------:R-:W-:Y:S02]  /*ddc0*/  IMAD.MOV R12, RZ, RZ, -R12 ;  /* 0x000000ffff0c7224 */ /* 0x000fe400078e0a0c */
[----:B------:R-:W-:-:S04]  /*ddd0*/  IMAD.HI.U32 R13, R49, R2, RZ ;  /* 0x00000002310d7227 */ /* 0x000fc800078e00ff */
[--C-:B------:R-:W-:Y:S01]  /*dde0*/  @!P6 IMAD.IADD R8, R8, 0x1, -R0.reuse ;  /* 0x000000010808e824 */ /* 0x100fe200078e0a00 */
[----:B------:R-:W-:Y:S01]  /*ddf0*/  ISETP.GT.U32.AND P6, PT, R0, R11, PT ;  /* 0x0000000b0000720c */ /* 0x000fe20003fc4070 */
[----:B------:R-:W-:Y:S02]  /*de00*/  @!P5 IMAD.IADD R4, R4, 0x1, -R0 ;  /* 0x000000010404d824 */ /* 0x000fe400078e0a00 */
[----:B------:R-:W-:Y:S02]  /*de10*/  IMAD R6, R0, R12, R6 ;  /* 0x0000000c00067224 */ /* 0x000fe400078e0206 */
[----:B------:R-:W-:Y:S02]  /*de20*/  IMAD.MOV R13, RZ, RZ, -R13 ;  /* 0x000000ffff0d7224 */ /* 0x000fe400078e0a0d */
[----:B------:R-:W-:Y:S01]  /*de30*/  @!P4 IMAD.IADD R10, R10, 0x1, -R0 ;  /* 0x000000010a0ac824 */ /* 0x000fe200078e0a00 */
[----:B------:R-:W-:Y:S01]  /*de40*/  ISETP.GE.AND P4, PT, R45, RZ, PT ;  /* 0x000000ff2d00720c */ /* 0x000fe20003f86270 */
[----:B------:R-:W-:Y:S01]  /*de50*/  @!P1 IMAD.MOV R9, RZ, RZ, -R9 ;  /* 0x000000ffff099224 */ /* 0x000fe200078e0a09 */
[----:B------:R-:W-:Y:S01]  /*de60*/  ISETP.GE.AND P2, PT, R44, RZ, PT ;  /* 0x000000ff2c00720c */ /* 0x000fe20003f46270 */
[----:B------:R-:W-:Y:S01]  /*de70*/  @!P0 IMAD.MOV R8, RZ, RZ, -R8 ;  /* 0x000000ffff088224 */ /* 0x000fe200078e0a08 */
[C---:B------:R-:W-:Y:S01]  /*de80*/  ISETP.GT.U32.AND P1, PT, R0.reuse, R4, PT ;  /* 0x000000040000720c */ /* 0x040fe20003f24070 */
[C---:B------:R-:W-:Y:S01]  /*de90*/  IMAD R2, R0.reuse, R13, R2 ;  /* 0x0000000d00027224 */ /* 0x040fe200078e0202 */
[----:B------:R-:W-:Y:S01]  /*dea0*/  ISETP.GT.U32.AND P0, PT, R0, R6, PT ;  /* 0x000000060000720c */ /* 0x000fe20003f04070 */
[----:B------:R0:W-:Y:S01]  /*deb0*/  STL [R1+0x60c], R7 ;  /* 0x00060c0701007387 */ /* 0x0001e20000100800 */
[----:B------:R-:W-:-:S02]  /*dec0*/  @!P3 IMAD.IADD R5, R5, 0x1, -R0 ;  /* 0x000000010505b824 */ /* 0x000fc400078e0a00 */
[----:B------:R-:W-:Y:S01]  /*ded0*/  ISETP.GT.U32.AND P3, PT, R0, R2, PT ;  /* 0x000000020000720c */ /* 0x000fe20003f64070 */
[----:B------:R1:W-:Y:S01]  /*dee0*/  STL [R1+0x608], R9 ;  /* 0x0006080901007387 */ /* 0x0003e20000100800 */
[----:B------:R-:W-:Y:S01]  /*def0*/  @!P6 IMAD.IADD R11, R11, 0x1, -R0 ;  /* 0x000000010b0be824 */ /* 0x000fe200078e0a00 */
[----:B------:R-:W-:Y:S01]  /*df00*/  ISETP.GE.AND P5, PT, R43, RZ, PT ;  /* 0x000000ff2b00720c */ /* 0x000fe20003fa6270 */
[----:B------:R-:W-:Y:S01]  /*df10*/  IMAD.MOV.U32 R12, RZ, RZ, R5 ;  /* 0x000000ffff0c7224 */ /* 0x000fe200078e0005 */
[----:B0-----:R-:W-:Y:S01]  /*df20*/  IABS R7, R39 ;  /* 0x0000002700077213 */ /* 0x001fe20000000000 */
[----:B------:R0:W-:Y:S01]  /*df30*/  STL [R1+0x5fc], R8 ;  /* 0x0005fc0801007387 */ /* 0x0001e20000100800 */
[----:B-1----:R-:W-:Y:S01]  /*df40*/  IMAD.MOV.U32 R9, RZ, RZ, R10 ;  /* 0x000000ffff097224 */ /* 0x002fe200078e000a */
[----:B------:R-:W-:Y:S01]  /*df50*/  IABS R10, R37 ;  /* 0x00000025000a7213 */ /* 0x000fe20000000000 */
[----:B------:R-:W-:Y:S02]  /*df60*/  @!P2 IMAD.MOV R12, RZ, RZ, -R12 ;  /* 0x000000ffff0ca224 */ /* 0x000fe400078e0a0c */
[----:B------:R-:W-:-:S02]  /*df70*/  @!P4 IMAD.MOV R9, RZ, RZ, -R9 ;  /* 0x000000ffff09c224 */ /* 0x000fc400078e0a09 */
[----:B0-----:R-:W-:Y:S01]  /*df80*/  IMAD.HI.U32 R8, R49, R7, RZ ;  /* 0x0000000731087227 */ /* 0x001fe200078e00ff */
[----:B------:R-:W-:Y:S02]  /*df90*/  ISETP.GT.U32.AND P6, PT, R0, R11, PT ;  /* 0x0000000b0000720c */ /* 0x000fe40003fc4070 */
[----:B------:R-:W-:Y:S01]  /*dfa0*/  STL [R1+0x5f8], R9 ;  /* 0x0005f80901007387 */ /* 0x000fe20000100800 */
[--C-:B------:R-:W-:Y:S02]  /*dfb0*/  @!P1 IMAD.IADD R4, R4, 0x1, -R0.reuse ;  /* 0x0000000104049824 */ /* 0x100fe400078e0a00 */
[----:B------:R-:W-:Y:S02]  /*dfc0*/  @!P0 IMAD.IADD R6, R6, 0x1, -R0 ;  /* 0x0000000106068824 */ /* 0x000fe400078e0a00 */
[----:B------:R-:W-:Y:S01]  /*dfd0*/  IMAD.MOV R5, RZ, RZ, -R8 ;  /* 0x000000ffff057224 */ /* 0x000fe200078e0a08 */
[----:B------:R-:W-:Y:S01]  /*dfe0*/  ISETP.GE.AND P4, PT, R42, RZ, PT ;  /* 0x000000ff2a00720c */ /* 0x000fe20003f86270 */
[----:B------:R-:W-:Y:S01]  /*dff0*/  IMAD.MOV.U32 R8, RZ, RZ, R10 ;  /* 0x000000ffff087224 */ /* 0x000fe200078e000a */
[----:B------:R0:W-:Y:S01]  /*e000*/  STL [R1+0x5f0], R12 ;  /* 0x0005f00c01007387 */ /* 0x0001e20000100800 */
[----:B------:R-:W-:Y:S01]  /*e010*/  @!P3 IMAD.IADD R2, R2, 0x1, -R0 ;  /* 0x000000010202b824 */ /* 0x000fe200078e0a00 */
[C---:B------:R-:W-:Y:S01]  /*e020*/  ISETP.GT.U32.AND P3, PT, R0.reuse, R6, PT ;  /* 0x000000060000720c */ /* 0x040fe20003f64070 */
[----:B------:R-:W-:-:S02]  /*e030*/  IMAD R10, R0, R5, R7 ;  /* 0x00000005000a7224 */ /* 0x000fc400078e0207 */
[----:B0-----:R-:W-:Y:S01]  /*e040*/  IMAD.MOV.U32 R12, RZ, RZ, R4 ;  /* 0x000000ffff0c7224 */ /* 0x001fe200078e0004 */
[----:B------:R-:W-:-:S03]  /*e050*/  ISETP.GT.U32.AND P2, PT, R0, R2, PT ;  /* 0x000000020000720c */ /* 0x000fc60003f44070 */
[----:B------:R-:W-:Y:S01]  /*e060*/  @!P5 IMAD.MOV R12, RZ, RZ, -R12 ;  /* 0x000000ffff0cd224 */ /* 0x000fe200078e0a0c */
[----:B------:R-:W-:Y:S01]  /*e070*/  ISETP.GT.U32.AND P5, PT, R0, R10, PT ;  /* 0x0000000a0000720c */ /* 0x000fe20003fa4070 */
[--C-:B------:R-:W-:Y:S01]  /*e080*/  @!P6 IMAD.IADD R11, R11, 0x1, -R0.reuse ;  /* 0x000000010b0be824 */ /* 0x100fe200078e0a00 */
[----:B------:R-:W-:Y:S02]  /*e090*/  ISETP.GE.AND P1, PT, R41, RZ, PT ;  /* 0x000000ff2900720c */ /* 0x000fe40003f26270 */
[----:B------:R-:W-:Y:S01]  /*e0a0*/  IABS R9, R38 ;  /* 0x0000002600097213 */ /* 0x000fe20000000000 */
[----:B------:R-:W-:Y:S01]  /*e0b0*/  @!P4 IMAD.MOV R11, RZ, RZ, -R11 ;  /* 0x000000ffff0bc224 */ /* 0x000fe200078e0a0b */
[----:B------:R-:W-:Y:S01]  /*e0c0*/  ISETP.GE.AND P6, PT, R40, RZ, PT ;  /* 0x000000ff2800720c */ /* 0x000fe20003fc6270 */
[----:B------:R-:W-:Y:S02]  /*e0d0*/  @!P3 IMAD.IADD R6, R6, 0x1, -R0 ;  /* 0x000000010606b824 */ /* 0x000fe400078e0a00 */
[C---:B------:R-:W-:Y:S01]  /*e0e0*/  IMAD.HI.U32 R5, R49.reuse, R9, RZ ;  /* 0x0000000931057227 */ /* 0x040fe200078e00ff */
[----:B------:R-:W-:Y:S03]  /*e0f0*/  STL [R1+0x5e8], R12 ;  /* 0x0005e80c01007387 */ /* 0x000fe60000100800 */
[----:B------:R-:W-:Y:S01]  /*e100*/  IMAD.HI.U32 R4, R49, R8, RZ ;  /* 0x0000000831047227 */ /* 0x000fe200078e00ff */
[----:B------:R0:W-:Y:S03]  /*e110*/  STL [R1+0x5e4], R11 ;  /* 0x0005e40b01007387 */ /* 0x0001e60000100800 */
[----:B------:R-:W-:-:S02]  /*e120*/  IMAD.MOV R5, RZ, RZ, -R5 ;  /* 0x000000ffff057224 */ /* 0x000fc400078e0a05 */
[--C-:B------:R-:W-:Y:S02]  /*e130*/  @!P2 IMAD.IADD R2, R2, 0x1, -R0.reuse ;  /* 0x000000010202a824 */ /* 0x100fe400078e0a00 */
[----:B------:R-:W-:Y:S02]  /*e140*/  @!P5 IMAD.IADD R10, R10, 0x1, -R0 ;  /* 0x000000010a0ad824 */ /* 0x000fe400078e0a00 */
[----:B0-----:R-:W-:Y:S02]  /*e150*/  IMAD.MOV.U32 R11, RZ, RZ, R6 ;  /* 0x000000ffff0b7224 */ /* 0x001fe400078e0006 */
[----:B------:R-:W-:Y:S01]  /*e160*/  IMAD.MOV R7, RZ, RZ, -R4 ;  /* 0x000000ffff077224 */ /* 0x000fe200078e0a04 */
[----:B------:R-:W-:Y:S01]  /*e170*/  IABS R6, R36 ;  /* 0x0000002400067213 */ /* 0x000fe20000000000 */
[C---:B------:R-:W-:Y:S02]  /*e180*/  IMAD R4, R0.reuse, R5, R9 ;  /* 0x0000000500047224 */ /* 0x040fe400078e0209 */
[----:B------:R-:W-:Y:S01]  /*e190*/  @!P1 IMAD.MOV R11, RZ, RZ, -R11 ;  /* 0x000000ffff0b9224 */ /* 0x000fe200078e0a0b */
[----:B------:R-:W-:Y:S01]  /*e1a0*/  ISETP.GT.U32.AND P1, PT, R0, R10, PT ;  /* 0x0000000a0000720c */ /* 0x000fe20003f24070 */
[----:B------:R-:W-:-:S02]  /*e1b0*/  IMAD.MOV.U32 R13, RZ, RZ, R2 ;  /* 0x000000ffff0d7224 */ /* 0x000fc400078e0002 */
[----:B------:R-:W-:-:S04]  /*e1c0*/  IMAD.HI.U32 R12, R49, R6, RZ ;  /* 0x00000006310c7227 */ /* 0x000fc800078e00ff */
[----:B------:R-:W-:Y:S01]  /*e1d0*/  @!P6 IMAD.MOV R13, RZ, RZ, -R13 ;  /* 0x000000ffff0de224 */ /* 0x000fe200078e0a0d */
[C---:B------:R-:W-:Y:S01]  /*e1e0*/  ISETP.GT.U32.AND P6, PT, R0.reuse, R4, PT ;  /* 0x000000040000720c */ /* 0x040fe20003fc4070 */
[----:B------:R-:W-:Y:S02]  /*e1f0*/  IMAD R8, R0, R7, R8 ;  /* 0x0000000700087224 */ /* 0x000fe400078e0208 */
[----:B------:R-:W-:Y:S02]  /*e200*/  IMAD.MOV R12, RZ, RZ, -R12 ;  /* 0x000000ffff0c7224 */ /* 0x000fe400078e0a0c */
[----:B------:R-:W-:Y:S01]  /*e210*/  @!P1 IMAD.IADD R10, R10, 0x1, -R0 ;  /* 0x000000010a0a9824 */ /* 0x000fe200078e0a00 */
[C---:B------:R-:W-:Y:S01]  /*e220*/  ISETP.GT.U32.AND P1, PT, R0.reuse, R8, PT ;  /* 0x000000080000720c */ /* 0x040fe20003f24070 */
[----:B------:R-:W-:Y:S01]  /*e230*/  IMAD R6, R0, R12, R6 ;  /* 0x0000000c00067224 */ /* 0x000fe200078e0206 */
[----:B------:R-:W-:-:S05]  /*e240*/  ISETP.GE.AND P0, PT, R39, RZ, PT ;  /* 0x000000ff2700720c */ /* 0x000fca0003f06270 */
[----:B------:R-:W-:Y:S01]  /*e250*/  @!P6 IMAD.IADD R4, R4, 0x1, -R0 ;  /* 0x000000010404e824 */ /* 0x000fe200078e0a00 */
[----:B------:R-:W-:Y:S02]  /*e260*/  ISETP.GT.U32.AND P6, PT, R0, R6, PT ;  /* 0x000000060000720c */ /* 0x000fe40003fc4070 */
[----:B------:R-:W-:Y:S01]  /*e270*/  IABS R9, R35 ;  /* 0x0000002300097213 */ /* 0x000fe20000000000 */
[----:B------:R0:W-:Y:S01]  /*e280*/  STL [R1+0x5e0], R11 ;  /* 0x0005e00b01007387 */ /* 0x0001e20000100800 */
[----:B------:R-:W-:Y:S01]  /*e290*/  IMAD.MOV.U32 R14, RZ, RZ, R10 ;  /* 0x000000ffff0e7224 */ /* 0x000fe200078e000a */
[----:B------:R-:W-:Y:S01]  /*e2a0*/  IABS R5, R33 ;  /* 0x0000002100057213 */ /* 0x000fe20000000000 */
[----:B------:R-:W-:Y:S01]  /*e2b0*/  @!P1 IMAD.IADD R8, R8, 0x1, -R0 ;  /* 0x0000000108089824 */ /* 0x000fe200078e0a00 */
[----:B------:R-:W-:Y:S01]  /*e2c0*/  IABS R2, R32 ;  /* 0x0000002000027213 */ /* 0x000fe20000000000 */
[----:B------:R-:W-:Y:S02]  /*e2d0*/  @!P0 IMAD.MOV R14, RZ, RZ, -R14 ;  /* 0x000000ffff0e8224 */ /* 0x000fe400078e0a0e */
[----:B0-----:R-:W-:Y:S01]  /*e2e0*/  IMAD.HI.U32 R11, R49, R9, RZ ;  /* 0x00000009310b7227 */ /* 0x001fe200078e00ff */
[----:B------:R-:W-:-:S03]  /*e2f0*/  ISETP.GT.U32.AND P0, PT, R0, R8, PT ;  /* 0x000000080000720c */ /* 0x000fc60003f04070 */
[----:B------:R-:W-:Y:S02]  /*e300*/  @!P6 IMAD.IADD R6, R6, 0x1, -R0 ;  /* 0x000000010606e824 */ /* 0x000fe400078e0a00 */
[----:B------:R-:W-:Y:S02]  /*e310*/  IMAD.MOV R11, RZ, RZ, -R11 ;  /* 0x000000ffff0b7224 */ /* 0x000fe400078e0a0b */
[C---:B------:R-:W-:Y:S01]  /*e320*/  IMAD.HI.U32 R12, R49.reuse, R5, RZ ;  /* 0x00000005310c7227 */ /* 0x040fe200078e00ff */
[C---:B------:R-:W-:Y:S02]  /*e330*/  ISETP.GT.U32.AND P1, PT, R0.reuse, R4, PT ;  /* 0x000000040000720c */ /* 0x040fe40003f24070 */
[C---:B------:R-:W-:Y:S01]  /*e340*/  ISETP.GT.U32.AND P6, PT, R0.reuse, R6, PT ;  /* 0x000000060000720c */ /* 0x040fe20003fc4070 */
[----:B------:R-:W-:Y:S01]  /*e350*/  IMAD R9, R0, R11, R9 ;  /* 0x0000000b00097224 */ /* 0x000fe200078e0209 */
[----:B------:R-:W-:Y:S01]  /*e360*/  IABS R7, R34 ;  /* 0x0000002200077213 */ /* 0x000fe20000000000 */
[----:B------:R-:W-:-:S04]  /*e370*/  IMAD.HI.U32 R11, R49, R2, RZ ;  /* 0x00000002310b7227 */ /* 0x000fc800078e00ff */
[----:B------:R-:W-:Y:S01]  /*e380*/  IMAD.MOV R12, RZ, RZ, -R12 ;  /* 0x000000ffff0c7224 */ /* 0x000fe200078e0a0c */
[----:B------:R0:W-:Y:S01]  /*e390*/  STL [R1+0x5dc], R13 ;  /* 0x0005dc0d01007387 */ /* 0x0001e20000100800 */
[----:B------:R-:W-:Y:S02]  /*e3a0*/  IMAD.MOV R11, RZ, RZ, -R11 ;  /* 0x000000ffff0b7224 */ /* 0x000fe400078e0a0b */
[----:B------:R-:W-:Y:S01]  /*e3b0*/  IMAD R5, R0, R12, R5 ;  /* 0x0000000c00057224 */ /* 0x000fe200078e0205 */
[----:B------:R-:W-:Y:S01]  /*e3c0*/  ISETP.GE.AND P4, PT, R38, RZ, PT ;  /* 0x000000ff2600720c */ /* 0x000fe20003f86270 */
[----:B------:R-:W-:Y:S02]  /*e3d0*/  IMAD R2, R0, R11, R2 ;  /* 0x0000000b00027224 */ /* 0x000fe400078e0202 */
[----:B------:R-:W-:Y:S02]  /*e3e0*/  @!P0 IMAD.IADD R8, R8, 0x1, -R0 ;  /* 0x0000000108088824 */ /* 0x000fe400078e0a00 */
[----:B0-----:R-:W-:Y:S01]  /*e3f0*/  IMAD.HI.U32 R13, R49, R7, RZ ;  /* 0x00000007310d7227 */ /* 0x001fe200078e00ff */
[----:B------:R-:W-:-:S03]  /*e400*/  ISETP.GT.U32.AND P0, PT, R0, R5, PT ;  /* 0x000000050000720c */ /* 0x000fc60003f04070 */
[----:B------:R-:W-:Y:S02]  /*e410*/  IMAD.MOV R13, RZ, RZ, -R13 ;  /* 0x000000ffff0d7224 */ /* 0x000fe400078e0a0d */
[--C-:B------:R-:W-:Y:S02]  /*e420*/  @!P1 IMAD.IADD R4, R4, 0x1, -R0.reuse ;  /* 0x0000000104049824 */ /* 0x100fe400078e0a00 */
[----:B------:R-:W-:Y:S01]  /*e430*/  @!P6 IMAD.IADD R6, R6, 0x1, -R0 ;  /* 0x000000010606e824 */ /* 0x000fe200078e0a00 */
[C---:B------:R-:W-:Y:S01]  /*e440*/  ISETP.GT.U32.AND P6, PT, R0.reuse, R2, PT ;  /* 0x000000020000720c */ /* 0x040fe20003fc4070 */
[C---:B------:R-:W-:Y:S01]  /*e450*/  IMAD R7, R0.reuse, R13, R7 ;  /* 0x0000000d00077224 */ /* 0x040fe200078e0207 */
[----:B------:R-:W-:Y:S01]  /*e460*/  ISETP.GE.AND P3, PT, R37, RZ, PT ;  /* 0x000000ff2500720c */ /* 0x000fe20003f66270 */
[----:B------:R-:W-:Y:S01]  /*e470*/  IMAD.MOV.U32 R13, RZ, RZ, R4 ;  /* 0x000000ffff0d7224 */ /* 0x000fe200078e0004 */
[----:B------:R-:W-:-:S03]  /*e480*/  ISETP.GT.U32.AND P1, PT, R0, R9, PT ;  /* 0x000000090000720c */ /* 0x000fc60003f24070 */
[----:B------:R-:W-:Y:S01]  /*e490*/  @!P4 IMAD.MOV R13, RZ, RZ, -R13 ;  /* 0x000000ffff0dc224 */ /* 0x000fe200078e0a0d */
[----:B------:R-:W-:Y:S01]  /*e4a0*/  ISETP.GT.U32.AND P4, PT, R0, R7, PT ;  /* 0x000000070000720c */ /* 0x000fe20003f84070 */
[--C-:B------:R-:W-:Y:S01]  /*e4b0*/  @!P0 IMAD.IADD R5, R5, 0x1, -R0.reuse ;  /* 0x0000000105058824 */ /* 0x100fe200078e0a00 */
[----:B------:R-:W-:Y:S02]  /*e4c0*/  IABS R11, R31 ;  /* 0x0000001f000b7213 */ /* 0x000fe40000000000 */
[----:B------:R-:W-:Y:S01]  /*e4d0*/  IABS R60, R25 ;  /* 0x00000019003c7213 */ /* 0x000fe20000000000 */
[----:B------:R-:W-:Y:S01]  /*e4e0*/  @!P6 IMAD.IADD R2, R2, 0x1, -R0 ;  /* 0x000000010202e824 */ /* 0x000fe200078e0a00 */
[----:B------:R-:W-:Y:S01]  /*e4f0*/  ISETP.GE.AND P2, PT, R36, RZ, PT ;  /* 0x000000ff2400720c */ /* 0x000fe20003f46270 */
[----:B------:R-:W-:Y:S01]  /*e500*/  IMAD.HI.U32 R4, R49, R11, RZ ;  /* 0x0000000b31047227 */ /* 0x000fe200078e00ff */
[----:B------:R-:W-:-:S03]  /*e510*/  ISETP.GT.U32.AND P6, PT, R0, R5, PT ;  /* 0x000000050000720c */ /* 0x000fc60003fc4070 */
[----:B------:R-:W-:Y:S01]  /*e520*/  IMAD.HI.U32 R10, R49, R60, RZ ;  /* 0x0000003c310a7227 */ /* 0x000fe200078e00ff */
[----:B------:R-:W-:-:S03]  /*e530*/  IABS R61, R30 ;  /* 0x0000001e003d7213 */ /* 0x000fc60000000000 */
[----:B------:R-:W-:Y:S01]  /*e540*/  @!P3 IMAD.MOV R8, RZ, RZ, -R8 ;  /* 0x000000ffff08b224 */ /* 0x000fe200078e0a08 */
[----:B------:R-:W-:Y:S01]  /*e550*/  STL [R1+0xd0], R14 ;  /* 0x0000d00e01007387 */ /* 0x000fe20000100800 */
[----:B------:R-:W-:Y:S02]  /*e560*/  IMAD.MOV R4, RZ, RZ, -R4 ;  /* 0x000000ffff047224 */ /* 0x000fe400078e0a04 */
[----:B------:R-:W-:Y:S01]  /*e570*/  @!P1 IMAD.IADD R9, R9, 0x1, -R0 ;  /* 0x0000000109099824 */ /* 0x000fe200078e0a00 */
[----:B------:R-:W-:Y:S01]  /*e580*/  STL [R1+0xa8], R13 ;  /* 0x0000a80d01007387 */ /* 0x000fe20000100800 */
[----:B------:R-:W-:Y:S02]  /*e590*/  IMAD.MOV R10, RZ, RZ, -R10 ;  /* 0x000000ffff0a7224 */ /* 0x000fe400078e0a0a */
[----:B------:R-:W-:Y:S01]  /*e5a0*/  @!P4 IMAD.IADD R7, R7, 0x1, -R0 ;  /* 0x000000010707c824 */ /* 0x000fe200078e0a00 */
[----:B------:R0:W-:Y:S01]  /*e5b0*/  STL [R1+0x60], R8 ;  /* 0x0000600801007387 */ /* 0x0001e20000100800 */
[C---:B------:R-:W-:Y:S01]  /*e5c0*/  IMAD R4, R0.reuse, R4, R11 ;  /* 0x0000000400047224 */ /* 0x040fe200078e020b */
[C---:B------:R-:W-:Y:S01]  /*e5d0*/  ISETP.GT.U32.AND P4, PT, R0.reuse, R9, PT ;  /* 0x000000090000720c */ /* 0x040fe20003f84070 */
[----:B------:R-:W-:Y:S01]  /*e5e0*/  IMAD.HI.U32 R12, R49, R61, RZ ;  /* 0x0000003d310c7227 */ /* 0x000fe200078e00ff */
[----:B------:R-:W-:-:S03]  /*e5f0*/  ISETP.GT.U32.AND P0, PT, R0, R7, PT ;  /* 0x000000070000720c */ /* 0x000fc60003f04070 */
[C---:B------:R-:W-:Y:S02]  /*e600*/  IMAD R60, R0.reuse, R10, R60 ;  /* 0x0000000a003c7224 */ /* 0x040fe400078e023c */
[----:B0-----:R-:W-:Y:S01]  /*e610*/  IMAD.MOV.U32 R8, RZ, RZ, R6 ;  /* 0x000000ffff087224 */ /* 0x001fe200078e0006 */
[C---:B------:R-:W-:Y:S01]  /*e620*/  ISETP.GT.U32.AND P3, PT, R0.reuse, R2, PT ;  /* 0x000000020000720c */ /* 0x040fe20003f64070 */
[----:B------:R-:W-:Y:S02]  /*e630*/  IMAD.MOV R12, RZ, RZ, -R12 ;  /* 0x000000ffff0c7224 */ /* 0x000fe400078e0a0c */
[----:B------:R-:W-:Y:S01]  /*e640*/  @!P2 IMAD.MOV R8, RZ, RZ, -R8 ;  /* 0x000000ffff08a224 */ /* 0x000fe200078e0a08 */
[C---:B------:R-:W-:Y:S01]  /*e650*/  ISETP.GT.U32.AND P2, PT, R0.reuse, R4, PT ;  /* 0x000000040000720c */ /* 0x040fe20003f44070 */
[----:B------:R-:W-:Y:S01]  /*e660*/  @!P6 IMAD.IADD R5, R5, 0x1, -R0 ;  /* 0x000000010505e824 */ /* 0x000fe200078e0a00 */
[----:B------:R-:W-:Y:S02]  /*e670*/  ISETP.GE.AND P5, PT, R35, RZ, PT ;  /* 0x000000ff2300720c */ /* 0x000fe40003fa6270 */
[----:B------:R-:W-:-:S02]  /*e680*/  ISETP.GT.U32.AND P6, PT, R0, R60, PT ;  /* 0x0000003c0000720c */ /* 0x000fc40003fc4070 */
[----:B------:R-:W-:Y:S01]  /*e690*/  ISETP.GE.AND P1, PT, R34, RZ, PT ;  /* 0x000000ff2200720c */ /* 0x000fe20003f26270 */
[----:B------:R-:W-:Y:S01]  /*e6a0*/  IMAD R61, R0, R12, R61 ;  /* 0x0000000c003d7224 */ /* 0x000fe200078e023d */
[----:B------:R-:W-:Y:S01]  /*e6b0*/  IABS R58, R24 ;  /* 0x00000018003a7213 */ /* 0x000fe20000000000 */
[----:B------:R-:W-:-:S03]  /*e6c0*/  @!P4 IMAD.IADD R9, R9, 0x1, -R0 ;  /* 0x000000010909c824 */ /* 0x000fc600078e0a00 */
[----:B------:R-:W-:Y:S01]  /*e6d0*/  ISETP.GT.U32.AND P4, PT, R0, R61, PT ;  /* 0x0000003d0000720c */ /* 0x000fe20003f84070 */
[--C-:B------:R-:W-:Y:S01]  /*e6e0*/  @!P0 IMAD.IADD R7, R7, 0x1, -R0.reuse ;  /* 0x0000000107078824 */ /* 0x100fe200078e0a00 */
[----:B------:R0:W-:Y:S01]  /*e6f0*/  STL [R1+0x24], R8 ;  /* 0x0000240801007387 */ /* 0x0001e20000100800 */
[----:B------:R-:W-:Y:S01]  /*e700*/  ISETP.GE.AND P0, PT, R33, RZ, PT ;  /* 0x000000ff2100720c */ /* 0x000fe20003f06270 */
[--C-:B------:R-:W-:Y:S01]  /*e710*/  @!P3 IMAD.IADD R2, R2, 0x1, -R0.reuse ;  /* 0x000000010202b824 */ /* 0x100fe200078e0a00 */
[----:B------:R-:W-:Y:S01]  /*e720*/  IABS R6, R23 ;  /* 0x0000001700067213 */ /* 0x000fe20000000000 */
[--C-:B------:R-:W-:Y:S01]  /*e730*/  @!P2 IMAD.IADD R4, R4, 0x1, -R0.reuse ;  /* 0x000000010404a824 */ /* 0x100fe200078e0a00 */
[----:B------:R-:W-:Y:S01]  /*e740*/  ISETP.GE.AND P3, PT, R32, RZ, PT ;  /* 0x000000ff2000720c */ /* 0x000fe20003f66270 */
[----:B------:R-:W-:Y:S02]  /*e750*/  @!P6 IMAD.IADD R60, R60, 0x1, -R0 ;  /* 0x000000013c3ce824 */ /* 0x000fe400078e0a00 */
[----:B------:R-:W-:-:S02]  /*e760*/  @!P5 IMAD.MOV R9, RZ, RZ, -R9 ;  /* 0x000000ffff09d224 */ /* 0x000fc400078e0a09 */
[----:B0-----:R-:W-:Y:S01]  /*e770*/  IMAD.HI.U32 R8, R49, R58, RZ ;  /* 0x0000003a31087227 */ /* 0x001fe200078e00ff */
[----:B------:R-:W-:-:S03]  /*e780*/  ISETP.GT.U32.AND P5, PT, R0, R4, PT ;  /* 0x000000040000720c */ /* 0x000fc60003fa4070 */
[----:B------:R-:W-:Y:S02]  /*e790*/  @!P1 IMAD.MOV R7, RZ, RZ, -R7 ;  /* 0x000000ffff079224 */ /* 0x000fe400078e0a07 */
[----:B------:R-:W-:Y:S01]  /*e7a0*/  IMAD.MOV R10, RZ, RZ, -R8 ;  /* 0x000000ffff0a7224 */ /* 0x000fe200078e0a08 */
[----:B------:R-:W-:Y:S01]  /*e7b0*/  STL [R1+0x20], R9 ;  /* 0x0000200901007387 */ /* 0x000fe20000100800 */
[----:B------:R-:W-:Y:S01]  /*e7c0*/  IMAD.HI.U32 R8, R49, R6, RZ ;  /* 0x0000000631087227 */ /* 0x000fe200078e00ff */
[C---:B------:R-:W-:Y:S02]  /*e7d0*/  ISETP.GT.U32.AND P6, PT, R0.reuse, R60, PT ;  /* 0x0000003c0000720c */ /* 0x040fe40003fc4070 */
[----:B------:R0:W-:Y:S01]  /*e7e0*/  STL [R1+0xc], R7 ;  /* 0x00000c0701007387 */ /* 0x0001e20000100800 */
[----:B------:R-:W-:Y:S02]  /*e7f0*/  @!P4 IMAD.IADD R61, R61, 0x1, -R0 ;  /* 0x000000013d3dc824 */ /* 0x000fe400078e0a00 */
[----:B------:R-:W-:-:S02]  /*e800*/  IMAD R58, R0, R10, R58 ;  /* 0x0000000a003a7224 */ /* 0x000fc400078e023a */
[----:B------:R-:W-:Y:S02]  /*e810*/  IMAD.MOV R8, RZ, RZ, -R8 ;  /* 0x000000ffff087224 */ /* 0x000fe400078e0a08 */
[----:B0-----:R-:W-:Y:S01]  /*e820*/  IMAD.MOV.U32 R7, RZ, RZ, R5 ;  /* 0x000000ffff077224 */ /* 0x001fe200078e0005 */
[C---:B------:R-:W-:Y:S01]  /*e830*/  ISETP.GT.U32.AND P1, PT, R0.reuse, R61, PT ;  /* 0x0000003d0000720c */ /* 0x040fe20003f24070 */
[C---:B------:R-:W-:Y:S02]  /*e840*/  IMAD R6, R0.reuse, R8, R6 ;  /* 0x0000000800067224 */ /* 0x040fe400078e0206 */
[----:B------:R-:W-:Y:S01]  /*e850*/  @!P0 IMAD.MOV R7, RZ, RZ, -R7 ;  /* 0x000000ffff078224 */ /* 0x000fe200078e0a07 */
[----:B------:R-:W-:Y:S01]  /*e860*/  IABS R5, R22 ;  /* 0x0000001600057213 */ /* 0x000fe20000000000 */
[----:B------:R-:W-:Y:S01]  /*e870*/  @!P3 IMAD.MOV R2, RZ, RZ, -R2 ;  /* 0x000000ffff02b224 */ /* 0x000fe200078e0a02 */
[----:B------:R-:W-:Y:S01]  /*e880*/  ISETP.GT.U32.AND P0, PT, R0, R58, PT ;  /* 0x0000003a0000720c */ /* 0x000fe20003f04070 */
[--C-:B------:R-:W-:Y:S01]  /*e890*/  @!P5 IMAD.IADD R4, R4, 0x1, -R0.reuse ;  /* 0x000000010404d824 */ /* 0x100fe200078e0a00 */
[----:B------:R-:W-:Y:S01]  /*e8a0*/  STL [R1+0x8], R7 ;  /* 0x0000080701007387 */ /* 0x000fe20000100800 */
[----:B------:R-:W-:Y:S01]  /*e8b0*/  ISETP.GE.AND P4, PT, R30, RZ, PT ;  /* 0x000000ff1e00720c */ /* 0x000fe20003f86270 */
[----:B------:R-:W-:Y:S01]  /*e8c0*/  @!P6 IMAD.IADD R60, R60, 0x1, -R0 ;  /* 0x000000013c3ce824 */ /* 0x000fe200078e0a00 */
[----:B------:R-:W-:Y:S01]  /*e8d0*/  ISETP.GT.U32.AND P5, PT, R0, R6, PT ;  /* 0x000000060000720c */ /* 0x000fe20003fa4070 */
[----:B------:R0:W-:Y:S01]  /*e8e0*/  STL [R1+0x4], R2 ;  /* 0x0000040201007387 */ /* 0x0001e20000100800 */
[----:B------:R-:W-:Y:S01]  /*e8f0*/  ISETP.GE.AND P6, PT, R23, RZ, PT ;  /* 0x000000ff1700720c */ /* 0x000fe20003fc6270 */
[----:B----4-:R-:W-:-:S02]  /*e900*/  IMAD.MOV.U32 R23, RZ, RZ, R19 ;  /* 0x000000ffff177224 */ /* 0x010fc400078e0013 */
[----:B--2---:R-:W-:Y:S01]  /*e910*/  IMAD.MOV.U32 R19, RZ, RZ, R17 ;  /* 0x000000ffff137224 */ /* 0x004fe200078e0011 */
[----:B------:R-:W-:Y:S01]  /*e920*/  ISETP.GE.AND P2, PT, R31, RZ, PT ;  /* 0x000000ff1f00720c */ /* 0x000fe20003f46270 */
[----:B------:R-:W-:Y:S02]  /*e930*/  IMAD.MOV.U32 R17, RZ, RZ, R16 ;  /* 0x000000ffff117224 */ /* 0x000fe400078e0010 */
[----:B0-----:R-:W-:-:S04]  /*e940*/  IMAD.HI.U32 R2, R49, R5, RZ ;  /* 0x0000000531027227 */ /* 0x001fc800078e00ff */
[----:B------:R-:W-:Y:S02]  /*e950*/  IMAD.MOV R2, RZ, RZ, -R2 ;  /* 0x000000ffff027224 */ /* 0x000fe400078e0a02 */
[----:B------:R-:W-:Y:S02]  /*e960*/  IMAD.MOV.U32 R16, RZ, RZ, R15 ;  /* 0x000000ffff107224 */ /* 0x000fe400078e000f */
[----:B------:R-:W-:Y:S02]  /*e970*/  IMAD.MOV.U32 R15, RZ, RZ, R26 ;  /* 0x000000ffff0f7224 */ /* 0x000fe400078e001a */
[----:B------:R-:W-:Y:S02]  /*e980*/  IMAD.MOV.U32 R26, RZ, RZ, R56 ;  /* 0x000000ffff1a7224 */ /* 0x000fe400078e0038 */
[--C-:B------:R-:W-:Y:S02]  /*e990*/  @!P1 IMAD.IADD R61, R61, 0x1, -R0.reuse ;  /* 0x000000013d3d9824 */ /* 0x100fe400078e0a00 */
[----:B------:R-:W-:-:S02]  /*e9a0*/  @!P0 IMAD.IADD R58, R58, 0x1, -R0 ;  /* 0x000000013a3a8824 */ /* 0x000fc400078e0a00 */
[----:B------:R-:W-:Y:S02]  /*e9b0*/  IMAD R56, R0, R2, R5 ;  /* 0x0000000200387224 */ /* 0x000fe400078e0205 */
[----:B------:R-:W-:Y:S01]  /*e9c0*/  @!P5 IMAD.IADD R6, R6, 0x1, -R0 ;  /* 0x000000010606d824 */ /* 0x000fe200078e0a00 */
[C---:B------:R-:W-:Y:S01]  /*e9d0*/  ISETP.GT.U32.AND P5, PT, R0.reuse, R58, PT ;  /* 0x0000003a0000720c */ /* 0x040fe20003fa4070 */
[----:B------:R-:W-:Y:S01]  /*e9e0*/  @!P4 IMAD.MOV R61, RZ, RZ, -R61 ;  /* 0x000000ffff3dc224 */ /* 0x000fe200078e0a3d */
[----:B------:R-:W-:Y:S01]  /*e9f0*/  ISETP.GT.U32.AND P4, PT, R0, R56, PT ;  /* 0x000000380000720c */ /* 0x000fe20003f84070 */
[----:B------:R-:W-:Y:S01]  /*ea00*/  @!P2 IMAD.MOV R4, RZ, RZ, -R4 ;  /* 0x000000ffff04a224 */ /* 0x000fe200078e0a04 */
[----:B------:R-:W-:Y:S02]  /*ea10*/  ISETP.GE.AND P1, PT, R24, RZ, PT ;  /* 0x000000ff1800720c */ /* 0x000fe40003f26270 */
[----:B------:R-:W-:Y:S02]  /*ea20*/  ISETP.GT.U32.AND P2, PT, R0, R6, PT ;  /* 0x000000060000720c */ /* 0x000fe40003f44070 */
[----:B------:R-:W-:-:S02]  /*ea30*/  IABS R9, R20 ;  /* 0x0000001400097213 */ /* 0x000fc40000000000 */
[----:B------:R-:W-:-:S03]  /*ea40*/  IABS R10, R18 ;  /* 0x00000012000a7213 */ /* 0x000fc60000000000 */
[--C-:B------:R-:W-:Y:S02]  /*ea50*/  @!P5 IMAD.IADD R58, R58, 0x1, -R0.reuse ;  /* 0x000000013a3ad824 */ /* 0x100fe400078e0a00 */
[----:B------:R-:W-:Y:S02]  /*ea60*/  @!P4 IMAD.IADD R56, R56, 0x1, -R0 ;  /* 0x000000013838c824 */ /* 0x000fe400078e0a00 */
[----:B------:R-:W-:Y:S01]  /*ea70*/  IMAD.HI.U32 R2, R49, R9, RZ ;  /* 0x0000000931027227 */ /* 0x000fe200078e00ff */
[----:B------:R-:W-:Y:S01]  /*ea80*/  ISETP.GE.AND P0, PT, R22, RZ, PT ;  /* 0x000000ff1600720c */ /* 0x000fe20003f06270 */
[----:B------:R0:W-:Y:S02]  /*ea90*/  STL [R1], R4 ;  /* 0x0000000401007387 */ /* 0x0001e40000100800 */
[----:B------:R-:W-:Y:S01]  /*eaa0*/  @!P1 IMAD.MOV R58, RZ, RZ, -R58 ;  /* 0x000000ffff3a9224 */ /* 0x000fe200078e0a3a */
[----:B------:R-:W-:Y:S01]  /*eab0*/  ISETP.GT.U32.AND P1, PT, R0, R56, PT ;  /* 0x000000380000720c */ /* 0x000fe20003f24070 */
[----:B------:R-:W-:-:S02]  /*eac0*/  IMAD.MOV.U32 R22, RZ, RZ, R21 ;  /* 0x000000ffff167224 */ /* 0x000fc400078e0015 */
[----:B------:R-:W-:Y:S02]  /*ead0*/  IMAD.MOV R2, RZ, RZ, -R2 ;  /* 0x000000ffff027224 */ /* 0x000fe400078e0a02 */
[----:B------:R-:W-:Y:S02]  /*eae0*/  @!P2 IMAD.IADD R6, R6, 0x1, -R0 ;  /* 0x000000010606a824 */ /* 0x000fe400078e0a00 */
[----:B0-----:R-:W-:-:S04]  /*eaf0*/  IMAD.HI.U32 R4, R49, R10, RZ ;  /* 0x0000000a31047227 */ /* 0x001fc800078e00ff */
[----:B------:R-:W-:Y:S02]  /*eb00*/  IMAD.MOV.U32 R21, RZ, RZ, R29 ;  /* 0x000000ffff157224 */ /* 0x000fe400078e001d */
[----:B------:R-:W-:Y:S02]  /*eb10*/  IMAD.MOV.U32 R29, RZ, RZ, R54 ;  /* 0x000000ffff1d7224 */ /* 0x000fe400078e0036 */
[----:B------:R-:W-:Y:S02]  /*eb20*/  IMAD.MOV.U32 R54, RZ, RZ, R55 ;  /* 0x000000ffff367224 */ /* 0x000fe400078e0037 */
[----:B---3--:R-:W-:Y:S02]  /*eb30*/  IMAD.MOV.U32 R55, RZ, RZ, R57 ;  /* 0x000000ffff377224 */ /* 0x008fe400078e0039 */
[----:B------:R-:W-:Y:S02]  /*eb40*/  IMAD.MOV R4, RZ, RZ, -R4 ;  /* 0x000000ffff047224 */ /* 0x000fe400078e0a04 */
[----:B------:R-:W-:-:S02]  /*eb50*/  IMAD R9, R0, R2, R9 ;  /* 0x0000000200097224 */ /* 0x000fc400078e0209 */
[----:B------:R-:W-:Y:S01]  /*eb60*/  IMAD.MOV.U32 R57, RZ, RZ, R6 ;  /* 0x000000ffff397224 */ /* 0x000fe200078e0006 */
[----:B------:R-:W-:Y:S01]  /*eb70*/  IABS R11, R17 ;  /* 0x00000011000b7213 */ /* 0x000fe20000000000 */
[C---:B------:R-:W-:Y:S02]  /*eb80*/  IMAD R10, R0.reuse, R4, R10 ;  /* 0x00000004000a7224 */ /* 0x040fe400078e020a */
[----:B------:R-:W-:Y:S01]  /*eb90*/  @!P6 IMAD.MOV R57, RZ, RZ, -R57 ;  /* 0x000000ffff39e224 */ /* 0x000fe200078e0a39 */
[----:B------:R-:W-:Y:S01]  /*eba0*/  ISETP.GT.U32.AND P6, PT, R0, R9, PT ;  /* 0x000000090000720c */ /* 0x000fe20003fc4070 */
[----:B------:R-:W-:-:S04]  /*ebb0*/  IMAD.HI.U32 R4, R49, R11, RZ ;  /* 0x0000000b31047227 */ /* 0x000fc800078e00ff */
[----:B------:R-:W-:Y:S01]  /*ebc0*/  @!P1 IMAD.IADD R56, R56, 0x1, -R0 ;  /* 0x0000000138389824 */ /* 0x000fe200078e0a00 */
[----:B------:R-:W-:Y:S01]  /*ebd0*/  ISETP.GT.U32.AND P1, PT, R0, R10, PT ;  /* 0x0000000a0000720c */ /* 0x000fe20003f24070 */
[----:B------:R-:W-:Y:S01]  /*ebe0*/  IMAD.MOV R4, RZ, RZ, -R4 ;  /* 0x000000ffff047224 */ /* 0x000fe200078e0a04 */
[----:B------:R-:W-:-:S03]  /*ebf0*/  ISETP.GE.AND P3, PT, R25, RZ, PT ;  /* 0x000000ff1900720c */ /* 0x000fc60003f66270 */
[----:B------:R-:W-:Y:S02]  /*ec00*/  IMAD R11, R0, R4, R11 ;  /* 0x00000004000b7224 */ /* 0x000fe400078e020b */
[----:B------:R-:W-:-:S03]  /*ec10*/  @!P6 IMAD.IADD R9, R9, 0x1, -R0 ;  /* 0x000000010909e824 */ /* 0x000fc600078e0a00 */
[----:B------:R-:W-:Y:S02]  /*ec20*/  ISETP.GT.U32.AND P6, PT, R0, R11, PT ;  /* 0x0000000b0000720c */ /* 0x000fe40003fc4070 */
[----:B------:R-:W-:Y:S01]  /*ec30*/  IABS R13, R19 ;  /* 0x00000013000d7213 */ /* 0x000fe20000000000 */
[----:B------:R-:W-:Y:S01]  /*ec40*/  @!P1 IMAD.IADD R10, R10, 0x1, -R0 ;  /* 0x000000010a0a9824 */ /* 0x000fe200078e0a00 */
[----:B------:R-:W-:Y:S01]  /*ec50*/  ISETP.GT.U32.AND P1, PT, R0, R9, PT ;  /* 0x000000090000720c */ /* 0x000fe20003f24070 */
[----:B------:R-:W-:Y:S01]  /*ec60*/  @!P3 IMAD.MOV R60, RZ, RZ, -R60 ;  /* 0x000000ffff3cb224 */ /* 0x000fe200078e0a3c */
[----:B------:R-:W-:Y:S01]  /*ec70*/  IABS R12, R16 ;  /* 0x00000010000c7213 */ /* 0x000fe20000000000 */
[C---:B------:R-:W-:Y:S01]  /*ec80*/  IMAD.HI.U32 R5, R49.reuse, R13, RZ ;  /* 0x0000000d31057227 */ /* 0x040fe200078e00ff */
[----:B------:R-:W-:Y:S02]  /*ec90*/  ISETP.GE.AND P3, PT, R20, RZ, PT ;  /* 0x000000ff1400720c */ /* 0x000fe40003f66270 */
[----:B------:R-:W-:Y:S01]  /*eca0*/  IABS R14, R23 ;  /* 0x00000017000e7213 */ /* 0x000fe20000000000 */
[----:B------:R-:W-:-:S04]  /*ecb0*/  IMAD.HI.U32 R2, R49, R12, RZ ;  /* 0x0000000c31027227 */ /* 0x000fc800078e00ff */
[----:B------:R-:W-:Y:S01]  /*ecc0*/  @!P0 IMAD.MOV R56, RZ, RZ, -R56 ;  /* 0x000000ffff388224 */ /* 0x000fe200078e0a38 */
[----:B------:R-:W-:Y:S01]  /*ecd0*/  ISETP.GT.U32.AND P0, PT, R0, R10, PT ;  /* 0x0000000a0000720c */ /* 0x000fe20003f04070 */
[----:B------:R-:W-:-:S04]  /*ece0*/  IMAD.HI.U32 R4, R49, R14, RZ ;  /* 0x0000000e31047227 */ /* 0x000fc800078e00ff */
[----:B------:R-:W-:Y:S02]  /*ecf0*/  IMAD.MOV R5, RZ, RZ, -R5 ;  /* 0x000000ffff057224 */ /* 0x000fe400078e0a05 */
[----:B------:R-:W-:Y:S01]  /*ed00*/  IMAD.MOV.U32 R20, RZ, RZ, R15 ;  /* 0x000000ffff147224 */ /* 0x000fe200078e000f */
[----:B------:R-:W-:Y:S01]  /*ed10*/  IABS R15, R22 ;  /* 0x00000016000f7213 */ /* 0x000fe20000000000 */
[----:B------:R-:W-:Y:S02]  /*ed20*/  @!P6 IMAD.IADD R11, R11, 0x1, -R0 ;  /* 0x000000010b0be824 */ /* 0x000fe400078e0a00 */
[----:B------:R-:W-:Y:S02]  /*ed30*/  IMAD.MOV R2, RZ, RZ, -R2 ;  /* 0x000000ffff027224 */ /* 0x000fe400078e0a02 */
[----:B------:R-:W-:Y:S02]  /*ed40*/  IMAD.MOV R4, RZ, RZ, -R4 ;  /* 0x000000ffff047224 */ /* 0x000fe400078e0a04 */
[----:B------:R-:W-:-:S02]  /*ed50*/  IMAD R13, R0, R5, R13 ;  /* 0x00000005000d7224 */ /* 0x000fc400078e020d */
[----:B------:R-:W-:Y:S01]  /*ed60*/  @!P1 IMAD.IADD R9, R9, 0x1, -R0 ;  /* 0x0000000109099824 */ /* 0x000fe200078e0a00 */
[C---:B------:R-:W-:Y:S01]  /*ed70*/  ISETP.GT.U32.AND P6, PT, R0.reuse, R11, PT ;  /* 0x0000000b0000720c */ /* 0x040fe20003fc4070 */
[----:B------:R-:W-:Y:S02]  /*ed80*/  IMAD R12, R0, R2, R12 ;  /* 0x00000002000c7224 */ /* 0x000fe400078e020c */
[----:B------:R-:W-:Y:S01]  /*ed90*/  IMAD.HI.U32 R2, R49, R15, RZ ;  /* 0x0000000f31027227 */ /* 0x000fe200078e00ff */
[----:B------:R-:W-:-:S03]  /*eda0*/  ISETP.GE.AND P4, PT, R16, RZ, PT ;  /* 0x000000ff1000720c */ /* 0x000fc60003f86270 */
[C---:B------:R-:W-:Y:S02]  /*edb0*/  IMAD R14, R0.reuse, R4, R14 ;  /* 0x00000004000e7224 */ /* 0x040fe400078e020e */
[----:B------:R-:W-:Y:S01]  /*edc0*/  @!P3 IMAD.MOV R9, RZ, RZ, -R9 ;  /* 0x000000ffff09b224 */ /* 0x000fe200078e0a09 */
[----:B------:R-:W-:Y:S01]  /*edd0*/  ISETP.GT.U32.AND P3, PT, R0, R13, PT ;  /* 0x0000000d0000720c */ /* 0x000fe20003f64070 */
[----:B------:R-:W-:Y:S01]  /*ede0*/  IMAD.MOV R2, RZ, RZ, -R2 ;  /* 0x000000ffff027224 */ /* 0x000fe200078e0a02 */
[----:B------:R-:W-:Y:S01]  /*edf0*/  IABS R16, R21 ;  /* 0x0000001500107213 */ /* 0x000fe20000000000 */
[----:B------:R-:W-:Y:S01]  /*ee00*/  @!P0 IMAD.IADD R10, R10, 0x1, -R0 ;  /* 0x000000010a0a8824 */ /* 0x000fe200078e0a00 */
[C---:B------:R-:W-:Y:S02]  /*ee10*/  ISETP.GT.U32.AND P1, PT, R0.reuse, R12, PT ;  /* 0x0000000c0000720c */ /* 0x040fe40003f24070 */
[C---:B------:R-:W-:Y:S01]  /*ee20*/  ISETP.GT.U32.AND P0, PT, R0.reuse, R14, PT ;  /* 0x0000000e0000720c */ /* 0x040fe20003f04070 */
[----:B------:R-:W-:Y:S01]  /*ee30*/  IMAD R15, R0, R2, R15 ;  /* 0x00000002000f7224 */ /* 0x000fe200078e020f */
[----:B------:R-:W-:Y:S01]  /*ee40*/  ISETP.GE.AND P2, PT, R17, RZ, PT ;  /* 0x000000ff1100720c */ /* 0x000fe20003f46270 */
[----:B------:R-:W-:-:S04]  /*ee50*/  IMAD.HI.U32 R5, R49, R16, RZ ;  /* 0x0000001031057227 */ /* 0x000fc800078e00ff */
[--C-:B------:R-:W-:Y:S01]  /*ee60*/  @!P6 IMAD.IADD R11, R11, 0x1, -R0.reuse ;  /* 0x000000010b0be824 */ /* 0x100fe200078e0a00 */
[----:B------:R-:W-:Y:S01]  /*ee70*/  ISETP.GT.U32.AND P6, PT, R0, R15, PT ;  /* 0x0000000f0000720c */ /* 0x000fe20003fc4070 */
[----:B------:R-:W-:Y:S02]  /*ee80*/  IMAD.MOV R5, RZ, RZ, -R5 ;  /* 0x000000ffff057224 */ /* 0x000fe400078e0a05 */
[--C-:B------:R-:W-:Y:S01]  /*ee90*/  @!P3 IMAD.IADD R13, R13, 0x1, -R0.reuse ;  /* 0x000000010d0db824 */ /* 0x100fe200078e0a00 */
[----:B------:R-:W-:Y:S01]  /*eea0*/  ISETP.GE.AND P5, PT, R18, RZ, PT ;  /* 0x000000ff1200720c */ /* 0x000fe20003fa6270 */
[----:B------:R-:W-:Y:S02]  /*eeb0*/  @!P1 IMAD.IADD R12, R12, 0x1, -R0 ;  /* 0x000000010c0c9824 */ /* 0x000fe400078e0a00 */
[----:B------:R-:W-:Y:S02]  /*eec0*/  IMAD R16, R0, R5, R16 ;  /* 0x0000000500107224 */ /* 0x000fe400078e0210 */
[----:B------:R-:W-:Y:S01]  /*eed0*/  @!P0 IMAD.IADD R14, R14, 0x1, -R0 ;  /* 0x000000010e0e8824 */ /* 0x000fe200078e0a00 */
[----:B------:R-:W-:Y:S01]  /*eee0*/  ISETP.GT.U32.AND P0, PT, R0, R13, PT ;  /* 0x0000000d0000720c */ /* 0x000fe20003f04070 */
[----:B------:R-:W-:Y:S01]  /*eef0*/  @!P2 IMAD.MOV R11, RZ, RZ, -R11 ;  /* 0x000000ffff0ba224 */ /* 0x000fe200078e0a0b */
[----:B------:R-:W-:-:S02]  /*ef00*/  IABS R17, R20 ;  /* 0x0000001400117213 */ /* 0x000fc40000000000 */
[----:B------:R-:W-:Y:S02]  /*ef10*/  IABS R18, R26 ;  /* 0x0000001a00127213 */ /* 0x000fe40000000000 */
[C---:B------:R-:W-:Y:S02]  /*ef20*/  ISETP.GT.U32.AND P3, PT, R0.reuse, R12, PT ;  /* 0x0000000c0000720c */ /* 0x040fe40003f64070 */
[----:B------:R-:W-:Y:S01]  /*ef30*/  ISETP.GT.U32.AND P2, PT, R0, R16, PT ;  /* 0x000000100000720c */ /* 0x000fe20003f44070 */
[----:B------:R-:W-:Y:S01]  /*ef40*/  IMAD.HI.U32 R4, R49, R17, RZ ;  /* 0x0000001131047227 */ /* 0x000fe200078e00ff */
[----:B------:R-:W-:-:S03]  /*ef50*/  ISETP.GE.AND P1, PT, R19, RZ, PT ;  /* 0x000000ff1300720c */ /* 0x000fc60003f26270 */
[----:B------:R-:W-:Y:S02]  /*ef60*/  @!P6 IMAD.IADD R15, R15, 0x1, -R0 ;  /* 0x000000010f0fe824 */ /* 0x000fe400078e0a00 */
[----:B------:R-:W-:Y:S01]  /*ef70*/  IMAD.HI.U32 R2, R49, R18, RZ ;  /* 0x0000001231027227 */ /* 0x000fe200078e00ff */
[C---:B------:R-:W-:Y:S02]  /*ef80*/  ISETP.GT.U32.AND P6, PT, R0.reuse, R14, PT ;  /* 0x0000000e0000720c */ /* 0x040fe40003fc4070 */
[----:B------:R-:W-:Y:S01]  /*ef90*/  IABS R19, R28 ;  /* 0x0000001c00137213 */ /* 0x000fe20000000000 */
[----:B------:R-:W-:Y:S02]  /*efa0*/  IMAD.MOV R4, RZ, RZ, -R4 ;  /* 0x000000ffff047224 */ /* 0x000fe400078e0a04 */
[----:B------:R-:W-:Y:S01]  /*efb0*/  @!P5 IMAD.MOV R10, RZ, RZ, -R10 ;  /* 0x000000ffff0ad224 */ /* 0x000fe200078e0a0a */
[----:B------:R-:W-:Y:S01]  /*efc0*/  ISETP.GT.U32.AND P5, PT, R0, R15, PT ;  /* 0x0000000f0000720c */ /* 0x000fe20003fa4070 */
[----:B------:R-:W-:-:S02]  /*efd0*/  IMAD.MOV R2, RZ, RZ, -R2 ;  /* 0x000000ffff027224 */ /* 0x000fc400078e0a02 */
[----:B------:R-:W-:Y:S01]  /*efe0*/  @!P0 IMAD.IADD R13, R13, 0x1, -R0 ;  /* 0x000000010d0d8824 */ /* 0x000fe200078e0a00 */
[----:B------:R-:W-:Y:S01]  /*eff0*/  ISETP.GE.AND P0, PT, R23, RZ, PT ;  /* 0x000000ff1700720c */ /* 0x000fe20003f06270 */
[C---:B------:R-:W-:Y:S02]  /*f000*/  IMAD R17, R0.reuse, R4, R17 ;  /* 0x0000000400117224 */ /* 0x040fe400078e0211 */
[----:B------:R-:W-:Y:S01]  /*f010*/  IMAD R18, R0, R2, R18 ;  /* 0x0000000200127224 */ /* 0x000fe200078e0212 */
[----:B------:R-:W-:Y:S01]  /*f020*/  IABS R2, R27 ;  /* 0x0000001b00027213 */ /* 0x000fe20000000000 */
[----:B------:R-:W-:Y:S02]  /*f030*/  @!P3 IMAD.IADD R12, R12, 0x1, -R0 ;  /* 0x000000010c0cb824 */ /* 0x000fe400078e0a00 */
[----:B------:R-:W-:-:S04]  /*f040*/  IMAD.HI.U32 R4, R49, R19, RZ ;  /* 0x0000001331047227 */ /* 0x000fc800078e00ff */
[----:B------:R-:W-:Y:S01]  /*f050*/  @!P2 IMAD.IADD R16, R16, 0x1, -R0 ;  /* 0x000000011010a824 */ /* 0x000fe200078e0a00 */
[C---:B------:R-:W-:Y:S01]  /*f060*/  ISETP.GT.U32.AND P3, PT, R0.reuse, R17, PT ;  /* 0x000000110000720c */ /* 0x040fe20003f64070 */
[----:B------:R-:W-:Y:S02]  /*f070*/  IMAD.MOV R5, RZ, RZ, -R4 ;  /* 0x000000ffff057224 */ /* 0x000fe400078e0a04 */
[----:B------:R-:W-:Y:S01]  /*f080*/  @!P4 IMAD.MOV R12, RZ, RZ, -R12 ;  /* 0x000000ffff0cc224 */ /* 0x000fe200078e0a0c */
[----:B------:R-:W-:Y:S01]  /*f090*/  ISETP.GT.U32.AND P4, PT, R0, R16, PT ;  /* 0x000000100000720c */ /* 0x000fe20003f84070 */
[----:B------:R-:W-:-:S04]  /*f0a0*/  IMAD.HI.U32 R4, R49, R2, RZ ;  /* 0x0000000231047227 */ /* 0x000fc800078e00ff */
[--C-:B------:R-:W-:Y:S02]  /*f0b0*/  @!P6 IMAD.IADD R14, R14, 0x1, -R0.reuse ;  /* 0x000000010e0ee824 */ /* 0x100fe400078e0a00 */
[----:B------:R-:W-:Y:S02]  /*f0c0*/  IMAD R19, R0, R5, R19 ;  /* 0x0000000500137224 */ /* 0x000fe400078e0213 */
[----:B------:R-:W-:Y:S01]  /*f0d0*/  @!P5 IMAD.IADD R15, R15, 0x1, -R0 ;  /* 0x000000010f0fd824 */ /* 0x000fe200078e0a00 */
[----:B------:R-:W-:Y:S01]  /*f0e0*/  ISETP.GE.AND P5, PT, R22, RZ, PT ;  /* 0x000000ff1600720c */ /* 0x000fe20003fa6270 */
[----:B------:R-:W-:Y:S02]  /*f0f0*/  IMAD.MOV R4, RZ, RZ, -R4 ;  /* 0x000000ffff047224 */ /* 0x000fe400078e0a04 */
[----:B------:R-:W-:Y:S01]  /*f100*/  @!P0 IMAD.MOV R14, RZ, RZ, -R14 ;  /* 0x000000ffff0e8224 */ /* 0x000fe200078e0a0e */
[C---:B------:R-:W-:Y:S01]  /*f110*/  ISETP.GT.U32.AND P0, PT, R0.reuse, R19, PT ;  /* 0x000000130000720c */ /* 0x040fe20003f04070 */
[C---:B------:R-:W-:Y:S01]  /*f120*/  IMAD R2, R0.reuse, R4, R2 ;  /* 0x0000000400027224 */ /* 0x040fe200078e0202 */
[----:B------:R-:W-:Y:S01]  /*f130*/  ISETP.GT.U32.AND P6, PT, R0, R18, PT ;  /* 0x000000120000720c */ /* 0x000fe20003fc4070 */
[----:B------:R-:W-:Y:S01]  /*f140*/  STL [R1+0x4638], R61 ;  /* 0x0046383d01007387 */ /* 0x000fe20000100800 */
[----:B------:R-:W-:-:S02]  /*f150*/  @!P3 IMAD.IADD R17, R17, 0x1, -R0 ;  /* 0x000000011111b824 */ /* 0x000fc400078e0a00 */
[----:B------:R-:W-:Y:S01]  /*f160*/  @!P4 IMAD.IADD R16, R16, 0x1, -R0 ;  /* 0x000000011010c824 */ /* 0x000fe200078e0a00 */
[----:B------:R-:W-:Y:S01]  /*f170*/  STL [R1+0x463c], R60 ;  /* 0x00463c3c01007387 */ /* 0x000fe20000100800 */
[C---:B------:R-:W-:Y:S01]  /*f180*/  ISETP.GT.U32.AND P4, PT, R0.reuse, R2, PT ;  /* 0x000000020000720c */ /* 0x040fe20003f84070 */
[----:B------:R-:W-:Y:S02]  /*f190*/  @!P1 IMAD.MOV R13, RZ, RZ, -R13 ;  /* 0x000000ffff0d9224 */ /* 0x000fe400078e0a0d */
[----:B------:R-:W-:Y:S01]  /*f1a0*/  STL [R1+0x4640], R58 ;  /* 0x0046403a01007387 */ /* 0x000fe20000100800 */
[----:B------:R-:W-:-:S03]  /*f1b0*/  ISETP.GT.U32.AND P1, PT, R0, R17, PT ;  /* 0x000000110000720c */ /* 0x000fc60003f24070 */
[----:B------:R-:W-:Y:S01]  /*f1c0*/  STL [R1+0x4644], R57 ;  /* 0x0046443901007387 */ /* 0x000fe20000100800 */
[----:B------:R-:W-:-:S03]  /*f1d0*/  @!P5 IMAD.MOV R15, RZ, RZ, -R15 ;  /* 0x000000ffff0fd224 */ /* 0x000fc600078e0a0f */
[----:B------:R-:W-:Y:S04]  /*f1e0*/  STL [R1+0x4648], R56 ;  /* 0x0046483801007387 */ /* 0x000fe80000100800 */
[----:B------:R0:W-:Y:S01]  /*f1f0*/  STL [R1+0x464c], R9 ;  /* 0x00464c0901007387 */ /* 0x0001e20000100800 */
[----:B------:R-:W-:-:S03]  /*f200*/  @!P0 IMAD.IADD R19, R19, 0x1, -R0 ;  /* 0x0000000113138824 */ /* 0x000fc600078e0a00 */
[----:B------:R1:W-:Y:S01]  /*f210*/  STL [R1+0x4650], R10 ;  /* 0x0046500a01007387 */ /* 0x0003e20000100800 */
[----:B------:R-:W-:-:S03]  /*f220*/  @!P6 IMAD.IADD R18, R18, 0x1, -R0 ;  /* 0x000000011212e824 */ /* 0x000fc600078e0a00 */
[----:B------:R-:W-:Y:S01]  /*f230*/  STL [R1+0x4654], R11 ;  /* 0x0046540b01007387 */ /* 0x000fe20000100800 */
[----:B------:R-:W-:-:S03]  /*f240*/  IABS R5, R55 ;  /* 0x0000003700057213 */ /* 0x000fc60000000000 */
[----:B------:R-:W-:Y:S01]  /*f250*/  STL [R1+0x4658], R12 ;  /* 0x0046580c01007387 */ /* 0x000fe20000100800 */
[----:B------:R-:W-:Y:S01]  /*f260*/  ISETP.GE.AND P0, PT, R55, RZ, PT ;  /* 0x000000ff3700720c */ /* 0x000fe20003f06270 */
[----:B-----5:R-:W-:Y:S02]  /*f270*/  IMAD.MOV.U32 R55, RZ, RZ, R53 ;  /* 0x000000ffff377224 */ /* 0x020fe400078e0035 */
[----:B------:R-:W-:Y:S04]  /*f280*/  STL [R1+0x465c], R13 ;  /* 0x00465c0d01007387 */ /* 0x000fe80000100800 */
[----:B------:R-:W-:Y:S04]  /*f290*/  STL [R1+0x4660], R14 ;  /* 0x0046600e01007387 */ /* 0x000fe80000100800 */
[----:B------:R-:W-:Y:S01]  /*f2a0*/  STL [R1+0x4664], R15 ;  /* 0x0046640f01007387 */ /* 0x000fe20000100800 */
[----:B------:R-:W-:-:S03]  /*f2b0*/  ISETP.GT.U32.AND P6, PT, R0, R18, PT ;  /* 0x000000120000720c */ /* 0x000fc60003fc4070 */
[----:B------:R-:W2:Y:S01]  /*f2c0*/  LDL.LU R53, [R1+0x148] ;  /* 0x0001480001357983 */ /* 0x000ea20000300800 */
[--C-:B------:R-:W-:Y:S01]  /*f2d0*/  @!P4 IMAD.IADD R2, R2, 0x1, -R0.reuse ;  /* 0x000000010202c824 */ /* 0x100fe200078e0a00 */
[----:B------:R-:W-:Y:S02]  /*f2e0*/  ISETP.GT.U32.AND P4, PT, R0, R19, PT ;  /* 0x000000130000720c */ /* 0x000fe40003f84070 */
[----:B------:R-:W-:Y:S01]  /*f2f0*/  ISETP.GE.AND P2, PT, R21, RZ, PT ;  /* 0x000000ff1500720c */ /* 0x000fe20003f46270 */
[--C-:B------:R-:W-:Y:S01]  /*f300*/  @!P1 IMAD.IADD R17, R17, 0x1, -R0.reuse ;  /* 0x0000000111119824 */ /* 0x100fe200078e0a00 */
[----:B------:R-:W-:Y:S01]  /*f310*/  ISETP.GE.AND P3, PT, R20, RZ, PT ;  /* 0x000000ff1400720c */ /* 0x000fe20003f66270 */
[----:B------:R-:W3:Y:S01]  /*f320*/  LDL.LU R36, [R1+0x14c] ;  /* 0x00014c0001247983 */ /* 0x000ee20000300800 */
[----:B------:R-:W-:Y:S02]  /*f330*/  ISETP.GE.AND P5, PT, R26, RZ, PT ;  /* 0x000000ff1a00720c */ /* 0x000fe40003fa6270 */
[----:B------:R-:W-:Y:S01]  /*f340*/  ISETP.GE.AND P1, PT, R28, RZ, PT ;  /* 0x000000ff1c00720c */ /* 0x000fe20003f26270 */
[--C-:B------:R-:W-:Y:S01]  /*f350*/  @!P6 IMAD.IADD R18, R18, 0x1, -R0.reuse ;  /* 0x000000011212e824 */ /* 0x100fe200078e0a00 */
[----:B------:R-:W4:Y:S03]  /*f360*/  LDL.LU R35, [R1+0x150] ;  /* 0x0001500001237983 */ /* 0x000f260000300800 */
[----:B------:R-:W-:-:S02]  /*f370*/  @!P4 IMAD.IADD R19, R19, 0x1, -R0 ;  /* 0x000000011313c824 */ /* 0x000fc400078e0a00 */
[----:B------:R-:W-:Y:S02]  /*f380*/  @!P2 IMAD.MOV R16, RZ, RZ, -R16 ;  /* 0x000000ffff10a224 */ /* 0x000fe400078e0a10 */
[----:B------:R-:W-:Y:S02]  /*f390*/  @!P3 IMAD.MOV R17, RZ, RZ, -R17 ;  /* 0x000000ffff11b224 */ /* 0x000fe400078e0a11 */
[----:B------:R-:W-:Y:S02]  /*f3a0*/  @!P5 IMAD.MOV R18, RZ, RZ, -R18 ;  /* 0x000000ffff12d224 */ /* 0x000fe400078e0a12 */
[----:B------:R-:W-:Y:S01]  /*f3b0*/  @!P1 IMAD.MOV R19, RZ, RZ, -R19 ;  /* 0x000000ffff139224 */ /* 0x000fe200078e0a13 */
[----:B------:R-:W-:Y:S01]  /*f3c0*/  STL [R1+0x4668], R16 ;  /* 0x0046681001007387 */ /* 0x000fe20000100800 */
[----:B------:R-:W-:-:S03]  /*f3d0*/  IABS R23, R54 ;  /* 0x0000003600177213 */ /* 0x000fc60000000000 */
[----:B------:R-:W-:Y:S01]  /*f3e0*/  STL [R1+0x466c], R17 ;  /* 0x00466c1101007387 */ /* 0x000fe20000100800 */
[----:B------:R-:W-:-:S03]  /*f3f0*/  ISETP.GE.AND P4, PT, R54, RZ, PT ;  /* 0x000000ff3600720c */ /* 0x000fc60003f86270 */
[----:B------:R-:W-:Y:S04]  /*f400*/  STL [R1+0x4670], R18 ;  /* 0x0046701201007387 */ /* 0x000fe80000100800 */
[----:B------:R-:W-:Y:S04]  /*f410*/  STL [R1+0x4674], R19 ;  /* 0x0046741301007387 */ /* 0x000fe80000100800 */
[----:B------:R-:W5:Y:S04]  /*f420*/  LDL.LU R33, [R1+0x154] ;  /* 0x0001540001217983 */ /* 0x000f680000300800 */
[----:B------:R-:W4:Y:S01]  /*f430*/  LDL.LU R54, [R1+0x158] ;  /* 0x0001580001367983 */ /* 0x000f220000300800 */
[----:B------:R-:W-:Y:S01]  /*f440*/  IMAD.HI.U32 R4, R49, R5, RZ ;  /* 0x0000000531047227 */ /* 0x000fe200078e00ff */
[----:B------:R-:W-:-:S02]  /*f450*/  ISETP.GT.U32.AND P2, PT, R0, R2, PT ;  /* 0x000000020000720c */ /* 0x000fc40003f44070 */
[----:B------:R-:W-:Y:S01]  /*f460*/  IABS R22, R29 ;  /* 0x0000001d00167213 */ /* 0x000fe20000000000 */
[----:B------:R-:W-:Y:S01]  /*f470*/  IMAD.MOV R4, RZ, RZ, -R4 ;  /* 0x000000ffff047224 */ /* 0x000fe200078e0a04 */
[----:B------:R-:W-:Y:S01]  /*f480*/  ISETP.GE.AND P6, PT, R27, RZ, PT ;  /* 0x000000ff1b00720c */ /* 0x000fe20003fc6270 */
[----:B------:R-:W4:Y:S02]  /*f490*/  LDL.LU R34, [R1+0x15c] ;  /* 0x00015c0001227983 */ /* 0x000f240000300800 */
[----:B------:R-:W-:-:S05]  /*f4a0*/  IMAD R21, R0, R4, R5 ;  /* 0x0000000400157224 */ /* 0x000fca00078e0205 */
[----:B------:R-:W-:Y:S01]  /*f4b0*/  ISETP.GT.U32.AND P3, PT, R0, R21, PT ;  /* 0x000000150000720c */ /* 0x000fe20003f64070 */
[----:B------:R-:W-:-:S04]  /*f4c0*/  IMAD.HI.U32 R4, R49, R22, RZ ;  /* 0x0000001631047227 */ /* 0x000fc800078e00ff */
[----:B------:R-:W-:-:S08]  /*f4d0*/  IMAD.HI.U32 R5, R49, R23, RZ ;  /* 0x0000001731057227 */ /* 0x000fd000078e00ff */
[----:B------:R-:W-:Y:S02]  /*f4e0*/  @!P3 IMAD.IADD R21, R21, 0x1, -R0 ;  /* 0x000000011515b824 */ /* 0x000fe400078e0a00 */
[----:B------:R-:W-:Y:S02]  /*f4f0*/  IMAD.MOV R4, RZ, RZ, -R4 ;  /* 0x000000ffff047224 */ /* 0x000fe400078e0a04 */
[----:B------:R-:W-:Y:S01]  /*f500*/  @!P2 IMAD.IADD R2, R2, 0x1, -R0 ;  /* 0x000000010202a824 */ /* 0x000fe200078e0a00 */
[C---:B------:R-:W-:Y:S01]  /*f510*/  ISETP.GT.U32.AND P1, PT, R0.reuse, R21, PT ;  /* 0x000000150000720c */ /* 0x040fe20003f24070 */
[----:B------:R-:W-:Y:S02]  /*f520*/  IMAD.MOV R5, RZ, RZ, -R5 ;  /* 0x000000ffff057224 */ /* 0x000fe400078e0a05 */
[----:B------:R-:W-:Y:S02]  /*f530*/  IMAD R22, R0, R4, R22 ;  /* 0x0000000400167224 */ /* 0x000fe400078e0216 */
[----:B------:R-:W-:-:S02]  /*f540*/  IMAD.MOV.U32 R20, RZ, RZ, R2 ;  /* 0x000000ffff147224 */ /* 0x000fc400078e0002 */
[C---:B------:R-:W-:Y:S02]  /*f550*/  IMAD R23, R0.reuse, R5, R23 ;  /* 0x0000000500177224 */ /* 0x040fe400078e0217 */
[----:B------:R-:W-:Y:S01]  /*f560*/  @!P6 IMAD.MOV R20, RZ, RZ, -R20 ;  /* 0x000000ffff14e224 */ /* 0x000fe200078e0a14 */
[----:B------:R-:W-:-:S03]  /*f570*/  ISETP.GT.U32.AND P6, PT, R0, R22, PT ;  /* 0x000000160000720c */ /* 0x000fc60003fc4070 */
[----:B------:R-:W-:Y:S01]  /*f580*/  @!P1 IMAD.IADD R21, R21, 0x1, -R0 ;  /* 0x0000000115159824 */ /* 0x000fe200078e0a00 */
[----:B------:R-:W-:Y:S02]  /*f590*/  ISETP.GT.U32.AND P1, PT, R0, R23, PT ;  /* 0x000000170000720c */ /* 0x000fe40003f24070 */
[----:B------:R-:W-:Y:S02]  /*f5a0*/  IABS R24, R55 ;  /* 0x0000003700187213 */ /* 0x000fe40000000000 */
[----:B------:R-:W-:-:S03]  /*f5b0*/  IABS R25, R52 ;  /* 0x0000003400197213 */ /* 0x000fc60000000000 */
[----:B------:R-:W-:-:S04]  /*f5c0*/  IMAD.HI.U32 R4, R49, R24, RZ ;  /* 0x0000001831047227 */ /* 0x000fc800078e00ff */
[--C-:B------:R-:W-:Y:S01]  /*f5d0*/  @!P6 IMAD.IADD R22, R22, 0x1, -R0.reuse ;  /* 0x000000011616e824 */ /* 0x100fe200078e0a00 */
[----:B------:R-:W-:Y:S01]  /*f5e0*/  ISETP.GE.AND P2, PT, R55, RZ, PT ;  /* 0x000000ff3700720c */ /* 0x000fe20003f46270 */
[----:B------:R-:W-:Y:S01]  /*f5f0*/  @!P1 IMAD.IADD R23, R23, 0x1, -R0 ;  /* 0x0000000117179824 */ /* 0x000fe200078e0a00 */
[----:B------:R-:W4:Y:S01]  /*f600*/  LDL.LU R55, [R1+0x160] ;  /* 0x0001600001377983 */ /* 0x000f220000300800 */
[----:B------:R-:W-:Y:S01]  /*f610*/  IMAD.MOV R4, RZ, RZ, -R4 ;  /* 0x000000ffff047224 */ /* 0x000fe200078e0a04 */
[----:B------:R-:W-:Y:S01]  /*f620*/  ISETP.GT.U32.AND P1, PT, R0, R22, PT ;  /* 0x000000160000720c */ /* 0x000fe20003f24070 */
[----:B------:R-:W-:Y:S01]  /*f630*/  IMAD.HI.U32 R2, R49, R25, RZ ;  /* 0x0000001931027227 */ /* 0x000fe200078e00ff */
[----:B------:R-:W-:Y:S02]  /*f640*/  ISETP.GE.AND P5, PT, R29, RZ, PT ;  /* 0x000000ff1d00720c */ /* 0x000fe40003fa6270 */
[----:B------:R-:W-:Y:S01]  /*f650*/  ISETP.GE.AND P3, PT, R52, RZ, PT ;  /* 0x000000ff3400720c */ /* 0x000fe20003f66270 */
[----:B------:R-:W-:Y:S01]  /*f660*/  IMAD R24, R0, R4, R24 ;  /* 0x0000000400187224 */ /* 0x000fe200078e0218 */
[----:B------:R-:W4:Y:S01]  /*f670*/  LDL.LU R52, [R1+0x164] ;  /* 0x0001640001347983 */ /* 0x000f220000300800 */
[----:B------:R-:W-:-:S03]  /*f680*/  IMAD.MOV R2, RZ, RZ, -R2 ;  /* 0x000000ffff027224 */ /* 0x000fc600078e0a02 */
[C---:B------:R-:W-:Y:S01]  /*f690*/  ISETP.GT.U32.AND P6, PT, R0.reuse, R24, PT ;  /* 0x000000180000720c */ /* 0x040fe20003fc4070 */
[----:B------:R-:W-:Y:S02]  /*f6a0*/  IMAD R25, R0, R2, R25 ;  /* 0x0000000200197224 */ /* 0x000fe400078e0219 */
[----:B------:R-:W-:-:S03]  /*f6b0*/  @!P1 IMAD.IADD R22, R22, 0x1, -R0 ;  /* 0x0000000116169824 */ /* 0x000fc600078e0a00 */
[----:B------:R-:W-:Y:S01]  /*f6c0*/  ISETP.GT.U32.AND P1, PT, R0, R25, PT ;  /* 0x000000190000720c */ /* 0x000fe20003f24070 */
[----:B------:R-:W-:Y:S02]  /*f6d0*/  @!P5 IMAD.MOV R22, RZ, RZ, -R22 ;  /* 0x000000ffff16d224 */ /* 0x000fe400078e0a16 */
[----:B------:R-:W-:-:S04]  /*f6e0*/  @!P0 IMAD.MOV R21, RZ, RZ, -R21 ;  /* 0x000000ffff158224 */ /* 0x000fc800078e0a15 */
[--C-:B------:R-:W-:Y:S01]  /*f6f0*/  @!P6 IMAD.IADD R24, R24, 0x1, -R0.reuse ;  /* 0x000000011818e824 */ /* 0x100fe200078e0a00 */
[----:B------:R-:W-:Y:S04]  /*f700*/  STL [R1+0x4678], R20 ;  /* 0x0046781401007387 */ /* 0x000fe80000100800 */
[C---:B------:R-:W-:Y:S01]  /*f710*/  ISETP.GT.U32.AND P6, PT, R0.reuse, R24, PT ;  /* 0x000000180000720c */ /* 0x040fe20003fc4070 */
[----:B------:R-:W-:Y:S01]  /*f720*/  @!P1 IMAD.IADD R25, R25, 0x1, -R0 ;  /* 0x0000000119199824 */ /* 0x000fe200078e0a00 */
[----:B------:R-:W-:Y:S04]  /*f730*/  STL [R1+0x467c], R21 ;  /* 0x00467c1501007387 */ /* 0x000fe80000100800 */
[----:B------:R-:W-:Y:S01]  /*f740*/  STL [R1+0x4680], R22 ;  /* 0x0046801601007387 */ /* 0x000fe20000100800 */
[----:B------:R-:W-:-:S06]  /*f750*/  ISETP.GT.U32.AND P0, PT, R0, R23, PT ;  /* 0x000000170000720c */ /* 0x000fcc0003f04070 */
[----:B------:R-:W-:-:S04]  /*f760*/  @!P6 IMAD.IADD R24, R24, 0x1, -R0 ;  /* 0x000000011818e824 */ /* 0x000fc800078e0a00 */
[----:B------:R-:W-:-:S03]  /*f770*/  @!P2 IMAD.MOV R24, RZ, RZ, -R24 ;  /* 0x000000ffff18a224 */ /* 0x000fc600078e0a18 */
[----:B------:R-:W-:-:S04]  /*f780*/  @!P0 IMAD.IADD R23, R23, 0x1, -R0 ;  /* 0x0000000117178824 */ /* 0x000fc800078e0a00 */
[----:B------:R-:W-:Y:S01]  /*f790*/  @!P4 IMAD.MOV R23, RZ, RZ, -R23 ;  /* 0x000000ffff17c224 */ /* 0x000fe200078e0a17 */
[----:B--2---:R-:W-:-:S05]  /*f7a0*/  IABS R26, R53 ;  /* 0x00000035001a7213 */ /* 0x004fca0000000000 */
[----:B------:R-:W-:-:S04]  /*f7b0*/  IMAD.HI.U32 R5, R49, R26, RZ ;  /* 0x0000001a31057227 */ /* 0x000fc800078e00ff */
[----:B------:R-:W-:-:S04]  /*f7c0*/  IMAD.MOV R5, RZ, RZ, -R5 ;  /* 0x000000ffff057224 */ /* 0x000fc800078e0a05 */
[----:B------:R-:W-:Y:S01]  /*f7d0*/  IMAD R26, R0, R5, R26 ;  /* 0x00000005001a7224 */ /* 0x000fe200078e021a */
[----:B---3--:R-:W-:-:S04]  /*f7e0*/  IABS R27, R36 ;  /* 0x00000024001b7213 */ /* 0x008fc80000000000 */
[----:B------:R-:W-:Y:S01]  /*f7f0*/  ISETP.GT.U32.AND P5, PT, R0, R26, PT ;  /* 0x0000001a0000720c */ /* 0x000fe20003fa4070 */
[----:B------:R-:W-:-:S04]  /*f800*/  IMAD.HI.U32 R4, R49, R27, RZ ;  /* 0x0000001b31047227 */ /* 0x000fc800078e00ff */
[----:B------:R-:W-:Y:S01]  /*f810*/  IMAD.MOV R4, RZ, RZ, -R4 ;  /* 0x000000ffff047224 */ /* 0x000fe200078e0a04 */
[----:B------:R-:W-:Y:S02]  /*f820*/  ISETP.GE.AND P1, PT, R53, RZ, PT ;  /* 0x000000ff3500720c */ /* 0x000fe40003f26270 */
[----:B------:R-:W2:Y:S01]  /*f830*/  LDL.LU R53, [R1+0x168] ;  /* 0x0001680001357983 */ /* 0x000ea20000300800 */
[----:B------:R-:W-:-:S04]  /*f840*/  IMAD R27, R0, R4, R27 ;  /* 0x00000004001b7224 */ /* 0x000fc800078e021b */
[----:B------:R-:W-:Y:S01]  /*f850*/  @!P5 IMAD.IADD R26, R26, 0x1, -R0 ;  /* 0x000000011a1ad824 */ /* 0x000fe200078e0a00 */
[----:B------:R-:W-:Y:S02]  /*f860*/  ISETP.GT.U32.AND P5, PT, R0, R25, PT ;  /* 0x000000190000720c */ /* 0x000fe40003fa4070 */
[----:B-----5:R-:W-:Y:S02]  /*f870*/  IABS R29, R33 ;  /* 0x00000021001d7213 */ /* 0x020fe40000000000 */
[----:B----4-:R-:W-:-:S03]  /*f880*/  IABS R30, R54 ;  /* 0x00000036001e7213 */ /* 0x010fc60000000000 */
[----:B------:R-:W-:-:S04]  /*f890*/  IMAD.HI.U32 R5, R49, R29, RZ ;  /* 0x0000001d31057227 */ /* 0x000fc800078e00ff */
[----:B------:R-:W-:-:S04]  /*f8a0*/  IMAD.HI.U32 R4, R49, R30, RZ ;  /* 0x0000001e31047227 */ /* 0x000fc800078e00ff */
[----:B------:R-:W-:Y:S02]  /*f8b0*/  IMAD.MOV R5, RZ, RZ, -R5 ;  /* 0x000000ffff057224 */ /* 0x000fe400078e0a05 */
[----:B------:R-:W-:Y:S02]  /*f8c0*/  IMAD.MOV R4, RZ, RZ, -R4 ;  /* 0x000000ffff047224 */ /* 0x000fe400078e0a04 */
[C---:B------:R-:W-:Y:S02]  /*f8d0*/  IMAD R29, R0.reuse, R5, R29 ;  /* 0x00000005001d7224 */ /* 0x040fe400078e021d */
[C---:B------:R-:W-:Y:S02]  /*f8e0*/  IMAD R30, R0.reuse, R4, R30 ;  /* 0x00000004001e7224 */ /* 0x040fe400078e021e */
[--C-:B------:R-:W-:Y:S01]  /*f8f0*/  @!P5 IMAD.IADD R25, R25, 0x1, -R0.reuse ;  /* 0x000000011919d824 */ /* 0x100fe200078e0a00 */
[C---:B------:R-:W-:Y:S02]  /*f900*/  ISETP.GT.U32.AND P2, PT, R0.reuse, R29, PT ;  /* 0x0000001d0000720c */ /* 0x040fe40003f44070 */
[----:B------:R-:W-:Y:S01]  /*f910*/  ISETP.GT.U32.AND P5, PT, R0, R30, PT ;  /* 0x0000001e0000720c */ /* 0x000fe20003fa4070 */
[----:B------:R-:W-:Y:S04]  /*f920*/  STL [R1+0x4684], R23 ;  /* 0x0046841701007387 */ /* 0x000fe80000100800 */
[----:B------:R-:W-:Y:S06]  /*f930*/  STL [R1+0x4688], R24 ;  /* 0x0046881801007387 */ /* 0x000fec0000100800 */
[--C-:B------:R-:W-:Y:S01]  /*f940*/  @!P2 IMAD.IADD R29, R29, 0x1, -R0.reuse ;  /* 0x000000011d1da824 */ /* 0x100fe200078e0a00 */
[----:B------:R-:W-:Y:S01]  /*f950*/  ISETP.GE.AND P2, PT, R33, RZ, PT ;  /* 0x000000ff2100720c */ /* 0x000fe20003f46270 */
[----:B------:R-:W-:Y:S01]  /*f960*/  @!P5 IMAD.IADD R30, R30, 0x1, -R0 ;  /* 0x000000011e1ed824 */ /* 0x000fe200078e0a00 */
[----:B------:R-:W-:Y:S01]  /*f970*/  ISETP.GE.AND P5, PT, R54, RZ, PT ;  /* 0x000000ff3600720c */ /* 0x000fe20003fa6270 */
[----:B------:R-:W3:Y:S04]  /*f980*/  LDL.LU R33, [R1+0x16c] ;  /* 0x00016c0001217983 */ /* 0x000ee80000300800 */
[----:B------:R-:W4:Y:S01]  /*f990*/  LDL.LU R54, [R1+0x170] ;  /* 0x0001700001367983 */ /* 0x000f220000300800 */
[----:B------:R-:W-:-:S05]  /*f9a0*/  IABS R28, R35 ;  /* 0x00000023001c7213 */ /* 0x000fca0000000000 */
[----:B------:R-:W-:-:S04]  /*f9b0*/  IMAD.HI.U32 R2, R49, R28, RZ ;  /* 0x0000001c31027227 */ /* 0x000fc800078e00ff */
[----:B------:R-:W-:-:S04]  /*f9c0*/  IMAD.MOV R2, RZ, RZ, -R2 ;  /* 0x000000ffff027224 */ /* 0x000fc800078e0a02 */
[C---:B------:R-:W-:Y:S01]  /*f9d0*/  IMAD R28, R0.reuse, R2, R28 ;  /* 0x00000002001c7224 */ /* 0x040fe200078e021c */
[----:B------:R-:W-:-:S04]  /*f9e0*/  ISETP.GT.U32.AND P0, PT, R0, R27, PT ;  /* 0x0000001b0000720c */ /* 0x000fc80003f04070 */
[----:B------:R-:W-:Y:S02]  /*f9f0*/  ISETP.GT.U32.AND P6, PT, R0, R28, PT ;  /* 0x0000001c0000720c */ /* 0x000fe40003fc4070 */
[----:B------:R-:W-:-:S07]  /*fa00*/  IABS R31, R34 ;  /* 0x00000022001f7213 */ /* 0x000fce0000000000 */
[----:B------:R-:W-:-:S04]  /*fa10*/  @!P0 IMAD.IADD R27, R27, 0x1, -R0 ;  /* 0x000000011b1b8824 */ /* 0x000fc800078e0a00 */
[----:B------:R-:W-:Y:S01]  /*fa20*/  @!P6 IMAD.IADD R28, R28, 0x1, -R0 ;  /* 0x000000011c1ce824 */ /* 0x000fe200078e0a00 */
[----:B------:R-:W-:-:S04]  /*fa30*/  ISETP.GT.U32.AND P0, PT, R0, R26, PT ;  /* 0x0000001a0000720c */ /* 0x000fc80003f04070 */
[C---:B------:R-:W-:Y:S01]  /*fa40*/  ISETP.GT.U32.AND P4, PT, R0.reuse, R28, PT ;  /* 0x0000001c0000720c */ /* 0x040fe20003f84070 */
[----:B------:R-:W-:Y:S01]  /*fa50*/  IMAD.HI.U32 R2, R49, R31, RZ ;  /* 0x0000001f31027227 */ /* 0x000fe200078e00ff */
[----:B------:R-:W-:-:S03]  /*fa60*/  ISETP.GT.U32.AND P6, PT, R0, R27, PT ;  /* 0x0000001b0000720c */ /* 0x000fc60003fc4070 */
[----:B------:R-:W-:-:S04]  /*fa70*/  IMAD.MOV R2, RZ, RZ, -R2 ;  /* 0x000000ffff027224 */ /* 0x000fc800078e0a02 */
[--C-:B------:R-:W-:Y:S01]  /*fa80*/  @!P0 IMAD.IADD R26, R26, 0x1, -R0.reuse ;  /* 0x000000011a1a8824 */ /* 0x100fe200078e0a00 */
[----:B------:R-:W-:Y:S01]  /*fa90*/  ISETP.GE.AND P0, PT, R36, RZ, PT ;  /* 0x000000ff2400720c */ /* 0x000fe20003f06270 */
[----:B------:R-:W-:Y:S02]  /*faa0*/  IMAD R31, R0, R2, R31 ;  /* 0x00000002001f7224 */ /* 0x000fe400078e021f */
[----:B------:R-:W-:Y:S01]  /*fab0*/  @!P4 IMAD.IADD R28, R28, 0x1, -R0 ;  /* 0x000000011c1cc824 */ /* 0x000fe200078e0a00 */
[----:B------:R-:W-:Y:S01]  /*fac0*/  ISETP.GE.AND P4, PT, R35, RZ, PT ;  /* 0x000000ff2300720c */ /* 0x000fe20003f86270 */
[----:B------:R-:W-:Y:S01]  /*fad0*/  @!P1 IMAD.MOV R26, RZ, RZ, -R26 ;  /* 0x000000ffff1a9224 */ /* 0x000fe200078e0a1a */
[C---:B------:R-:W-:Y:S01]  /*fae0*/  ISETP.GT.U32.AND P1, PT, R0.reuse, R30, PT ;  /* 0x0000001e0000720c */ /* 0x040fe20003f24070 */
[----:B------:R-:W-:Y:S01]  /*faf0*/  @!P6 IMAD.IADD R27, R27, 0x1, -R0 ;  /* 0x000000011b1be824 */ /* 0x000fe200078e0a00 */
[----:B------:R-:W-:Y:S01]  /*fb00*/  ISETP.GT.U32.AND P6, PT, R0, R31, PT ;  /* 0x0000001f0000720c */ /* 0x000fe20003fc4070 */
[----:B------:R-:W-:Y:S01]  /*fb10*/  @!P3 IMAD.MOV R25, RZ, RZ, -R25 ;  /* 0x000000ffff19b224 */ /* 0x000fe200078e0a19 */
[----:B------:R-:W-:-:S03]  /*fb20*/  IABS R32, R55 ;  /* 0x0000003700207213 */ /* 0x000fc60000000000 */
[----:B------:R-:W-:Y:S01]  /*fb30*/  @!P0 IMAD.MOV R27, RZ, RZ, -R27 ;  /* 0x000000ffff1b8224 */ /* 0x000fe200078e0a1b */
[----:B------:R-:W-:Y:S01]  /*fb40*/  IABS R2, R52 ;  /* 0x0000003400027213 */ /* 0x000fe20000000000 */
[----:B------:R-:W-:Y:S01]  /*fb50*/  IMAD.HI.U32 R4, R49, R32, RZ ;  /* 0x0000002031047227 */ /* 0x000fe200078e00ff */
[----:B------:R-:W-:Y:S03]  /*fb60*/  STL [R1+0x468c], R25 ;  /* 0x00468c1901007387 */ /* 0x000fe60000100800 */
[----:B------:R-:W-:Y:S01]  /*fb70*/  @!P4 IMAD.MOV R28, RZ, RZ, -R28 ;  /* 0x000000ffff1cc224 */ /* 0x000fe200078e0a1c */
[----:B------:R-:W-:Y:S01]  /*fb80*/  STL [R1+0x4690], R26 ;  /* 0x0046901a01007387 */ /* 0x000fe20000100800 */
[----:B------:R-:W-:Y:S01]  /*fb90*/  @!P1 IMAD.IADD R30, R30, 0x1, -R0 ;  /* 0x000000011e1e9824 */ /* 0x000fe200078e0a00 */
[C---:B------:R-:W-:Y:S01]  /*fba0*/  ISETP.GT.U32.AND P3, PT, R0.reuse, R29, PT ;  /* 0x0000001d0000720c */ /* 0x040fe20003f64070 */
[----:B------:R-:W-:Y:S01]  /*fbb0*/  IMAD.MOV R5, RZ, RZ, -R4 ;  /* 0x000000ffff057224 */ /* 0x000fe200078e0a04 */
[----:B------:R-:W-:Y:S01]  /*fbc0*/  STL [R1+0x4694], R27 ;  /* 0x0046941b01007387 */ /* 0x000fe20000100800 */
[----:B------:R-:W-:Y:S01]  /*fbd0*/  @!P6 IMAD.IADD R31, R31, 0x1, -R0 ;  /* 0x000000011f1fe824 */ /* 0x000fe200078e0a00 */
[----:B------:R-:W-:Y:S01]  /*fbe0*/  ISETP.GE.AND P1, PT, R55, RZ, PT ;  /* 0x000000ff3700720c */ /* 0x000fe20003f26270 */
[----:B------:R-:W-:Y:S01]  /*fbf0*/  IMAD.HI.U32 R4, R49, R2, RZ ;  /* 0x0000000231047227 */ /* 0x000fe200078e00ff */
[----:B------:R-:W-:Y:S04]  /*fc00*/  STL [R1+0x4698], R28 ;  /* 0x0046981c01007387 */ /* 0x000fe80000100800 */
[----:B------:R-:W5:Y:S01]  /*fc10*/  LDL.LU R55, [R1+0x174] ;  /* 0x0001740001377983 */ /* 0x000f620000300800 */
[C---:B------:R-:W-:Y:S01]  /*fc20*/  IMAD R32, R0.reuse, R5, R32 ;  /* 0x0000000500207224 */ /* 0x040fe200078e0220 */
[----:B------:R-:W-:Y:S01]  /*fc30*/  ISETP.GT.U32.AND P6, PT, R0, R31, PT ;  /* 0x0000001f0000720c */ /* 0x000fe20003fc4070 */
[----:B------:R-:W-:-:S03]  /*fc40*/  IMAD.MOV R4, RZ, RZ, -R4 ;  /* 0x000000ffff047224 */ /* 0x000fc600078e0a04 */
[C---:B------:R-:W-:Y:S01]  /*fc50*/  ISETP.GT.U32.AND P0, PT, R0.reuse, R32, PT ;  /* 0x000000200000720c */ /* 0x040fe20003f04070 */
[----:B------:R-:W-:Y:S02]  /*fc60*/  IMAD R2, R0, R4, R2 ;  /* 0x0000000400027224 */ /* 0x000fe400078e0202 */
[----:B------:R-:W-:-:S03]  /*fc70*/  @!P3 IMAD.IADD R29, R29, 0x1, -R0 ;  /* 0x000000011d1db824 */ /* 0x000fc600078e0a00 */
[----:B------:R-:W-:-:S03]  /*fc80*/  ISETP.GT.U32.AND P3, PT, R0, R2, PT ;  /* 0x000000020000720c */ /* 0x000fc60003f64070 */
[--C-:B------:R-:W-:Y:S01]  /*fc90*/  @!P6 IMAD.IADD R31, R31, 0x1, -R0.reuse ;  /* 0x000000011f1fe824 */ /* 0x100fe200078e0a00 */
[----:B------:R-:W-:Y:S02]  /*fca0*/  ISETP.GE.AND P6, PT, R52, RZ, PT ;  /* 0x000000ff3400720c */ /* 0x000fe40003fc6270 */
[----:B------:R-:W5:Y:S01]  /*fcb0*/  LDL.LU R52, [R1+0x178] ;  /* 0x0001780001347983 */ /* 0x000f620000300800 */
[----:B------:R-:W-:Y:S01]  /*fcc0*/  @!P0 IMAD.IADD R32, R32, 0x1, -R0 ;  /* 0x0000000120208824 */ /* 0x000fe200078e0a00 */
[----:B------:R-:W-:-:S05]  /*fcd0*/  ISETP.GE.AND P4, PT, R34, RZ, PT ;  /* 0x000000ff2200720c */ /* 0x000fca0003f86270 */
[----:B------:R-:W-:Y:S01]  /*fce0*/  @!P3 IMAD.IADD R2, R2, 0x1, -R0 ;  /* 0x000000010202b824 */ /* 0x000fe200078e0a00 */
[----:B------:R-:W-:Y:S01]  /*fcf0*/  ISETP.GT.U32.AND P3, PT, R0, R32, PT ;  /* 0x000000200000720c */ /* 0x000fe20003f64070 */
[----:B------:R-:W-:Y:S02]  /*fd00*/  @!P2 IMAD.MOV R29, RZ, RZ, -R29 ;  /* 0x000000ffff1da224 */ /* 0x000fe400078e0a1d */
[----:B------:R-:W-:-:S04]  /*fd10*/  @!P5 IMAD.MOV R30, RZ, RZ, -R30 ;  /* 0x000000ffff1ed224 */ /* 0x000fc800078e0a1e */
[----:B------:R-:W-:-:S06]  /*fd20*/  @!P4 IMAD.MOV R31, RZ, RZ, -R31 ;  /* 0x000000ffff1fc224 */ /* 0x000fcc00078e0a1f */
[----:B------:R-:W-:-:S04]  /*fd30*/  @!P3 IMAD.IADD R32, R32, 0x1, -R0 ;  /* 0x000000012020b824 */ /* 0x000fc800078e0a00 */
[----:B------:R-:W-:Y:S01]  /*fd40*/  @!P1 IMAD.MOV R32, RZ, RZ, -R32 ;  /* 0x000000ffff209224 */ /* 0x000fe200078e0a20 */
[----:B--2---:R-:W-:Y:S02]  /*fd50*/  IABS R5, R53 ;  /* 0x0000003500057213 */ /* 0x004fe40000000000 */
[----:B------:R-:W-:Y:S02]  /*fd60*/  ISETP.GE.AND P0, PT, R53, RZ, PT ;  /* 0x000000ff3500720c */ /* 0x000fe40003f06270 */
[----:B------:R-:W2:Y:S04]  /*fd70*/  LDL.LU R53, [R1+0x17c] ;  /* 0x00017c0001357983 */ /* 0x000ea80000300800 */
[----:B------:R-:W2:Y:S04]  /*fd80*/  LDL.LU R45, [R1+0x180] ;  /* 0x00018000012d7983 */ /* 0x000ea80000300800 */
[----:B------:R-:W2:Y:S04]  /*fd90*/  LDL.LU R42, [R1+0x184] ;  /* 0x00018400012a7983 */ /* 0x000ea80000300800 */
[----:B------:R-:W-:Y:S04]  /*fda0*/  STL [R1+0x469c], R29 ;  /* 0x00469c1d01007387 */ /* 0x000fe80000100800 */
[----:B------:R-:W-:Y:S04]  /*fdb0*/  STL [R1+0x46a0], R30 ;  /* 0x0046a01e01007387 */ /* 0x000fe80000100800 */
[----:B------:R-:W-:Y:S04]  /*fdc0*/  STL [R1+0x46a4], R31 ;  /* 0x0046a41f01007387 */ /* 0x000fe80000100800 */
[----:B------:R-:W-:Y:S04]  /*fdd0*/  STL [R1+0x46a8], R32 ;  /* 0x0046a82001007387 */ /* 0x000fe80000100800 */
[----:B------:R-:W2:Y:S01]  /*fde0*/  LDL.LU R44, [R1+0x188] ;  /* 0x00018800012c7983 */ /* 0x000ea20000300800 */
[----:B----4-:R-:W-:-:S02]  /*fdf0*/  IABS R36, R54 ;  /* 0x0000003600247213 */ /* 0x010fc40000000000 */
[----:B------:R-:W-:Y:S02]  /*fe00*/  ISETP.GE.AND P3, PT, R54, RZ, PT ;  /* 0x000000ff3600720c */ /* 0x000fe40003f66270 */
[----:B------:R-:W4:Y:S01]  /*fe10*/  LDL.LU R54, [R1+0x18c] ;  /* 0x00018c0001367983 */ /* 0x000f220000300800 */
[----:B------:R-:W-:Y:S01]  /*fe20*/  IMAD.HI.U32 R4, R49, R5, RZ ;  /* 0x0000000531047227 */ /* 0x000fe200078e00ff */
[C---:B------:R-:W-:Y:S02]  /*fe30*/  ISETP.GT.U32.AND P2, PT, R0.reuse, R2, PT ;  /* 0x000000020000720c */ /* 0x040fe40003f44070 */
[----:B---3--:R-:W-:Y:S01]  /*fe40*/  IABS R35, R33 ;  /* 0x0000002100237213 */ /* 0x008fe20000000000 */
[----:B------:R-:W-:Y:S01]  /*fe50*/  IMAD.MOV R4, RZ, RZ, -R4 ;  /* 0x000000ffff047224 */ /* 0x000fe200078e0a04 */
[----:B------:R-:W-:Y:S01]  /*fe60*/  ISETP.GE.AND P4, PT, R33, RZ, PT ;  /* 0x000000ff2100720c */ /* 0x000fe20003f86270 */
[----:B------:R-:W3:Y:S02]  /*fe70*/  LDL.LU R43, [R1+0x1148] ;  /* 0x00114800012b7983 */ /* 0x000ee40000300800 */
[----:B------:R-:W-:-:S05]  /*fe80*/  IMAD R34, R0, R4, R5 ;  /* 0x0000000400227224 */ /* 0x000fca00078e0205 */
[----:B------:R-:W-:Y:S01]  /*fe90*/  ISETP.GT.U32.AND P5, PT, R0, R34, PT ;  /* 0x000000220000720c */ /* 0x000fe20003fa4070 */
[----:B------:R-:W-:-:S04]  /*fea0*/  IMAD.HI.U32 R4, R49, R35, RZ ;  /* 0x0000002331047227 */ /* 0x000fc800078e00ff */
[----:B------:R-:W-:Y:S02]  /*feb0*/  IMAD.MOV R4, RZ, RZ, -R4 ;  /* 0x000000ffff047224 */ /* 0x000fe400078e0a04 */
[----:B------:R-:W-:-:S06]  /*fec0*/  @!P2 IMAD.IADD R2, R2, 0x1, -R0 ;  /* 0x000000010202a824 */ /* 0x000fcc00078e0a00 */
[----:B------:R-:W-:Y:S02]  /*fed0*/  @!P5 IMAD.IADD R34, R34, 0x1, -R0 ;  /* 0x000000012222d824 */ /* 0x000fe400078e0a00 */
[----:B------:R-:W-:-:S03]  /*fee0*/  IMAD.HI.U32 R5, R49, R36, RZ ;  /* 0x0000002431057227 */ /* 0x000fc600078e00ff */
[C---:B------:R-:W-:Y:S01]  /*fef0*/  ISETP.GT.U32.AND P1, PT, R0.reuse, R34, PT ;  /* 0x000000220000720c */ /* 0x040fe20003f24070 */
[C---:B------:R-:W-:Y:S02]  /*ff00*/  IMAD R35, R0.reuse, R4, R35 ;  /* 0x0000000400237224 */ /* 0x040fe400078e0223 */
[----:B------:R-:W-:Y:S02]  /*ff10*/  IMAD.MOV.U32 R33, RZ, RZ, R2 ;  /* 0x000000ffff217224 */ /* 0x000fe400078e0002 */
[----:B------:R-:W-:Y:S02]  /*ff20*/  IMAD.MOV R5, RZ, RZ, -R5 ;  /* 0x000000ffff057224 */ /* 0x000fe400078e0a05 */
[----:B------:R-:W-:Y:S01]  /*ff30*/  @!P6 IMAD.MOV R33, RZ, RZ, -R33 ;  /* 0x000000ffff21e224 */ /* 0x000fe200078e0a21 */
[C---:B------:R-:W-:Y:S01]  /*ff40*/  ISETP.GT.U32.AND P6, PT, R0.reuse, R35, PT ;  /* 0x000000230000720c */ /* 0x040fe20003fc4070 */
[----:B------:R-:W-:-:S04]  /*ff50*/  IMAD R36, R0, R5, R36 ;  /* 0x0000000500247224 */ /* 0x000fc800078e0224 */
[----:B------:R-:W-:Y:S01]  /*ff60*/  @!P1 IMAD.IADD R34, R34, 0x1, -R0 ;  /* 0x0000000122229824 */ /* 0x000fe200078e0a00 */
[----:B------:R-:W-:-:S07]  /*ff70*/  ISETP.GT.U32.AND P1, PT, R0, R36, PT ;  /* 0x000000240000720c */ /* 0x000fce0003f24070 */
[----:B------:R-:W-:Y:S01]  /*ff80*/  @!P6 IMAD.IADD R35, R35, 0x1, -R0 ;  /* 0x000000012323e824 */ /* 0x000fe200078e0a00 */
[----:B-----5:R-:W-:-:S05]  /*ff90*/  IABS R6, R55 ;  /* 0x0000003700067213 */ /* 0x020fca0000000000 */
[----:B------:R-:W-:-:S04]  /*ffa0*/  IMAD.HI.U32 R2, R49, R6, RZ ;  /* 0x0000000631027227 */ /* 0x000fc800078e00ff */
[----:B------:R-:W-:-:S04]  /*ffb0*/  IMAD.MOV R2, RZ, RZ, -R2 ;  /* 0x000000ffff027224 */ /* 0x000fc800078e0a02 */
[----:B------:R-:W-:-:S05]  /*ffc0*/  IMAD R2, R0, R2, R6 ;  /* 0x0000000200027224 */ /* 0x000fca00078e0206 */
[----:B------:R-:W-:Y:S02]  /*ffd0*/  ISETP.GT.U32.AND P6, PT, R0, R2, PT ;  /* 0x000000020000720c */ /* 0x000fe40003fc4070 */
[----:B------:R-:W-:Y:S01]  /*ffe0*/  IABS R5, R52 ;  /* 0x0000003400057213 */ /* 0x000fe20000000000 */
[----:B------:R-:W-:Y:S01]  /*fff0*/  @!P1 IMAD.IADD R36, R36, 0x1, -R0 ;  /* 0x0000000124249824 */ /* 0x000fe200078e0a00 */
[----:B------:R-:W-:Y:S02]  /*10000*/  ISETP.GE.AND P2, PT, R55, RZ, PT ;  /* 0x000000ff3700720c */ /* 0x000fe40003f46270 */
[----:B------:R-:W-:Y:S01]  /*10010*/  ISETP.GT.U32.AND P1, PT, R0, R35, PT ;  /* 0x000000230000720c */ /* 0x000fe20003f24070 */
[----:B------:R-:W5:Y:S01]  /*10020*/  LDL.LU R55, [R1+0x114c] ;  /* 0x00114c0001377983 */ /* 0x000f620000300800 */
[----:B------:R-:W-:Y:S01]  /*10030*/  IMAD.HI.U32 R7, R49, R5, RZ ;  /* 0x0000000531077227 */ /* 0x000fe200078e00ff */
[----:B------:R-:W-:Y:S02]  /*10040*/  ISETP.GE.AND P5, PT, R52, RZ, PT ;  /* 0x000000ff3400720c */ /* 0x000fe40003fa6270 */
[----:B------:R-:W5:Y:S01]  /*10050*/  LDL.LU R52, [R1+0x1150] ;  /* 0x0011500001347983 */ /* 0x000f620000300800 */
[----:B------:R-:W-:-:S02]  /*10060*/  IMAD.MOV R7, RZ, RZ, -R7 ;  /* 0x000000ffff077224 */ /* 0x000fc400078e0a07 */
[----:B------:R-:W-:Y:S02]  /*10070*/  @!P6 IMAD.IADD R2, R2, 0x1, -R0 ;  /* 0x000000010202e824 */ /* 0x000fe400078e0a00 */
[----:B------:R-:W-:-:S03]  /*10080*/  IMAD R5, R0, R7, R5 ;  /* 0x0000000700057224 */ /* 0x000fc600078e0205 */
[C---:B------:R-:W-:Y:S01]  /*10090*/  ISETP.GT.U32.AND P6, PT, R0.reuse, R2, PT ;  /* 0x000000020000720c */ /* 0x040fe20003fc4070 */
[----:B------:R-:W-:Y:S01]  /*100a0*/  @!P1 IMAD.IADD R35, R35, 0x1, -R0 ;  /* 0x0000000123239824 */ /* 0x000fe200078e0a00 */
[----:B------:R-:W-:-:S03]  /*100b0*/  ISETP.GT.U32.AND P1, PT, R0, R5, PT ;  /* 0x000000050000720c */ /* 0x000fc60003f24070 */
[----:B------:R-:W-:Y:S02]  /*100c0*/  @!P4 IMAD.MOV R35, RZ, RZ, -R35 ;  /* 0x000000ffff23c224 */ /* 0x000fe400078e0a23 */
[----:B------:R-:W-:Y:S01]  /*100d0*/  @!P0 IMAD.MOV R34, RZ, RZ, -R34 ;  /* 0x000000ffff228224 */ /* 0x000fe200078e0a22 */
[----:B------:R-:W-:-:S05]  /*100e0*/  ISETP.GT.U32.AND P0, PT, R0, R36, PT ;  /* 0x000000240000720c */ /* 0x000fca0003f04070 */
[--C-:B------:R-:W-:Y:S02]  /*100f0*/  @!P6 IMAD.IADD R2, R2, 0x1, -R0.reuse ;  /* 0x000000010202e824 */ /* 0x100fe400078e0a00 */
[----:B------:R-:W-:-:S06]  /*10100*/  @!P1 IMAD.IADD R5, R5, 0x1, -R0 ;  /* 0x0000000105059824 */ /* 0x000fcc00078e0a00 */
[----:B------:R-:W-:-:S04]  /*10110*/  @!P0 IMAD.IADD R36, R36, 0x1, -R0 ;  /* 0x0000000124248824 */ /* 0x000fc800078e0a00 */
[----:B------:R-:W-:Y:S02]  /*10120*/  @!P3 IMAD.MOV R36, RZ, RZ, -R36 ;  /* 0x000000ffff24b224 */ /* 0x000fe400078e0a24 */
[----:B0-----:R-:W-:-:S04]  /*10130*/  IMAD.MOV.U32 R9, RZ, RZ, R2 ;  /* 0x000000ffff097224 */ /* 0x001fc800078e0002 */
[----:B------:R-:W-:Y:S01]  /*10140*/  @!P2 IMAD.MOV R9, RZ, RZ, -R9 ;  /* 0x000000ffff09a224 */ /* 0x000fe200078e0a09 */
[----:B--2---:R-:W-:-:S05]  /*10150*/  IABS R39, R53 ;  /* 0x0000003500277213 */ /* 0x004fca0000000000 */
[----:B------:R-:W-:Y:S01]  /*10160*/  IMAD.HI.U32 R8, R49, R39, RZ ;  /* 0x0000002731087227 */ /* 0x000fe200078e00ff */
[----:B------:R-:W-:-:S03]  /*10170*/  IABS R37, R42 ;  /* 0x0000002a00257213 */ /* 0x000fc60000000000 */
[----:B------:R-:W-:-:S04]  /*10180*/  IMAD.MOV R8, RZ, RZ, -R8 ;  /* 0x000000ffff087224 */ /* 0x000fc800078e0a08 */
[----:B------:R-:W-:Y:S02]  /*10190*/  IMAD R39, R0, R8, R39 ;  /* 0x0000000800277224 */ /* 0x000fe400078e0227 */
[----:B------:R-:W-:-:S03]  /*101a0*/  IMAD.HI.U32 R6, R49, R37, RZ ;  /* 0x0000002531067227 */ /* 0x000fc600078e00ff */
[----:B------:R-:W-:Y:S01]  /*101b0*/  ISETP.GT.U32.AND P4, PT, R0, R39, PT ;  /* 0x000000270000720c */ /* 0x000fe20003f84070 */
[----:B------:R-:W-:-:S04]  /*101c0*/  IMAD.MOV R6, RZ, RZ, -R6 ;  /* 0x000000ffff067224 */ /* 0x000fc800078e0a06 */
[----:B------:R-:W-:-:S05]  /*101d0*/  IMAD R37, R0, R6, R37 ;  /* 0x0000000600257224 */ /* 0x000fca00078e0225 */
[C---:B------:R-:W-:Y:S02]  /*101e0*/  ISETP.GT.U32.AND P6, PT, R0.reuse, R37, PT ;  /* 0x000000250000720c */ /* 0x040fe40003fc4070 */
[----:B------:R-:W-:Y:S01]  /*101f0*/  ISETP.GE.AND P1, PT, R53, RZ, PT ;  /* 0x000000ff3500720c */ /* 0x000fe20003f26270 */
[--C-:B------:R-:W-:Y:S01]  /*10200*/  @!P4 IMAD.IADD R39, R39, 0x1, -R0.reuse ;  /* 0x000000012727c824 */ /* 0x100fe200078e0a00 */
[----:B------:R-:W-:Y:S01]  /*10210*/  ISETP.GT.U32.AND P4, PT, R0, R5, PT ;  /* 0x000000050000720c */ /* 0x000fe20003f84070 */
[----:B------:R-:W2:Y:S08]  /*10220*/  LDL.LU R53, [R1+0x1154] ;  /* 0x0011540001357983 */ /* 0x000eb00000300800 */
[----:B------:R-:W-:Y:S01]  /*10230*/  @!P6 IMAD.IADD R37, R37, 0x1, -R0 ;  /* 0x000000012525e824 */ /* 0x000fe200078e0a00 */
[----:B----4-:R-:W-:-:S05]  /*10240*/  IABS R6, R54 ;  /* 0x0000003600067213 */ /* 0x010fca0000000000 */
[----:B------:R-:W-:-:S04]  /*10250*/  IMAD.HI.U32 R40, R49, R6, RZ ;  /* 0x0000000631287227 */ /* 0x000fc800078e00ff */
[----:B------:R-:W-:-:S04]  /*10260*/  IMAD.MOV R40, RZ, RZ, -R40 ;  /* 0x000000ffff287224 */ /* 0x000fc800078e0a28 */
[C---:B------:R-:W-:Y:S01]  /*10270*/  IMAD R6, R0.reuse, R40, R6 ;  /* 0x0000002800067224 */ /* 0x040fe200078e0206 */
[----:B------:R-:W-:Y:S01]  /*10280*/  ISETP.GT.U32.AND P3, PT, R0, R37, PT ;  /* 0x000000250000720c */ /* 0x000fe20003f64070 */
[----:B------:R-:W-:-:S03]  /*10290*/  @!P4 IMAD.IADD R5, R5, 0x1, -R0 ;  /* 0x000000010505c824 */ /* 0x000fc600078e0a00 */
[----:B------:R-:W-:Y:S01]  /*102a0*/  ISETP.GT.U32.AND P4, PT, R0, R6, PT ;  /* 0x000000060000720c */ /* 0x000fe20003f84070 */
[----:B------:R0:W-:Y:S08]  /*102b0*/  STL [R1+0x568], R9 ;  /* 0x0005680901007387 */ /* 0x0001f00000100800 */
[----:B------:R-:W-:Y:S01]  /*102c0*/  @!P3 IMAD.IADD R37, R37, 0x1, -R0 ;  /* 0x000000012525b824 */ /* 0x000fe200078e0a00 */
[----:B------:R-:W-:-:S02]  /*102d0*/  ISETP.GE.AND P3, PT, R42, RZ, PT ;  /* 0x000000ff2a00720c */ /* 0x000fc40003f66270 */
[----:B------:R-:W4:Y:S01]  /*102e0*/  LDL.LU R42, [R1+0x1158] ;  /* 0x00115800012a7983 */ /* 0x000f220000300800 */
[----:B------:R-:W-:Y:S01]  /*102f0*/  @!P4 IMAD.IADD R6, R6, 0x1, -R0 ;  /* 0x000000010606c824 */ /* 0x000fe200078e0a00 */
[----:B------:R-:W-:Y:S02]  /*10300*/  ISETP.GE.AND P4, PT, R54, RZ, PT ;  /* 0x000000ff3600720c */ /* 0x000fe40003f86270 */
[----:B------:R-:W4:Y:S01]  /*10310*/  LDL.LU R54, [R1+0x115c] ;  /* 0x00115c0001367983 */ /* 0x000f220000300800 */
[----:B------:R-:W-:-:S05]  /*10320*/  IABS R4, R45 ;  /* 0x0000002d00047213 */ /* 0x000fca0000000000 */
[----:B------:R-:W-:-:S04]  /*10330*/  IMAD.HI.U32 R7, R49, R4, RZ ;  /* 0x0000000431077227 */ /* 0x000fc800078e00ff */
[----:B------:R-:W-:-:S04]  /*10340*/  IMAD.MOV R7, RZ, RZ, -R7 ;  /* 0x000000ffff077224 */ /* 0x000fc800078e0a07 */
[----:B------:R-:W-:-:S05]  /*10350*/  IMAD R4, R0, R7, R4 ;  /* 0x0000000700047224 */ /* 0x000fca00078e0204 */
[----:B------:R-:W-:Y:S02]  /*10360*/  ISETP.GT.U32.AND P0, PT, R0, R4, PT ;  /* 0x000000040000720c */ /* 0x000fe40003f04070 */
[----:B------:R-:W-:Y:S02]  /*10370*/  IABS R38, R44 ;  /* 0x0000002c00267213 */ /* 0x000fe40000000000 */
[----:B---3--:R-:W-:-:S03]  /*10380*/  IABS R8, R43 ;  /* 0x0000002b00087213 */ /* 0x008fc60000000000 */
[----:B------:R-:W-:-:S06]  /*10390*/  IMAD.HI.U32 R41, R49, R38, RZ ;  /* 0x0000002631297227 */ /* 0x000fcc00078e00ff */
[----:B------:R-:W-:Y:S01]  /*103a0*/  @!P0 IMAD.IADD R4, R4, 0x1, -R0 ;  /* 0x0000000104048824 */ /* 0x000fe200078e0a00 */
[C---:B------:R-:W-:Y:S01]  /*103b0*/  ISETP.GT.U32.AND P0, PT, R0.reuse, R39, PT ;  /* 0x000000270000720c */ /* 0x040fe20003f04070 */
[----:B------:R-:W-:Y:S02]  /*103c0*/  IMAD.MOV R41, RZ, RZ, -R41 ;  /* 0x000000ffff297224 */ /* 0x000fe400078e0a29 */
[----:B------:R-:W-:Y:S01]  /*103d0*/  IMAD.HI.U32 R7, R49, R8, RZ ;  /* 0x0000000831077227 */ /* 0x000fe200078e00ff */
[----:B------:R-:W-:-:S03]  /*103e0*/  ISETP.GT.U32.AND P6, PT, R0, R4, PT ;  /* 0x000000040000720c */ /* 0x000fc60003fc4070 */
[----:B------:R-:W-:Y:S02]  /*103f0*/  IMAD R38, R0, R41, R38 ;  /* 0x0000002900267224 */ /* 0x000fe400078e0226 */
[----:B------:R-:W-:-:S04]  /*10400*/  IMAD.MOV R7, RZ, RZ, -R7 ;  /* 0x000000ffff077224 */ /* 0x000fc800078e0a07 */
[----:B------:R-:W-:Y:S01]  /*10410*/  @!P0 IMAD.IADD R39, R39, 0x1, -R0 ;  /* 0x0000000127278824 */ /* 0x000fe200078e0a00 */
[----:B------:R-:W-:Y:S01]  /*10420*/  ISETP.GE.AND P0, PT, R45, RZ, PT ;  /* 0x000000ff2d00720c */ /* 0x000fe20003f06270 */
[----:B-1----:R-:W-:Y:S01]  /*10430*/  IMAD.MOV.U32 R10, RZ, RZ, R5 ;  /* 0x000000ffff0a7224 */ /* 0x002fe200078e0005 */
[C---:B------:R-:W-:Y:S01]  /*10440*/  ISETP.GT.U32.AND P2, PT, R0.reuse, R38, PT ;  /* 0x000000260000720c */ /* 0x040fe20003f44070 */
[----:B0-----:R-:W-:Y:S02]  /*10450*/  IMAD.MOV.U32 R9, RZ, RZ, R39 ;  /* 0x000000ffff097224 */ /* 0x001fe400078e0027 */
[C---:B------:R-:W-:Y:S02]  /*10460*/  IMAD R8, R0.reuse, R7, R8 ;  /* 0x0000000700087224 */ /* 0x040fe400078e0208 */
[----:B------:R-:W-:Y:S02]  /*10470*/  @!P5 IMAD.MOV R10, RZ, RZ, -R10 ;  /* 0x000000ffff0ad224 */ /* 0x000fe400078e0a0a */
[----:B------:R-:W-:Y:S01]  /*10480*/  @!P1 IMAD.MOV R9, RZ, RZ, -R9 ;  /* 0x000000ffff099224 */ /* 0x000fe200078e0a09 */
[----:B------:R-:W-:Y:S01]  /*10490*/  ISETP.GT.U32.AND P1, PT, R0, R6, PT ;  /* 0x000000060000720c */ /* 0x000fe20003f24070 */
[----:B------:R-:W-:Y:S01]  /*104a0*/  @!P6 IMAD.IADD R4, R4, 0x1, -R0 ;  /* 0x000000010404e824 */ /* 0x000fe200078e0a00 */
[----:B------:R-:W-:Y:S01]  /*104b0*/  ISETP.GT.U32.AND P6, PT, R0, R8, PT ;  /* 0x000000080000720c */ /* 0x000fe20003fc4070 */
[----:B------:R0:W-:Y:S04]  /*104c0*/  STL [R1+0x5b0], R10 ;  /* 0x0005b00a01007387 */ /* 0x0001e80000100800 */
[----:B------:R1:W-:Y:S01]  /*104d0*/  STL [R1+0x5b4], R9 ;  /* 0x0005b40901007387 */ /* 0x0003e20000100800 */
[----:B-----5:R-:W-:Y:S01]  /*104e0*/  IABS R2, R55 ;  /* 0x0000003700027213 */ /* 0x020fe20000000000 */
[----:B0-----:R-:W-:-:S02]  /*104f0*/  IMAD.MOV.U32 R10, RZ, RZ, R4 ;  /* 0x000000ffff0a7224 */ /* 0x001fc400078e0004 */
[----:B-1----:R-:W-:Y:S02]  /*10500*/  IMAD.MOV.U32 R9, RZ, RZ, R37 ;  /* 0x000000ffff097224 */ /* 0x002fe400078e0025 */
[----:B------:R-:W-:Y:S01]  /*10510*/  @!P0 IMAD.MOV R10, RZ, RZ, -R10 ;  /* 0x000000ffff0a8224 */ /* 0x000fe200078e0a0a */
[----:B------:R-:W-:Y:S01]  /*10520*/  IABS R7, R52 ;  /* 0x0000003400077213 */ /* 0x000fe20000000000 */
[----:B------:R-:W-:Y:S02]  /*10530*/  @!P2 IMAD.IADD R38, R38, 0x1, -R0 ;  /* 0x000000012626a824 */ /* 0x000fe400078e0a00 */
[----:B------:R-:W-:Y:S02]  /*10540*/  @!P3 IMAD.MOV R9, RZ, RZ, -R9 ;  /* 0x000000ffff09b224 */ /* 0x000fe400078e0a09 */
[----:B------:R-:W-:Y:S01]  /*10550*/  IMAD.HI.U32 R41, R49, R2, RZ ;  /* 0x0000000231297227 */ /* 0x000fe200078e00ff */
[----:B------:R-:W-:Y:S01]  /*10560*/  STL [R1+0x5d8], R10 ;  /* 0x0005d80a01007387 */ /* 0x000fe20000100800 */
[----:B------:R-:W-:-:S02]  /*10570*/  ISETP.GT.U32.AND P5, PT, R0, R38, PT ;  /* 0x000000260000720c */ /* 0x000fc40003fa4070 */
[--C-:B------:R-:W-:Y:S01]  /*10580*/  @!P1 IMAD.IADD R6, R6, 0x1, -R0.reuse ;  /* 0x0000000106069824 */ /* 0x100fe200078e0a00 */
[----:B------:R0:W-:Y:S01]  /*10590*/  STL [R1+0x5cc], R9 ;  /* 0x0005cc0901007387 */ /* 0x0001e20000100800 */
[----:B------:R-:W-:Y:S01]  /*105a0*/  IMAD.MOV R41, RZ, RZ, -R41 ;  /* 0x000000ffff297224 */ /* 0x000fe200078e0a29 */
[----:B------:R-:W-:Y:S01]  /*105b0*/  ISETP.GE.AND P1, PT, R55, RZ, PT ;  /* 0x000000ff3700720c */ /* 0x000fe20003f26270 */
[----:B------:R-:W-:Y:S01]  /*105c0*/  @!P6 IMAD.IADD R8, R8, 0x1, -R0 ;  /* 0x000000010808e824 */ /* 0x000fe200078e0a00 */
[----:B------:R-:W3:Y:S01]  /*105d0*/  LDL.LU R55, [R1+0x1160] ;  /* 0x0011600001377983 */ /* 0x000ee20000300800 */
[----:B------:R-:W-:-:S03]  /*105e0*/  IMAD.HI.U32 R40, R49, R7, RZ ;  /* 0x0000000731287227 */ /* 0x000fc600078e00ff */
[C---:B------:R-:W-:Y:S01]  /*105f0*/  ISETP.GT.U32.AND P6, PT, R0.reuse, R8, PT ;  /* 0x000000080000720c */ /* 0x040fe20003fc4070 */
[----:B------:R-:W-:Y:S02]  /*10600*/  IMAD R2, R0, R41, R2 ;  /* 0x0000002900027224 */ /* 0x000fe400078e0202 */
[----:B------:R-:W-:-:S03]  /*10610*/  IMAD.MOV R5, RZ, RZ, -R40 ;  /* 0x000000ffff057224 */ /* 0x000fc600078e0a28 */
[C---:B------:R-:W-:Y:S01]  /*10620*/  ISETP.GT.U32.AND P0, PT, R0.reuse, R2, PT ;  /* 0x000000020000720c */ /* 0x040fe20003f04070 */
[----:B------:R-:W-:Y:S02]  /*10630*/  IMAD R5, R0, R5, R7 ;  /* 0x0000000500057224 */ /* 0x000fe400078e0207 */
[----:B------:R-:W-:-:S03]  /*10640*/  @!P5 IMAD.IADD R38, R38, 0x1, -R0 ;  /* 0x000000012626d824 */ /* 0x000fc600078e0a00 */
[----:B------:R-:W-:Y:S01]  /*10650*/  ISETP.GT.U32.AND P5, PT, R0, R5, PT ;  /* 0x000000050000720c */ /* 0x000fe20003fa4070 */
[--C-:B------:R-:W-:Y:S01]  /*10660*/  @!P6 IMAD.IADD R8, R8, 0x1, -R0.reuse ;  /* 0x000000010808e824 */ /* 0x100fe200078e0a00 */
[----:B------:R-:W-:Y:S02]  /*10670*/  ISETP.GE.AND P6, PT, R52, RZ, PT ;  /* 0x000000ff3400720c */ /* 0x000fe40003fc6270 */
[----:B------:R-:W-:Y:S01]  /*10680*/  ISETP.GE.AND P2, PT, R44, RZ, PT ;  /* 0x000000ff2c00720c */ /* 0x000fe20003f46270 */
[----:B------:R-:W5:Y:S02]  /*10690*/  LDL.LU R52, [R1+0x1164] ;  /* 0x0011640001347983 */ /* 0x000f640000300800 */
[----:B------:R-:W-:Y:S02]  /*106a0*/  @!P0 IMAD.IADD R2, R2, 0x1, -R0 ;  /* 0x0000000102028824 */ /* 0x000fe400078e0a00 */
[----:B0-----:R-:W-:-:S04]  /*106b0*/  IMAD.MOV.U32 R9, RZ, RZ, R38 ;  /* 0x000000ffff097224 */ /* 0x001fc800078e0026 */
[----:B------:R-:W-:Y:S01]  /*106c0*/  @!P5 IMAD.IADD R5, R5, 0x1, -R0 ;  /* 0x000000010505d824 */ /* 0x000fe200078e0a00 */
[----:B------:R-:W-:Y:S02]  /*106d0*/  ISETP.GT.U32.AND P5, PT, R0, R2, PT ;  /* 0x000000020000720c */ /* 0x000fe40003fa4070 */
[----:B------:R-:W-:Y:S01]  /*106e0*/  ISETP.GE.AND P3, PT, R43, RZ, PT ;  /* 0x000000ff2b00720c */ /* 0x000fe20003f66270 */
[----:B------:R-:W-:-:S10]  /*106f0*/  @!P2 IMAD.MOV R9, RZ, RZ, -R9 ;  /* 0x000000ffff09a224 */ /* 0x000fd400078e0a09 */
[----:B------:R-:W-:Y:S02]  /*10700*/  @!P5 IMAD.IADD R2, R2, 0x1, -R0 ;  /* 0x000000010202d824 */ /* 0x000fe400078e0a00 */
[----:B------:R-:W-:Y:S02]  /*10710*/  @!P3 IMAD.MOV R8, RZ, RZ, -R8 ;  /* 0x000000ffff08b224 */ /* 0x000fe400078e0a08 */
[----:B------:R-:W-:Y:S01]  /*10720*/  @!P1 IMAD.MOV R2, RZ, RZ, -R2 ;  /* 0x000000ffff029224 */ /* 0x000fe200078e0a02 */
[----:B--2---:R-:W-:Y:S02]  /*10730*/  IABS R4, R53 ;  /* 0x0000003500047213 */ /* 0x004fe40000000000 */
[----:B------:R-:W-:Y:S02]  /*10740*/  ISETP.GE.AND P0, PT, R53, RZ, PT ;  /* 0x000000ff3500720c */ /* 0x000fe40003f06270 */
[----:B------:R-:W2:Y:S04]  /*10750*/  LDL.LU R53, [R1+0x1168] ;  /* 0x0011680001357983 */ /* 0x000ea80000300800 */
[----:B------:R-:W2:Y:S04]  /*10760*/  LDL.LU R46, [R1+0x116c] ;  /* 0x00116c00012e7983 */ /* 0x000ea80000300800 */
[----:B------:R-:W2:Y:S04]  /*10770*/  LDL.LU R44, [R1+0x1170] ;  /* 0x00117000012c7983 */ /* 0x000ea80000300800 */
[----:B------:R0:W-:Y:S02]  /*10780*/  STL [R1+0x5b8], R9 ;  /* 0x0005b80901007387 */ /* 0x0001e40000100800 */
[----:B0-----:R-:W-:-:S04]  /*10790*/  IMAD.MOV.U32 R9, RZ, RZ, R6 ;  /* 0x000000ffff097224 */ /* 0x001fc800078e0006 */
[----:B------:R-:W-:-:S05]  /*107a0*/  @!P4 IMAD.MOV R9, RZ, RZ, -R9 ;  /* 0x000000ffff09c224 */ /* 0x000fca00078e0a09 */
[----:B------:R0:W-:Y:S04]  /*107b0*/  STL [R1+0x5c8], R9 ;  /* 0x0005c80901007387 */ /* 0x0001e80000100800 */
[----:B------:R-:W-:Y:S04]  /*107c0*/  STL [R1+0x5bc], R8 ;  /* 0x0005bc0801007387 */ /* 0x000fe80000100800 */
[----:B------:R5:W-:Y:S04]  /*107d0*/  STL [R1+0x5c4], R2 ;  /* 0x0005c40201007387 */ /* 0x000be80000100800 */
[----:B------:R-:W2:Y:S01]  /*107e0*/  LDL.LU R45, [R1+0x1174] ;  /* 0x00117400012d7983 */ /* 0x000ea20000300800 */
[----:B----4-:R-:W-:-:S02]  /*107f0*/  IABS R37, R54 ;  /* 0x0000003600257213 */ /* 0x010fc40000000000 */
[----:B------:R-:W-:Y:S02]  /*10800*/  ISETP.GE.AND P5, PT, R54, RZ, PT ;  /* 0x000000ff3600720c */ /* 0x000fe40003fa6270 */
[----:B------:R-:W4:Y:S01]  /*10810*/  LDL.LU R54, [R1+0x1178] ;  /* 0x0011780001367983 */ /* 0x000f220000300800 */
[----:B------:R-:W-:Y:S01]  /*10820*/  IMAD.HI.U32 R7, R49, R4, RZ ;  /* 0x0000000431077227 */ /* 0x000fe200078e00ff */
[C---:B------:R-:W-:Y:S02]  /*10830*/  ISETP.GT.U32.AND P2, PT, R0.reuse, R5, PT ;  /* 0x000000050000720c */ /* 0x040fe40003f44070 */
[----:B------:R-:W-:Y:S01]  /*10840*/  IABS R39, R42 ;  /* 0x0000002a00277213 */ /* 0x000fe20000000000 */
[----:B------:R-:W-:Y:S01]  /*10850*/  IMAD.MOV R7, RZ, RZ, -R7 ;  /* 0x000000ffff077224 */ /* 0x000fe200078e0a07 */
[----:B------:R-:W4:Y:S03]  /*10860*/  LDL.LU R43, [R1+0x117c] ;  /* 0x00117c00012b7983 */ /* 0x000f260000300800 */
[----:B------:R-:W-:-:S05]  /*10870*/  IMAD R4, R0, R7, R4 ;  /* 0x0000000700047224 */ /* 0x000fca00078e0204 */
[----:B------:R-:W-:Y:S01]  /*10880*/  ISETP.GT.U32.AND P4, PT, R0, R4, PT ;  /* 0x000000040000720c */ /* 0x000fe20003f84070 */
[----:B------:R-:W-:-:S04]  /*10890*/  IMAD.HI.U32 R7, R49, R39, RZ ;  /* 0x0000002731077227 */ /* 0x000fc800078e00ff */
[----:B------:R-:W-:-:S08]  /*108a0*/  IMAD.HI.U32 R6, R49, R37, RZ ;  /* 0x0000002531067227 */ /* 0x000fd000078e00ff */
[--C-:B------:R-:W-:Y:S02]  /*108b0*/  @!P4 IMAD.IADD R4, R4, 0x1, -R0.reuse ;  /* 0x000000010404c824 */ /* 0x100fe400078e0a00 */
[----:B------:R-:W-:Y:S02]  /*108c0*/  IMAD.MOV R7, RZ, RZ, -R7 ;  /* 0x000000ffff077224 */ /* 0x000fe400078e0a07 */
[----:B------:R-:W-:Y:S01]  /*108d0*/  @!P2 IMAD.IADD R5, R5, 0x1, -R0 ;  /* 0x000000010505a824 */ /* 0x000fe200078e0a00 */
[C---:B------:R-:W-:Y:S01]  /*108e0*/  ISETP.GT.U32.AND P1, PT, R0.reuse, R4, PT ;  /* 0x000000040000720c */ /* 0x040fe20003f24070 */
[----:B------:R-:W-:Y:S02]  /*108f0*/  IMAD.MOV R6, RZ, RZ, -R6 ;  /* 0x000000ffff067224 */ /* 0x000fe400078e0a06 */
[----:B------:R-:W-:Y:S02]  /*10900*/  IMAD R39, R0, R7, R39 ;  /* 0x0000000700277224 */ /* 0x000fe400078e0227 */
[----:B0-----:R-:W-:-:S02]  /*10910*/  IMAD.MOV.U32 R9, RZ, RZ, R5 ;  /* 0x000000ffff097224 */ /* 0x001fc400078e0005 */
[C---:B------:R-:W-:Y:S02]  /*10920*/  IMAD R37, R0.reuse, R6, R37 ;  /* 0x0000000600257224 */ /* 0x040fe400078e0225 */
[----:B------:R-:W-:Y:S01]  /*10930*/  @!P6 IMAD.MOV R9, RZ, RZ, -R9 ;  /* 0x000000ffff09e224 */ /* 0x000fe200078e0a09 */
[----:B------:R-:W-:-:S03]  /*10940*/  ISETP.GT.U32.AND P6, PT, R0, R39, PT ;  /* 0x000000270000720c */ /* 0x000fc60003fc4070 */
[----:B------:R-:W-:Y:S01]  /*10950*/  @!P1 IMAD.IADD R4, R4, 0x1, -R0 ;  /* 0x0000000104049824 */ /* 0x000fe200078e0a00 */
[----:B------:R-:W-:-:S09]  /*10960*/  ISETP.GT.U32.AND P1, PT, R0, R37, PT ;  /* 0x000000250000720c */ /* 0x000fd20003f24070 */
[----:B------:R-:W-:-:S04]  /*10970*/  @!P6 IMAD.IADD R39, R39, 0x1, -R0 ;  /* 0x000000012727e824 */ /* 0x000fc800078e0a00 */
[----:B------:R-:W-:Y:S01]  /*10980*/  @!P1 IMAD.IADD R37, R37, 0x1, -R0 ;  /* 0x0000000125259824 */ /* 0x000fe200078e0a00 */
[----:B------:R-:W-:Y:S01]  /*10990*/  ISETP.GT.U32.AND P1, PT, R0, R39, PT ;  /* 0x000000270000720c */ /* 0x000fe20003f24070 */
[----:B------:R0:W-:Y:S01]  /*109a0*/  STL [R1+0x5c0], R9 ;  /* 0x0005c00901007387 */ /* 0x0001e20000100800 */
[----:B---3--:R-:W-:-:S05]  /*109b0*/  IABS R6, R55 ;  /* 0x0000003700067213 */ /* 0x008fca0000000000 */
[----:B------:R-:W-:-:S04]  /*109c0*/  IMAD.HI.U32 R40, R49, R6, RZ ;  /* 0x0000000631287227 */ /* 0x000fc800078e00ff */
[----:B------:R-:W-:-:S04]  /*109d0*/  IMAD.MOV R40, RZ, RZ, -R40 ;  /* 0x000000ffff287224 */ /* 0x000fc800078e0a28 */
[----:B------:R-:W-:-:S05]  /*109e0*/  IMAD R6, R0, R40, R6 ;  /* 0x0000002800067224 */ /* 0x000fca00078e0206 */
[----:B------:R-:W-:Y:S02]  /*109f0*/  ISETP.GT.U32.AND P6, PT, R0, R6, PT ;  /* 0x000000060000720c */ /* 0x000fe40003fc4070 */
[----:B-----5:R-:W-:Y:S01]  /*10a00*/  IABS R2, R52 ;  /* 0x0000003400027213 */ /* 0x020fe20000000000 */
[----:B0-----:R-:W-:Y:S01]  /*10a10*/  IMAD.MOV.U32 R9, RZ, RZ, R4 ;  /* 0x000000ffff097224 */ /* 0x001fe200078e0004 */
[----:B------:R-:W-:Y:S02]  /*10a20*/  ISETP.GE.AND P2, PT, R55, RZ, PT ;  /* 0x000000ff3700720c */ /* 0x000fe40003f46270 */
[----:B------:R-:W3:Y:S01]  /*10a30*/  LDL.LU R55, [R1+0x1180] ;  /* 0x0011800001377983 */ /* 0x000ee20000300800 */
[----:B------:R-:W-:Y:S01]  /*10a40*/  IMAD.HI.U32 R5, R49, R2, RZ ;  /* 0x0000000231057227 */ /* 0x000fe200078e00ff */
[----:B------:R-:W-:Y:S02]  /*10a50*/  ISETP.GE.AND P3, PT, R42, RZ, PT ;  /* 0x000000ff2a00720c */ /* 0x000fe40003f66270 */
[----:B------:R-:W-:Y:S01]  /*10a60*/  ISETP.GE.AND P4, PT, R52, RZ, PT ;  /* 0x000000ff3400720c */ /* 0x000fe20003f86270 */
[----:B------:R-:W-:Y:S01]  /*10a70*/  IMAD.MOV R5, RZ, RZ, -R5 ;  /* 0x000000ffff057224 */ /* 0x000fe200078e0a05 */
[----:B------:R-:W5:Y:S01]  /*10a80*/  LDL.LU R52, [R1+0x1184] ;  /* 0x0011840001347983 */ /* 0x000f620000300800 */
[----:B------:R-:W-:Y:S01]  /*10a90*/  @!P0 IMAD.MOV R9, RZ, RZ, -R9 ;  /* 0x000000ffff098224 */ /* 0x000fe200078e0a09 */
[----:B------:R-:W-:Y:S01]  /*10aa0*/  ISETP.GT.U32.AND P0, PT, R0, R37, PT ;  /* 0x000000250000720c */ /* 0x000fe20003f04070 */
[----:B------:R-:W-:-:S02]  /*10ab0*/  @!P6 IMAD.IADD R6, R6, 0x1, -R0 ;  /* 0x000000010606e824 */ /* 0x000fc400078e0a00 */
[C---:B------:R-:W-:Y:S02]  /*10ac0*/  IMAD R2, R0.reuse, R5, R2 ;  /* 0x0000000500027224 */ /* 0x040fe400078e0202 */
[----:B------:R-:W-:Y:S01]  /*10ad0*/  @!P1 IMAD.IADD R39, R39, 0x1, -R0 ;  /* 0x0000000127279824 */ /* 0x000fe200078e0a00 */
[----:B------:R0:W-:Y:S01]  /*10ae0*/  STL [R1+0x5a8], R9 ;  /* 0x0005a80901007387 */ /* 0x0001e20000100800 */
[C---:B------:R-:W-:Y:S02]  /*10af0*/  ISETP.GT.U32.AND P6, PT, R0.reuse, R6, PT ;  /* 0x000000060000720c */ /* 0x040fe40003fc4070 */
[----:B------:R-:W-:Y:S01]  /*10b00*/  ISETP.GT.U32.AND P1, PT, R0, R2, PT ;  /* 0x000000020000720c */ /* 0x000fe20003f24070 */
[----:B0-----:R-:W-:-:S03]  /*10b10*/  IMAD.MOV.U32 R9, RZ, RZ, R39 ;  /* 0x000000ffff097224 */ /* 0x001fc600078e0027 */
[----:B------:R-:W-:Y:S02]  /*10b20*/  @!P0 IMAD.IADD R37, R37, 0x1, -R0 ;  /* 0x0000000125258824 */ /* 0x000fe400078e0a00 */
[----:B------:R-:W-:-:S05]  /*10b30*/  @!P3 IMAD.MOV R9, RZ, RZ, -R9 ;  /* 0x000000ffff09b224 */ /* 0x000fca00078e0a09 */
[----:B------:R0:W-:Y:S01]  /*10b40*/  STL [R1+0x5ac], R9 ;  /* 0x0005ac0901007387 */ /* 0x0001e20000100800 */
[--C-:B------:R-:W-:Y:S02]  /*10b50*/  @!P6 IMAD.IADD R6, R6, 0x1, -R0.reuse ;  /* 0x000000010606e824 */ /* 0x100fe400078e0a00 */
[----:B------:R-:W-:Y:S02]  /*10b60*/  @!P1 IMAD.IADD R2, R2, 0x1, -R0 ;  /* 0x0000000102029824 */ /* 0x000fe400078e0a00 */
[----:B0-----:R-:W-:-:S04]  /*10b70*/  IMAD.MOV.U32 R9, RZ, RZ, R37 ;  /* 0x000000ffff097224 */ /* 0x001fc800078e0025 */
[----:B------:R-:W-:-:S05]  /*10b80*/  @!P5 IMAD.MOV R9, RZ, RZ, -R9 ;  /* 0x000000ffff09d224 */ /* 0x000fca00078e0a09 */
[----:B------:R0:W-:Y:S01]  /*10b90*/  STL [R1+0x5a4], R9 ;  /* 0x0005a40901007387 */ /* 0x0001e20000100800 */
        /* <DEDUP_REMOVED lines=10> */
[----:B------:R-:W-:Y:S02]  /*10c40*/  ISETP.GT.U32.AND P6, PT, R0, R38, PT ;  /* 0x000000260000720c */ /* 0x000fe40003fc4070 */
        /* <DEDUP_REMOVED lines=12> */
[----:B------:R-:W-:Y:S08]  /*10d10*/  STL [R1+0x5a0], R6 ;  /* 0x0005a00601007387 */ /* 0x000ff00000100800 */
        /* <DEDUP_REMOVED lines=12> */
[----:B------:R-:W-:-:S03]  /*10de0*/  IABS R4, R43 ;  /* 0x0000002b00047213 */ /* 0x000fc60000000000 */
[----:B------:R-:W-:-:S06]  /*10df0*/  IMAD.HI.U32 R39, R49, R40, RZ ;  /* 0x0000002831277227 */ /* 0x000fcc00078e00ff */
[----:B------:R-:W-:Y:S01]  /*10e00*/  @!P0 IMAD.IADD R7, R7, 0x1, -R0 ;  /* 0x0000000107078824 */ /* 0x000fe200078e0a00 */
[----:B------:R-:W-:Y:S01]  /*10e10*/  ISETP.GT.U32.AND P0, PT, R0, R8, PT ;  /* 0x000000080000720c */ /* 0x000fe20003f04070 */
[----:B------:R-:W-:-:S03]  /*10e20*/  IMAD.HI.U32 R41, R49, R4, RZ ;  /* 0x0000000431297227 */ /* 0x000fc600078e00ff */
[C---:B------:R-:W-:Y:S01]  /*10e30*/  ISETP.GT.U32.AND P6, PT, R0.reuse, R7, PT ;  /* 0x000000070000720c */ /* 0x040fe20003fc4070 */
[----:B------:R-:W-:Y:S02]  /*10e40*/  IMAD.MOV R39, RZ, RZ, -R39 ;  /* 0x000000ffff277224 */ /* 0x000fe400078e0a27 */
[----:B------:R-:W-:Y:S02]  /*10e50*/  IMAD.MOV R41, RZ, RZ, -R41 ;  /* 0x000000ffff297224 */ /* 0x000fe400078e0a29 */
[----:B------:R-:W-:Y:S02]  /*10e60*/  IMAD R39, R0, R39, R40 ;  /* 0x0000002700277224 */ /* 0x000fe400078e0228 */
[----:B0-----:R-:W-:Y:S02]  /*10e70*/  IMAD.MOV.U32 R9, RZ, RZ, R2 ;  /* 0x000000ffff097224 */ /* 0x001fe400078e0002 */
[----:B------:R-:W-:Y:S01]  /*10e80*/  @!P0 IMAD.IADD R8, R8, 0x1, -R0 ;  /* 0x0000000108088824 */ /* 0x000fe200078e0a00 */
[----:B------:R-:W-:Y:S01]  /*10e90*/  ISETP.GE.AND P0, PT, R46, RZ, PT ;  /* 0x000000ff2e00720c */ /* 0x000fe20003f06270 */
[C---:B------:R-:W-:Y:S01]  /*10ea0*/  IMAD R41, R0.reuse, R41, R4 ;  /* 0x0000002900297224 */ /* 0x040fe200078e0204 */
[----:B------:R-:W-:Y:S01]  /*10eb0*/  ISETP.GT.U32.AND P2, PT, R0, R39, PT ;  /* 0x000000270000720c */ /* 0x000fe20003f44070 */
[----:B------:R-:W-:-:S02]  /*10ec0*/  @!P4 IMAD.MOV R9, RZ, RZ, -R9 ;  /* 0x000000ffff09c224 */ /* 0x000fc400078e0a09 */
[----:B------:R-:W-:Y:S01]  /*10ed0*/  @!P1 IMAD.MOV R8, RZ, RZ, -R8 ;  /* 0x000000ffff089224 */ /* 0x000fe200078e0a08 */
[C---:B------:R-:W-:Y:S01]  /*10ee0*/  ISETP.GT.U32.AND P1, PT, R0.reuse, R5, PT ;  /* 0x000000050000720c */ /* 0x040fe20003f24070 */
[--C-:B------:R-:W-:Y:S01]  /*10ef0*/  @!P6 IMAD.IADD R7, R7, 0x1, -R0.reuse ;  /* 0x000000010707e824 */ /* 0x100fe200078e0a00 */
[----:B------:R-:W-:Y:S01]  /*10f00*/  ISETP.GT.U32.AND P6, PT, R0, R41, PT ;  /* 0x000000290000720c */ /* 0x000fe20003fc4070 */
[----:B------:R-:W-:Y:S04]  /*10f10*/  STL [R1+0x59c], R9 ;  /* 0x00059c0901007387 */ /* 0x000fe80000100800 */
[----:B------:R0:W-:Y:S01]  /*10f20*/  STL [R1+0x598], R8 ;  /* 0x0005980801007387 */ /* 0x0001e20000100800 */
[----:B------:R-:W-:Y:S02]  /*10f30*/  @!P0 IMAD.MOV R7, RZ, RZ, -R7 ;  /* 0x000000ffff078224 */ /* 0x000fe400078e0a07 */
[----:B------:R-:W-:-:S02]  /*10f40*/  @!P2 IMAD.IADD R39, R39, 0x1, -R0 ;  /* 0x000000012727a824 */ /* 0x000fc400078e0a00 */
[----:B0-----:R-:W-:-:S04]  /*10f50*/  IMAD.MOV.U32 R8, RZ, RZ, R38 ;  /* 0x000000ffff087224 */ /* 0x001fc800078e0026 */
[----:B------:R-:W-:Y:S01]  /*10f60*/  @!P5 IMAD.MOV R8, RZ, RZ, -R8 ;  /* 0x000000ffff08d224 */ /* 0x000fe200078e0a08 */
[----:B---3--:R-:W-:Y:S01]  /*10f70*/  IABS R4, R55 ;  /* 0x0000003700047213 */ /* 0x008fe20000000000 */
[----:B------:R-:W-:Y:S01]  /*10f80*/  STL [R1+0x594], R7 ;  /* 0x0005940701007387 */ /* 0x000fe20000100800 */
[----:B------:R-:W-:-:S03]  /*10f90*/  @!P1 IMAD.IADD R5, R5, 0x1, -R0 ;  /* 0x0000000105059824 */ /* 0x000fc600078e0a00 */
[----:B------:R-:W-:Y:S01]  /*10fa0*/  IMAD.HI.U32 R40, R49, R4, RZ ;  /* 0x0000000431287227 */ /* 0x000fe200078e00ff */
[----:B-----5:R-:W-:Y:S01]  /*10fb0*/  IABS R37, R52 ;  /* 0x0000003400257213 */ /* 0x020fe20000000000 */
[----:B------:R-:W-:Y:S01]  /*10fc0*/  STL [R1+0x590], R8 ;  /* 0x0005900801007387 */ /* 0x000fe20000100800 */
[----:B------:R-:W-:Y:S01]  /*10fd0*/  ISETP.GE.AND P1, PT, R55, RZ, PT ;  /* 0x000000ff3700720c */ /* 0x000fe20003f26270 */
[----:B------:R-:W-:Y:S01]  /*10fe0*/  IMAD.MOV R40, RZ, RZ, -R40 ;  /* 0x000000ffff287224 */ /* 0x000fe200078e0a28 */
[----:B------:R-:W-:Y:S01]  /*10ff0*/  ISETP.GT.U32.AND P4, PT, R0, R39, PT ;  /* 0x000000270000720c */ /* 0x000fe20003f84070 */
        /* <DEDUP_REMOVED lines=12> */
[----:B------:R-:W5:Y:S01]  /*110c0*/  LDL.LU R52, [R1+0x1198] ;  /* 0x0011980001347983 */ /* 0x000f620000300800 */
[----:B------:R-:W-:Y:S02]  /*110d0*/  ISETP.GE.AND P2, PT, R45, RZ, PT ;  /* 0x000000ff2d00720c */ /* 0x000fe40003f46270 */
[----:B------:R-:W-:Y:S01]  /*110e0*/  @!P0 IMAD.IADD R4, R4, 0x1, -R0 ;  /* 0x0000000104048824 */ /* 0x000fe200078e0a00 */
[----:B------:R-:W-:Y:S01]  /*110f0*/  ISETP.GE.AND P5, PT, R43, RZ, PT ;  /* 0x000000ff2b00720c */ /* 0x000fe20003fa6270 */
[----:B------:R-:W-:-:S04]  /*11100*/  IMAD.MOV.U32 R9, RZ, RZ, R39 ;  /* 0x000000ffff097224 */ /* 0x000fc800078e0027 */
[----:B------:R-:W-:Y:S01]  /*11110*/  @!P4 IMAD.IADD R37, R37, 0x1, -R0 ;  /* 0x000000012525c824 */ /* 0x000fe200078e0a00 */
[----:B------:R-:W-:-:S04]  /*11120*/  ISETP.GT.U32.AND P4, PT, R0, R4, PT ;  /* 0x000000040000720c */ /* 0x000fc80003f84070 */
[----:B------:R-:W-:Y:S02]  /*11130*/  @!P2 IMAD.MOV R9, RZ, RZ, -R9 ;  /* 0x000000ffff09a224 */ /* 0x000fe400078e0a09 */
[----:B------:R-:W-:-:S04]  /*11140*/  IMAD.MOV.U32 R10, RZ, RZ, R5 ;  /* 0x000000ffff0a7224 */ /* 0x000fc800078e0005 */
[----:B------:R-:W-:-:S03]  /*11150*/  @!P3 IMAD.MOV R10, RZ, RZ, -R10 ;  /* 0x000000ffff0ab224 */ /* 0x000fc600078e0a0a */
[----:B------:R-:W-:-:S04]  /*11160*/  @!P4 IMAD.IADD R4, R4, 0x1, -R0 ;  /* 0x000000010404c824 */ /* 0x000fc800078e0a00 */
        /* <DEDUP_REMOVED lines=8> */
[----:B------:R-:W-:Y:S01]  /*111f0*/  @!P5 IMAD.MOV R9, RZ, RZ, -R9 ;  /* 0x000000ffff09d224 */ /* 0x000fe200078e0a09 */
[----:B------:R-:W-:Y:S04]  /*11200*/  STL [R1+0x584], R10 ;  /* 0x0005840a01007387 */ /* 0x000fe80000100800 */
[----:B------:R0:W-:Y:S04]  /*11210*/  STL [R1+0x580], R9 ;  /* 0x0005800901007387 */ /* 0x0001e80000100800 */
[----:B------:R-:W2:Y:S04]  /*11220*/  LDL.LU R45, [R1+0x11a8] ;  /* 0x0011a800012d7983 */ /* 0x000ea80000300800 */
[----:B------:R1:W-:Y:S01]  /*11230*/  STL [R1+0x57c], R4 ;  /* 0x00057c0401007387 */ /* 0x0003e20000100800 */
[----:B----4-:R-:W-:-:S02]  /*11240*/  IABS R2, R54 ;  /* 0x0000003600027213 */ /* 0x010fc40000000000 */
[----:B------:R-:W-:Y:S02]  /*11250*/  ISETP.GE.AND P4, PT, R54, RZ, PT ;  /* 0x000000ff3600720c */ /* 0x000fe40003f86270 */
[----:B------:R-:W4:Y:S01]  /*11260*/  LDL.LU R54, [R1+0x11ac] ;  /* 0x0011ac0001367983 */ /* 0x000f220000300800 */
[----:B------:R-:W-:-:S04]  /*11270*/  IMAD.HI.U32 R7, R49, R6, RZ ;  /* 0x0000000631077227 */ /* 0x000fc800078e00ff */
[----:B------:R-:W-:-:S04]  /*11280*/  IMAD.MOV R7, RZ, RZ, -R7 ;  /* 0x000000ffff077224 */ /* 0x000fc800078e0a07 */
[----:B------:R-:W-:-:S05]  /*11290*/  IMAD R6, R0, R7, R6 ;  /* 0x0000000700067224 */ /* 0x000fca00078e0206 */
[C---:B------:R-:W-:Y:S02]  /*112a0*/  ISETP.GT.U32.AND P3, PT, R0.reuse, R6, PT ;  /* 0x000000060000720c */ /* 0x040fe40003f64070 */
[----:B------:R-:W-:Y:S02]  /*112b0*/  ISETP.GT.U32.AND P2, PT, R0, R37, PT ;  /* 0x000000250000720c */ /* 0x000fe40003f44070 */
[----:B------:R-:W-:Y:S02]  /*112c0*/  IABS R8, R44 ;  /* 0x0000002c00087213 */ /* 0x000fe40000000000 */
[----:B------:R-:W-:Y:S02]  /*112d0*/  ISETP.GE.AND P5, PT, R44, RZ, PT ;  /* 0x000000ff2c00720c */ /* 0x000fe40003fa6270 */
[----:B------:R-:W4:Y:S01]  /*112e0*/  LDL.LU R44, [R1+0x11b0] ;  /* 0x0011b000012c7983 */ /* 0x000f220000300800 */
[----:B------:R-:W-:-:S04]  /*112f0*/  IMAD.HI.U32 R7, R49, R8, RZ ;  /* 0x0000000831077227 */ /* 0x000fc800078e00ff */
[----:B------:R-:W-:Y:S02]  /*11300*/  @!P3 IMAD.IADD R6, R6, 0x1, -R0 ;  /* 0x000000010606b824 */ /* 0x000fe400078e0a00 */
[----:B------:R-:W-:-:S03]  /*11310*/  IMAD.HI.U32 R5, R49, R2, RZ ;  /* 0x0000000231057227 */ /* 0x000fc600078e00ff */
[C---:B------:R-:W-:Y:S01]  /*11320*/  ISETP.GT.U32.AND P1, PT, R0.reuse, R6, PT ;  /* 0x000000060000720c */ /* 0x040fe20003f24070 */
[----:B------:R-:W-:Y:S02]  /*11330*/  IMAD.MOV R7, RZ, RZ, -R7 ;  /* 0x000000ffff077224 */ /* 0x000fe400078e0a07 */
[----:B------:R-:W-:Y:S02]  /*11340*/  @!P2 IMAD.IADD R37, R37, 0x1, -R0 ;  /* 0x000000012525a824 */ /* 0x000fe400078e0a00 */
[----:B------:R-:W-:Y:S02]  /*11350*/  IMAD.MOV R5, RZ, RZ, -R5 ;  /* 0x000000ffff057224 */ /* 0x000fe400078e0a05 */
[C---:B------:R-:W-:Y:S02]  /*11360*/  IMAD R8, R0.reuse, R7, R8 ;  /* 0x0000000700087224 */ /* 0x040fe400078e0208 */
[----:B0-----:R-:W-:Y:S02]  /*11370*/  IMAD.MOV.U32 R9, RZ, RZ, R37 ;  /* 0x000000ffff097224 */ /* 0x001fe400078e0025 */
[----:B------:R-:W-:-:S02]  /*11380*/  IMAD R5, R0, R5, R2 ;  /* 0x0000000500057224 */ /* 0x000fc400078e0202 */
[----:B------:R-:W-:Y:S01]  /*11390*/  @!P6 IMAD.MOV R9, RZ, RZ, -R9 ;  /* 0x000000ffff09e224 */ /* 0x000fe200078e0a09 */
[----:B------:R-:W-:Y:S01]  /*113a0*/  ISETP.GT.U32.AND P6, PT, R0, R8, PT ;  /* 0x000000080000720c */ /* 0x000fe20003fc4070 */
[--C-:B------:R-:W-:Y:S01]  /*113b0*/  @!P1 IMAD.IADD R6, R6, 0x1, -R0.reuse ;  /* 0x0000000106069824 */ /* 0x100fe200078e0a00 */
[----:B------:R-:W-:Y:S02]  /*113c0*/  ISETP.GT.U32.AND P1, PT, R0, R5, PT ;  /* 0x000000050000720c */ /* 0x000fe40003f24070 */
[----:B------:R0:W-:Y:S09]  /*113d0*/  STL [R1+0x578], R9 ;  /* 0x0005780901007387 */ /* 0x0001f20000100800 */
[----:B------:R-:W-:-:S02]  /*113e0*/  @!P6 IMAD.IADD R8, R8, 0x1, -R0 ;  /* 0x000000010808e824 */ /* 0x000fc400078e0a00 */
[----:B------:R-:W-:-:S03]  /*113f0*/  @!P1 IMAD.IADD R5, R5, 0x1, -R0 ;  /* 0x0000000105059824 */ /* 0x000fc600078e0a00 */
[----:B------:R-:W-:Y:S02]  /*11400*/  ISETP.GT.U32.AND P1, PT, R0, R8, PT ;  /* 0x000000080000720c */ /* 0x000fe40003f24070 */
[----:B---3--:R-:W-:-:S05]  /*11410*/  IABS R2, R55 ;  /* 0x0000003700027213 */ /* 0x008fca0000000000 */
[----:B------:R-:W-:-:S04]  /*11420*/  IMAD.HI.U32 R38, R49, R2, RZ ;  /* 0x0000000231267227 */ /* 0x000fc800078e00ff */
[----:B------:R-:W-:-:S04]  /*11430*/  IMAD.MOV R38, RZ, RZ, -R38 ;  /* 0x000000ffff267224 */ /* 0x000fc800078e0a26 */
[----:B------:R-:W-:-:S05]  /*11440*/  IMAD R2, R0, R38, R2 ;  /* 0x0000002600027224 */ /* 0x000fca00078e0202 */
[----:B------:R-:W-:Y:S02]  /*11450*/  ISETP.GT.U32.AND P6, PT, R0, R2, PT ;  /* 0x000000020000720c */ /* 0x000fe40003fc4070 */
[----:B-----5:R-:W-:Y:S02]  /*11460*/  IABS R40, R52 ;  /* 0x0000003400287213 */ /* 0x020fe40000000000 */
[----:B------:R-:W-:Y:S02]  /*11470*/  ISETP.GE.AND P2, PT, R55, RZ, PT ;  /* 0x000000ff3700720c */ /* 0x000fe40003f46270 */
[----:B------:R-:W3:Y:S01]  /*11480*/  LDL.LU R55, [R1+0x11b4] ;  /* 0x0011b40001377983 */ /* 0x000ee20000300800 */
[----:B-1----:R-:W-:Y:S01]  /*11490*/  IMAD.HI.U32 R4, R49, R40, RZ ;  /* 0x0000002831047227 */ /* 0x002fe200078e00ff */
[----:B------:R-:W-:Y:S02]  /*114a0*/  ISETP.GE.AND P3, PT, R52, RZ, PT ;  /* 0x000000ff3400720c */ /* 0x000fe40003f66270 */
[----:B------:R-:W5:Y:S01]  /*114b0*/  LDL.LU R52, [R1+0x11b8] ;  /* 0x0011b80001347983 */ /* 0x000f620000300800 */
[----:B0-----:R-:W-:-:S02]  /*114c0*/  IMAD.MOV.U32 R9, RZ, RZ, R6 ;  /* 0x000000ffff097224 */ /* 0x001fc400078e0006 */
[----:B------:R-:W-:Y:S02]  /*114d0*/  IMAD.MOV R4, RZ, RZ, -R4 ;  /* 0x000000ffff047224 */ /* 0x000fe400078e0a04 */
[----:B------:R-:W-:Y:S02]  /*114e0*/  @!P0 IMAD.MOV R9, RZ, RZ, -R9 ;  /* 0x000000ffff098224 */ /* 0x000fe400078e0a09 */
[----:B------:R-:W-:Y:S01]  /*114f0*/  @!P6 IMAD.IADD R2, R2, 0x1, -R0 ;  /* 0x000000010202e824 */ /* 0x000fe200078e0a00 */
[C---:B------:R-:W-:Y:S01]  /*11500*/  ISETP.GT.U32.AND P0, PT, R0.reuse, R5, PT ;  /* 0x000000050000720c */ /* 0x040fe20003f04070 */
[----:B------:R-:W-:Y:S02]  /*11510*/  IMAD R40, R0, R4, R40 ;  /* 0x0000000400287224 */ /* 0x000fe400078e0228 */
[----:B------:R-:W-:Y:S01]  /*11520*/  @!P1 IMAD.IADD R8, R8, 0x1, -R0 ;  /* 0x0000000108089824 */ /* 0x000fe200078e0a00 */
[----:B------:R0:W-:Y:S01]  /*11530*/  STL [R1+0x56c], R9 ;  /* 0x00056c0901007387 */ /* 0x0001e20000100800 */
[----:B------:R-:W-:-:S02]  /*11540*/  ISETP.GT.U32.AND P6, PT, R0, R2, PT ;  /* 0x000000020000720c */ /* 0x000fc40003fc4070 */
[----:B------:R-:W-:Y:S01]  /*11550*/  ISETP.GT.U32.AND P1, PT, R0, R40, PT ;  /* 0x000000280000720c */ /* 0x000fe20003f24070 */
[----:B0-----:R-:W-:-:S04]  /*11560*/  IMAD.MOV.U32 R9, RZ, RZ, R8 ;  /* 0x000000ffff097224 */ /* 0x001fc800078e0008 */
[----:B------:R-:W-:Y:S02]  /*11570*/  @!P5 IMAD.MOV R9, RZ, RZ, -R9 ;  /* 0x000000ffff09d224 */ /* 0x000fe400078e0a09 */
[----:B------:R-:W-:-:S04]  /*11580*/  @!P0 IMAD.IADD R5, R5, 0x1, -R0 ;  /* 0x0000000105058824 */ /* 0x000fc800078e0a00 */
[--C-:B------:R-:W-:Y:S02]  /*11590*/  @!P6 IMAD.IADD R2, R2, 0x1, -R0.reuse ;  /* 0x000000010202e824 */ /* 0x100fe400078e0a00 */
[----:B------:R-:W-:Y:S02]  /*115a0*/  @!P1 IMAD.IADD R40, R40, 0x1, -R0 ;  /* 0x0000000128289824 */ /* 0x000fe400078e0a00 */
[----:B------:R-:W-:Y:S01]  /*115b0*/  @!P4 IMAD.MOV R5, RZ, RZ, -R5 ;  /* 0x000000ffff05c224 */ /* 0x000fe200078e0a05 */
[----:B------:R-:W-:Y:S04]  /*115c0*/  STL [R1+0x570], R9 ;  /* 0x0005700901007387 */ /* 0x000fe80000100800 */
[----:B------:R0:W-:Y:S02]  /*115d0*/  STL [R1+0x4b8], R5 ;  /* 0x0004b80501007387 */ /* 0x0001e40000100800 */
        /* <DEDUP_REMOVED lines=36> */
[----:B------:R-:W-:-:S05]  /*11820*/  IABS R6, R44 ;  /* 0x0000002c00067213 */ /* 0x000fca0000000000 */
[----:B------:R-:W-:-:S06]  /*11830*/  IMAD.HI.U32 R8, R49, R6, RZ ;  /* 0x0000000631087227 */ /* 0x000fcc00078e00ff */
[----:B------:R-:W-:-:S05]  /*11840*/  @!P0 IMAD.IADD R7, R7, 0x1, -R0 ;  /* 0x0000000107078824 */ /* 0x000fca00078e0a00 */
[C---:B------:R-:W-:Y:S01]  /*11850*/  ISETP.GT.U32.AND P6, PT, R0.reuse, R7, PT ;  /* 0x000000070000720c */ /* 0x040fe20003fc4070 */
[----:B------:R-:W-:Y:S01]  /*11860*/  IMAD.MOV R8, RZ, RZ, -R8 ;  /* 0x000000ffff087224 */ /* 0x000fe200078e0a08 */
[----:B------:R-:W-:Y:S02]  /*11870*/  IABS R38, R45 ;  /* 0x0000002d00267213 */ /* 0x000fe40000000000 */
[C---:B------:R-:W-:Y:S01]  /*11880*/  ISETP.GT.U32.AND P0, PT, R0.reuse, R39, PT ;  /* 0x000000270000720c */ /* 0x040fe20003f04070 */
[----:B------:R-:W-:Y:S02]  /*11890*/  IMAD R6, R0, R8, R6 ;  /* 0x0000000800067224 */ /* 0x000fe400078e0206 */
[----:B------:R-:W-:-:S06]  /*118a0*/  IMAD.HI.U32 R42, R49, R38, RZ ;  /* 0x00000026312a7227 */ /* 0x000fcc00078e00ff */
[----:B------:R-:W-:Y:S01]  /*118b0*/  @!P6 IMAD.IADD R7, R7, 0x1, -R0 ;  /* 0x000000010707e824 */ /* 0x000fe200078e0a00 */
[C---:B------:R-:W-:Y:S01]  /*118c0*/  ISETP.GT.U32.AND P6, PT, R0.reuse, R6, PT ;  /* 0x000000060000720c */ /* 0x040fe20003fc4070 */
[----:B------:R-:W-:Y:S02]  /*118d0*/  IMAD.MOV R42, RZ, RZ, -R42 ;  /* 0x000000ffff2a7224 */ /* 0x000fe400078e0a2a */
[----:B------:R-:W-:Y:S02]  /*118e0*/  @!P0 IMAD.IADD R39, R39, 0x1, -R0 ;  /* 0x0000000127278824 */ /* 0x000fe400078e0a00 */
[----:B------:R-:W-:Y:S01]  /*118f0*/  IMAD R38, R0, R42, R38 ;  /* 0x0000002a00267224 */ /* 0x000fe200078e0226 */
[----:B------:R-:W-:Y:S01]  /*11900*/  ISETP.GE.AND P0, PT, R46, RZ, PT ;  /* 0x000000ff2e00720c */ /* 0x000fe20003f06270 */
[----:B------:R-:W-:Y:S02]  /*11910*/  IMAD.MOV.U32 R10, RZ, RZ, R40 ;  /* 0x000000ffff0a7224 */ /* 0x000fe400078e0028 */
[----:B------:R-:W-:Y:S01]  /*11920*/  IMAD.MOV.U32 R9, RZ, RZ, R39 ;  /* 0x000000ffff097224 */ /* 0x000fe200078e0027 */
[----:B------:R-:W-:Y:S01]  /*11930*/  ISETP.GT.U32.AND P2, PT, R0, R38, PT ;  /* 0x000000260000720c */ /* 0x000fe20003f44070 */
[----:B------:R-:W-:-:S02]  /*11940*/  @!P3 IMAD.MOV R10, RZ, RZ, -R10 ;  /* 0x000000ffff0ab224 */ /* 0x000fc400078e0a0a */
[----:B------:R-:W-:Y:S02]  /*11950*/  @!P6 IMAD.IADD R6, R6, 0x1, -R0 ;  /* 0x000000010606e824 */ /* 0x000fe400078e0a00 */
[----:B------:R-:W-:Y:S01]  /*11960*/  @!P1 IMAD.MOV R9, RZ, RZ, -R9 ;  /* 0x000000ffff099224 */ /* 0x000fe200078e0a09 */
[C---:B------:R-:W-:Y:S01]  /*11970*/  ISETP.GT.U32.AND P1, PT, R0.reuse, R4, PT ;  /* 0x000000040000720c */ /* 0x040fe20003f24070 */
[----:B------:R0:W-:Y:S01]  /*11980*/  STL [R1+0x53c], R10 ;  /* 0x00053c0a01007387 */ /* 0x0001e20000100800 */
[----:B------:R-:W-:-:S03]  /*11990*/  ISETP.GT.U32.AND P6, PT, R0, R6, PT ;  /* 0x000000060000720c */ /* 0x000fc60003fc4070 */
[----:B------:R1:W-:Y:S01]  /*119a0*/  STL [R1+0x540], R9 ;  /* 0x0005400901007387 */ /* 0x0003e20000100800 */
[----:B---3--:R-:W-:Y:S01]  /*119b0*/  IABS R2, R55 ;  /* 0x0000003700027213 */ /* 0x008fe20000000000 */
[----:B0-----:R-:W-:Y:S02]  /*119c0*/  IMAD.MOV.U32 R10, RZ, RZ, R7 ;  /* 0x000000ffff0a7224 */ /* 0x001fe400078e0007 */
[----:B-1----:R-:W-:Y:S02]  /*119d0*/  IMAD.MOV.U32 R9, RZ, RZ, R37 ;  /* 0x000000ffff097224 */ /* 0x002fe400078e0025 */
[----:B------:R-:W-:Y:S01]  /*119e0*/  @!P0 IMAD.MOV R10, RZ, RZ, -R10 ;  /* 0x000000ffff0a8224 */ /* 0x000fe200078e0a0a */
[----:B-----5:R-:W-:Y:S01]  /*119f0*/  IABS R8, R52 ;  /* 0x0000003400087213 */ /* 0x020fe20000000000 */
[----:B------:R-:W-:Y:S02]  /*11a00*/  @!P2 IMAD.IADD R38, R38, 0x1, -R0 ;  /* 0x000000012626a824 */ /* 0x000fe400078e0a00 */
[----:B------:R-:W-:-:S02]  /*11a10*/  @!P4 IMAD.MOV R9, RZ, RZ, -R9 ;  /* 0x000000ffff09c224 */ /* 0x000fc400078e0a09 */
[----:B------:R-:W-:Y:S01]  /*11a20*/  IMAD.HI.U32 R41, R49, R2, RZ ;  /* 0x0000000231297227 */ /* 0x000fe200078e00ff */
[----:B------:R-:W-:Y:S01]  /*11a30*/  STL [R1+0x55c], R10 ;  /* 0x00055c0a01007387 */ /* 0x000fe20000100800 */
[----:B------:R-:W-:Y:S02]  /*11a40*/  ISETP.GT.U32.AND P3, PT, R0, R38, PT ;  /* 0x000000260000720c */ /* 0x000fe40003f64070 */
[--C-:B------:R-:W-:Y:S01]  /*11a50*/  @!P1 IMAD.IADD R4, R4, 0x1, -R0.reuse ;  /* 0x0000000104049824 */ /* 0x100fe200078e0a00 */
[----:B------:R0:W-:Y:S01]  /*11a60*/  STL [R1+0x560], R9 ;  /* 0x0005600901007387 */ /* 0x0001e20000100800 */
[----:B------:R-:W-:Y:S01]  /*11a70*/  IMAD.MOV R41, RZ, RZ, -R41 ;  /* 0x000000ffff297224 */ /* 0x000fe200078e0a29 */
[----:B------:R-:W-:Y:S01]  /*11a80*/  ISETP.GE.AND P1, PT, R55, RZ, PT ;  /* 0x000000ff3700720c */ /* 0x000fe20003f26270 */
[----:B------:R-:W-:Y:S01]  /*11a90*/  IMAD.HI.U32 R5, R49, R8, RZ ;  /* 0x0000000831057227 */ /* 0x000fe200078e00ff */
[----:B------:R-:W3:Y:S03]  /*11aa0*/  LDL.LU R55, [R1+0x11c8] ;  /* 0x0011c80001377983 */ /* 0x000ee60000300800 */
[----:B------:R-:W-:Y:S01]  /*11ab0*/  @!P6 IMAD.IADD R6, R6, 0x1, -R0 ;  /* 0x000000010606e824 */ /* 0x000fe200078e0a00 */
[----:B------:R-:W-:Y:S01]  /*11ac0*/  ISETP.GE.AND P6, PT, R52, RZ, PT ;  /* 0x000000ff3400720c */ /* 0x000fe20003fc6270 */
[----:B------:R-:W-:Y:S01]  /*11ad0*/  IMAD R2, R0, R41, R2 ;  /* 0x0000002900027224 */ /* 0x000fe200078e0202 */
[----:B------:R-:W5:Y:S01]  /*11ae0*/  LDL.LU R52, [R1+0x11cc] ;  /* 0x0011cc0001347983 */ /* 0x000f620000300800 */
[----:B------:R-:W-:-:S03]  /*11af0*/  IMAD.MOV R5, RZ, RZ, -R5 ;  /* 0x000000ffff057224 */ /* 0x000fc600078e0a05 */
[C---:B------:R-:W-:Y:S01]  /*11b00*/  ISETP.GT.U32.AND P0, PT, R0.reuse, R2, PT ;  /* 0x000000020000720c */ /* 0x040fe20003f04070 */
[----:B------:R-:W-:Y:S02]  /*11b10*/  IMAD R8, R0, R5, R8 ;  /* 0x0000000500087224 */ /* 0x000fe400078e0208 */
[----:B------:R-:W-:-:S03]  /*11b20*/  @!P3 IMAD.IADD R38, R38, 0x1, -R0 ;  /* 0x000000012626b824 */ /* 0x000fc600078e0a00 */
[----:B------:R-:W-:Y:S02]  /*11b30*/  ISETP.GT.U32.AND P3, PT, R0, R8, PT ;  /* 0x000000080000720c */ /* 0x000fe40003f64070 */
[----:B------:R-:W-:-:S05]  /*11b40*/  ISETP.GE.AND P2, PT, R45, RZ, PT ;  /* 0x000000ff2d00720c */ /* 0x000fca0003f46270 */
        /* <DEDUP_REMOVED lines=19> */
[----:B------:R-:W-:Y:S04]  /*11c80*/  STL [R1+0x550], R2 ;  /* 0x0005500201007387 */ /* 0x000fe80000100800 */
[----:B------:R-:W2:Y:S01]  /*11c90*/  LDL.LU R45, [R1+0x11dc] ;  /* 0x0011dc00012d7983 */ /* 0x000ea20000300800 */
        /* <DEDUP_REMOVED lines=8> */
[----:B------:R-:W-:Y:S01]  /*11d20*/  IABS R39, R43 ;  /* 0x0000002b00277213 */ /* 0x000fe20000000000 */
[----:B------:R-:W-:-:S04]  /*11d30*/  IMAD.HI.U32 R4, R49, R37, RZ ;  /* 0x0000002531047227 */ /* 0x000fc800078e00ff */
[----:B------:R-:W-:-:S04]  /*11d40*/  IMAD.HI.U32 R5, R49, R39, RZ ;  /* 0x0000002731057227 */ /* 0x000fc800078e00ff */
        /* <DEDUP_REMOVED lines=9> */
[C---:B------:R-:W-:Y:S02]  /*11de0*/  ISETP.GT.U32.AND P6, PT, R0.reuse, R39, PT ;  /* 0x000000270000720c */ /* 0x040fe40003fc4070 */
[----:B------:R-:W-:Y:S01]  /*11df0*/  ISETP.GE.AND P4, PT, R43, RZ, PT ;  /* 0x000000ff2b00720c */ /* 0x000fe20003f86270 */
[----:B------:R-:W-:Y:S01]  /*11e00*/  @!P1 IMAD.IADD R7, R7, 0x1, -R0 ;  /* 0x0000000107079824 */ /* 0x000fe200078e0a00 */
[----:B------:R-:W4:Y:S01]  /*11e10*/  LDL.LU R43, [R1+0x11e4] ;  /* 0x0011e400012b7983 */ /* 0x000f220000300800 */
[----:B------:R-:W-:-:S08]  /*11e20*/  ISETP.GT.U32.AND P1, PT, R0, R37, PT ;  /* 0x000000250000720c */ /* 0x000fd00003f24070 */
[----:B------:R-:W-:-:S05]  /*11e30*/  @!P6 IMAD.IADD R39, R39, 0x1, -R0 ;  /* 0x000000012727e824 */ /* 0x000fca00078e0a00 */
[----:B------:R-:W-:Y:S01]  /*11e40*/  @!P1 IMAD.IADD R37, R37, 0x1, -R0 ;  /* 0x0000000125259824 */ /* 0x000fe200078e0a00 */
[----:B------:R-:W-:Y:S01]  /*11e50*/  ISETP.GT.U32.AND P1, PT, R0, R39, PT ;  /* 0x000000270000720c */ /* 0x000fe20003f24070 */
[----:B------:R0:W-:Y:S02]  /*11e60*/  STL [R1+0x54c], R9 ;  /* 0x00054c0901007387 */ /* 0x0001e40000100800 */
[----:B0-----:R-:W-:-:S04]  /*11e70*/  IMAD.MOV.U32 R9, RZ, RZ, R7 ;  /* 0x000000ffff097224 */ /* 0x001fc800078e0007 */
[----:B------:R-:W-:Y:S01]  /*11e80*/  @!P0 IMAD.MOV R9, RZ, RZ, -R9 ;  /* 0x000000ffff098224 */ /* 0x000fe200078e0a09 */
[----:B------:R-:W-:-:S05]  /*11e90*/  ISETP.GT.U32.AND P0, PT, R0, R37, PT ;  /* 0x000000250000720c */ /* 0x000fca0003f04070 */
[----:B------:R-:W-:Y:S01]  /*11ea0*/  @!P1 IMAD.IADD R39, R39, 0x1, -R0 ;  /* 0x0000000127279824 */ /* 0x000fe200078e0a00 */
[----:B---3--:R-:W-:Y:S02]  /*11eb0*/  IABS R4, R55 ;  /* 0x0000003700047213 */ /* 0x008fe40000000000 */
[----:B------:R-:W-:Y:S02]  /*11ec0*/  ISETP.GE.AND P2, PT, R55, RZ, PT ;  /* 0x000000ff3700720c */ /* 0x000fe40003f46270 */
[----:B------:R-:W3:Y:S01]  /*11ed0*/  LDL.LU R55, [R1+0x11e8] ;  /* 0x0011e80001377983 */ /* 0x000ee20000300800 */
[----:B-----5:R-:W-:Y:S01]  /*11ee0*/  IABS R2, R52 ;  /* 0x0000003400027213 */ /* 0x020fe20000000000 */
[----:B------:R-:W-:-:S04]  /*11ef0*/  IMAD.HI.U32 R40, R49, R4, RZ ;  /* 0x0000000431287227 */ /* 0x000fc800078e00ff */
[----:B------:R-:W-:-:S04]  /*11f00*/  IMAD.HI.U32 R8, R49, R2, RZ ;  /* 0x0000000231087227 */ /* 0x000fc800078e00ff */
[----:B------:R-:W-:Y:S01]  /*11f10*/  IMAD.MOV R40, RZ, RZ, -R40 ;  /* 0x000000ffff287224 */ /* 0x000fe200078e0a28 */
[----:B------:R-:W-:Y:S01]  /*11f20*/  ISETP.GE.AND P5, PT, R52, RZ, PT ;  /* 0x000000ff3400720c */ /* 0x000fe20003fa6270 */
[----:B------:R-:W-:Y:S01]  /*11f30*/  IMAD.MOV R8, RZ, RZ, -R8 ;  /* 0x000000ffff087224 */ /* 0x000fe200078e0a08 */
[----:B------:R-:W5:Y:S01]  /*11f40*/  LDL.LU R52, [R1+0x11ec] ;  /* 0x0011ec0001347983 */ /* 0x000f620000300800 */
[C---:B------:R-:W-:Y:S02]  /*11f50*/  IMAD R4, R0.reuse, R40, R4 ;  /* 0x0000002800047224 */ /* 0x040fe400078e0204 */
[C---:B------:R-:W-:Y:S01]  /*11f60*/  IMAD R2, R0.reuse, R8, R2 ;  /* 0x0000000800027224 */ /* 0x040fe200078e0202 */
[----:B------:R0:W-:Y:S02]  /*11f70*/  STL [R1+0x530], R9 ;  /* 0x0005300901007387 */ /* 0x0001e40000100800 */
[C---:B------:R-:W-:Y:S01]  /*11f80*/  ISETP.GT.U32.AND P6, PT, R0.reuse, R4, PT ;  /* 0x000000040000720c */ /* 0x040fe20003fc4070 */
[----:B------:R-:W-:Y:S01]  /*11f90*/  @!P0 IMAD.IADD R37, R37, 0x1, -R0 ;  /* 0x0000000125258824 */ /* 0x000fe200078e0a00 */
[----:B------:R-:W-:Y:S01]  /*11fa0*/  ISETP.GT.U32.AND P1, PT, R0, R2, PT ;  /* 0x000000020000720c */ /* 0x000fe20003f24070 */
[----:B0-----:R-:W-:-:S04]  /*11fb0*/  IMAD.MOV.U32 R9, RZ, RZ, R39 ;  /* 0x000000ffff097224 */ /* 0x001fc800078e0027 */
[----:B------:R-:W-:-:S05]  /*11fc0*/  @!P4 IMAD.MOV R9, RZ, RZ, -R9 ;  /* 0x000000ffff09c224 */ /* 0x000fca00078e0a09 */
[----:B------:R0:W-:Y:S01]  /*11fd0*/  STL [R1+0x534], R9 ;  /* 0x0005340901007387 */ /* 0x0001e20000100800 */
[----:B------:R-:W-:Y:S02]  /*11fe0*/  @!P6 IMAD.IADD R4, R4, 0x1, -R0 ;  /* 0x000000010404e824 */ /* 0x000fe400078e0a00 */
[----:B0-----:R-:W-:-:S04]  /*11ff0*/  IMAD.MOV.U32 R9, RZ, RZ, R37 ;  /* 0x000000ffff097224 */ /* 0x001fc800078e0025 */
[----:B------:R-:W-:Y:S02]  /*12000*/  @!P3 IMAD.MOV R9, RZ, RZ, -R9 ;  /* 0x000000ffff09b224 */ /* 0x000fe400078e0a09 */
[--C-:B------:R-:W-:Y:S01]  /*12010*/  @!P1 IMAD.IADD R2, R2, 0x1, -R0.reuse ;  /* 0x0000000102029824 */ /* 0x100fe200078e0a00 */
[----:B------:R-:W-:Y:S02]  /*12020*/  ISETP.GT.U32.AND P6, PT, R0, R4, PT ;  /* 0x000000040000720c */ /* 0x000fe40003fc4070 */
[----:B------:R0:W-:Y:S11]  /*12030*/  STL [R1+0x52c], R9 ;  /* 0x00052c0901007387 */ /* 0x0001f60000100800 */
[----:B------:R-:W-:-:S04]  /*12040*/  @!P6 IMAD.IADD R4, R4, 0x1, -R0 ;  /* 0x000000010404e824 */ /* 0x000fc800078e0a00 */
[----:B0-----:R-:W-:-:S04]  /*12050*/  IMAD.MOV.U32 R9, RZ, RZ, R4 ;  /* 0x000000ffff097224 */ /* 0x001fc800078e0004 */
[----:B------:R-:W-:Y:S01]  /*12060*/  @!P2 IMAD.MOV R9, RZ, RZ, -R9 ;  /* 0x000000ffff09a224 */ /* 0x000fe200078e0a09 */
[----:B--2---:R-:W-:-:S05]  /*12070*/  IABS R6, R53 ;  /* 0x0000003500067213 */ /* 0x004fca0000000000 */
[----:B------:R-:W-:Y:S01]  /*12080*/  IMAD.HI.U32 R41, R49, R6, RZ ;  /* 0x0000000631297227 */ /* 0x000fe200078e00ff */
[----:B------:R-:W-:-:S03]  /*12090*/  IABS R38, R44 ;  /* 0x0000002c00267213 */ /* 0x000fc60000000000 */
[----:B------:R-:W-:Y:S01]  /*120a0*/  IMAD.MOV R41, RZ, RZ, -R41 ;  /* 0x000000ffff297224 */ /* 0x000fe200078e0a29 */
[----:B------:R-:W-:Y:S02]  /*120b0*/  ISETP.GE.AND P1, PT, R53, RZ, PT ;  /* 0x000000ff3500720c */ /* 0x000fe40003f26270 */
[----:B------:R-:W2:Y:S01]  /*120c0*/  LDL.LU R53, [R1+0x11f0] ;  /* 0x0011f00001357983 */ /* 0x000ea20000300800 */
[----:B------:R-:W-:Y:S02]  /*120d0*/  IMAD R6, R0, R41, R6 ;  /* 0x0000002900067224 */ /* 0x000fe400078e0206 */
[----:B------:R-:W-:-:S03]  /*120e0*/  IMAD.HI.U32 R8, R49, R38, RZ ;  /* 0x0000002631087227 */ /* 0x000fc600078e00ff */
[----:B------:R-:W-:Y:S01]  /*120f0*/  ISETP.GT.U32.AND P4, PT, R0, R6, PT ;  /* 0x000000060000720c */ /* 0x000fe20003f84070 */
[----:B------:R-:W-:-:S04]  /*12100*/  IMAD.MOV R8, RZ, RZ, -R8 ;  /* 0x000000ffff087224 */ /* 0x000fc800078e0a08 */
[----:B------:R-:W-:-:S05]  /*12110*/  IMAD R38, R0, R8, R38 ;  /* 0x0000000800267224 */ /* 0x000fca00078e0226 */
[----:B------:R-:W-:-:S03]  /*12120*/  ISETP.GT.U32.AND P6, PT, R0, R38, PT ;  /* 0x000000260000720c */ /* 0x000fc60003fc4070 */
[----:B------:R-:W-:Y:S01]  /*12130*/  @!P4 IMAD.IADD R6, R6, 0x1, -R0 ;  /* 0x000000010606c824 */ /* 0x000fe200078e0a00 */
[----:B------:R-:W-:-:S09]  /*12140*/  ISETP.GT.U32.AND P4, PT, R0, R2, PT ;  /* 0x000000020000720c */ /* 0x000fd20003f84070 */
        /* <DEDUP_REMOVED lines=28> */
[----:B------:R-:W-:-:S04]  /*12310*/  IMAD.HI.U32 R39, R49, R40, RZ ;  /* 0x0000002831277227 */ /* 0x000fc800078e00ff */
[----:B------:R-:W-:Y:S02]  /*12320*/  IMAD.MOV R39, RZ, RZ, -R39 ;  /* 0x000000ffff277224 */ /* 0x000fe400078e0a27 */
[----:B------:R-:W-:Y:S01]  /*12330*/  @!P6 IMAD.IADD R5, R5, 0x1, -R0 ;  /* 0x000000010505e824 */ /* 0x000fe200078e0a00 */
[C---:B------:R-:W-:Y:S01]  /*12340*/  ISETP.GT.U32.AND P6, PT, R0.reuse, R41, PT ;  /* 0x000000290000720c */ /* 0x040fe20003fc4070 */
[----:B0-----:R-:W-:Y:S02]  /*12350*/  IMAD.MOV.U32 R9, RZ, RZ, R2 ;  /* 0x000000ffff097224 */ /* 0x001fe400078e0002 */
[----:B------:R-:W-:Y:S02]  /*12360*/  IMAD R39, R0, R39, R40 ;  /* 0x0000002700277224 */ /* 0x000fe400078e0228 */
[----:B------:R-:W-:Y:S01]  /*12370*/  @!P0 IMAD.IADD R6, R6, 0x1, -R0 ;  /* 0x0000000106068824 */ /* 0x000fe200078e0a00 */
[----:B------:R-:W-:Y:S01]  /*12380*/  ISETP.GE.AND P0, PT, R46, RZ, PT ;  /* 0x000000ff2e00720c */ /* 0x000fe20003f06270 */
[----:B------:R-:W-:Y:S01]  /*12390*/  @!P5 IMAD.MOV R9, RZ, RZ, -R9 ;  /* 0x000000ffff09d224 */ /* 0x000fe200078e0a09 */
[----:B---3--:R-:W-:Y:S01]  /*123a0*/  IABS R4, R55 ;  /* 0x0000003700047213 */ /* 0x008fe20000000000 */
[----:B------:R-:W-:Y:S01]  /*123b0*/  @!P1 IMAD.MOV R6, RZ, RZ, -R6 ;  /* 0x000000ffff069224 */ /* 0x000fe200078e0a06 */
[----:B------:R-:W-:-:S03]  /*123c0*/  ISETP.GT.U32.AND P2, PT, R0, R39, PT ;  /* 0x000000270000720c */ /* 0x000fc60003f44070 */
[----:B------:R-:W-:Y:S01]  /*123d0*/  IMAD.HI.U32 R40, R49, R4, RZ ;  /* 0x0000000431287227 */ /* 0x000fe200078e00ff */
[----:B------:R-:W-:Y:S03]  /*123e0*/  STL [R1+0x524], R9 ;  /* 0x0005240901007387 */ /* 0x000fe60000100800 */
[----:B------:R-:W-:Y:S01]  /*123f0*/  IMAD.MOV R40, RZ, RZ, -R40 ;  /* 0x000000ffff287224 */ /* 0x000fe200078e0a28 */
[----:B------:R0:W-:Y:S01]  /*12400*/  STL [R1+0x520], R6 ;  /* 0x0005200601007387 */ /* 0x0001e20000100800 */
[----:B------:R-:W-:Y:S02]  /*12410*/  @!P6 IMAD.IADD R41, R41, 0x1, -R0 ;  /* 0x000000012929e824 */ /* 0x000fe400078e0a00 */
[C---:B------:R-:W-:Y:S01]  /*12420*/  IMAD R4, R0.reuse, R40, R4 ;  /* 0x0000002800047224 */ /* 0x040fe200078e0204 */
[C---:B------:R-:W-:Y:S02]  /*12430*/  ISETP.GT.U32.AND P1, PT, R0.reuse, R8, PT ;  /* 0x000000080000720c */ /* 0x040fe40003f24070 */
[----:B------:R-:W-:Y:S01]  /*12440*/  ISETP.GT.U32.AND P6, PT, R0, R41, PT ;  /* 0x000000290000720c */ /* 0x000fe20003fc4070 */
[----:B0-----:R-:W-:-:S04]  /*12450*/  IMAD.MOV.U32 R6, RZ, RZ, R5 ;  /* 0x000000ffff067224 */ /* 0x001fc800078e0005 */
[----:B------:R-:W-:Y:S01]  /*12460*/  @!P0 IMAD.MOV R6, RZ, RZ, -R6 ;  /* 0x000000ffff068224 */ /* 0x000fe200078e0a06 */
[C---:B------:R-:W-:Y:S01]  /*12470*/  ISETP.GT.U32.AND P0, PT, R0.reuse, R4, PT ;  /* 0x000000040000720c */ /* 0x040fe20003f04070 */
[----:B------:R-:W-:Y:S01]  /*12480*/  IMAD.MOV.U32 R9, RZ, RZ, R38 ;  /* 0x000000ffff097224 */ /* 0x000fe200078e0026 */
[----:B-----5:R-:W-:Y:S01]  /*12490*/  IABS R7, R52 ;  /* 0x0000003400077213 */ /* 0x020fe20000000000 */
[--C-:B------:R-:W-:Y:S02]  /*124a0*/  @!P2 IMAD.IADD R39, R39, 0x1, -R0.reuse ;  /* 0x000000012727a824 */ /* 0x100fe400078e0a00 */
[----:B------:R-:W-:Y:S01]  /*124b0*/  @!P3 IMAD.MOV R9, RZ, RZ, -R9 ;  /* 0x000000ffff09b224 */ /* 0x000fe200078e0a09 */
[----:B------:R0:W-:Y:S01]  /*124c0*/  STL [R1+0x51c], R6 ;  /* 0x00051c0601007387 */ /* 0x0001e20000100800 */
[----:B------:R-:W-:Y:S01]  /*124d0*/  IMAD.HI.U32 R37, R49, R7, RZ ;  /* 0x0000000731257227 */ /* 0x000fe200078e00ff */
[----:B------:R-:W-:Y:S02]  /*124e0*/  ISETP.GT.U32.AND P5, PT, R0, R39, PT ;  /* 0x000000270000720c */ /* 0x000fe40003fa4070 */
[----:B------:R1:W-:Y:S01]  /*124f0*/  STL [R1+0x518], R9 ;  /* 0x0005180901007387 */ /* 0x0003e20000100800 */
[--C-:B------:R-:W-:Y:S01]  /*12500*/  @!P1 IMAD.IADD R8, R8, 0x1, -R0.reuse ;  /* 0x0000000108089824 */ /* 0x100fe200078e0a00 */
[----:B------:R-:W-:Y:S01]  /*12510*/  ISETP.GE.AND P1, PT, R55, RZ, PT ;  /* 0x000000ff3700720c */ /* 0x000fe20003f26270 */
[--C-:B------:R-:W-:Y:S01]  /*12520*/  @!P6 IMAD.IADD R41, R41, 0x1, -R0.reuse ;  /* 0x000000012929e824 */ /* 0x100fe200078e0a00 */
[----:B------:R-:W3:Y:S01]  /*12530*/  LDL.LU R55, [R1+0x11fc] ;  /* 0x0011fc0001377983 */ /* 0x000ee20000300800 */
[----:B------:R-:W-:Y:S01]  /*12540*/  IMAD.MOV R2, RZ, RZ, -R37 ;  /* 0x000000ffff027224 */ /* 0x000fe200078e0a25 */
[----:B------:R-:W-:Y:S01]  /*12550*/  ISETP.GE.AND P6, PT, R52, RZ, PT ;  /* 0x000000ff3400720c */ /* 0x000fe20003fc6270 */
[----:B------:R-:W-:Y:S01]  /*12560*/  @!P0 IMAD.IADD R4, R4, 0x1, -R0 ;  /* 0x0000000104048824 */ /* 0x000fe200078e0a00 */
[----:B------:R-:W5:Y:S01]  /*12570*/  LDL.LU R52, [R1+0x1200] ;  /* 0x0012000001347983 */ /* 0x000f620000300800 */
[----:B0-----:R-:W-:-:S02]  /*12580*/  IMAD R6, R0, R2, R7 ;  /* 0x0000000200067224 */ /* 0x001fc400078e0207 */
[----:B------:R-:W-:Y:S01]  /*12590*/  @!P5 IMAD.IADD R39, R39, 0x1, -R0 ;  /* 0x000000012727d824 */ /* 0x000fe200078e0a00 */
[----:B------:R-:W-:Y:S02]  /*125a0*/  ISETP.GE.AND P2, PT, R45, RZ, PT ;  /* 0x000000ff2d00720c */ /* 0x000fe40003f46270 */
[----:B------:R-:W-:Y:S01]  /*125b0*/  ISETP.GT.U32.AND P5, PT, R0, R6, PT ;  /* 0x000000060000720c */ /* 0x000fe20003fa4070 */
[----:B-1----:R-:W-:Y:S01]  /*125c0*/  IMAD.MOV.U32 R9, RZ, RZ, R39 ;  /* 0x000000ffff097224 */ /* 0x002fe200078e0027 */
[----:B------:R-:W-:Y:S01]  /*125d0*/  ISETP.GE.AND P3, PT, R43, RZ, PT ;  /* 0x000000ff2b00720c */ /* 0x000fe20003f66270 */
[----:B------:R-:W-:-:S08]  /*125e0*/  IMAD.MOV.U32 R10, RZ, RZ, R8 ;  /* 0x000000ffff0a7224 */ /* 0x000fd000078e0008 */
[----:B------:R-:W-:Y:S02]  /*125f0*/  @!P2 IMAD.MOV R9, RZ, RZ, -R9 ;  /* 0x000000ffff09a224 */ /* 0x000fe400078e0a09 */
[----:B------:R-:W-:Y:S01]  /*12600*/  @!P5 IMAD.IADD R6, R6, 0x1, -R0 ;  /* 0x000000010606d824 */ /* 0x000fe200078e0a00 */
[----:B------:R-:W-:Y:S01]  /*12610*/  ISETP.GT.U32.AND P5, PT, R0, R4, PT ;  /* 0x000000040000720c */ /* 0x000fe20003fa4070 */
[----:B------:R-:W-:-:S12]  /*12620*/  @!P4 IMAD.MOV R10, RZ, RZ, -R10 ;  /* 0x000000ffff0ac224 */ /* 0x000fd800078e0a0a */
[----:B------:R-:W-:Y:S01]  /*12630*/  @!P5 IMAD.IADD R4, R4, 0x1, -R0 ;  /* 0x000000010404d824 */ /* 0x000fe200078e0a00 */
        /* <DEDUP_REMOVED lines=10> */
[----:B------:R-:W2:Y:S01]  /*126e0*/  LDL.LU R45, [R1+0x1210] ;  /* 0x00121000012d7983 */ /* 0x000ea20000300800 */
[----:B0-----:R-:W-:-:S04]  /*126f0*/  IMAD.MOV.U32 R9, RZ, RZ, R4 ;  /* 0x000000ffff097224 */ /* 0x001fc800078e0004 */
[----:B------:R-:W-:-:S05]  /*12700*/  @!P1 IMAD.MOV R9, RZ, RZ, -R9 ;  /* 0x000000ffff099224 */ /* 0x000fca00078e0a09 */
[----:B------:R0:W-:Y:S01]  /*12710*/  STL [R1+0x508], R9 ;  /* 0x0005080901007387 */ /* 0x0001e20000100800 */
[----:B----4-:R-:W-:Y:S02]  /*12720*/  IABS R37, R54 ;  /* 0x0000003600257213 */ /* 0x010fe40000000000 */
[----:B------:R-:W-:Y:S02]  /*12730*/  ISETP.GE.AND P5, PT, R54, RZ, PT ;  /* 0x000000ff3600720c */ /* 0x000fe40003fa6270 */
[----:B------:R-:W4:Y:S01]  /*12740*/  LDL.LU R54, [R1+0x1214] ;  /* 0x0012140001367983 */ /* 0x000f220000300800 */
[----:B------:R-:W-:-:S04]  /*12750*/  IMAD.MOV.U32 R7, RZ, RZ, R5 ;  /* 0x000000ffff077224 */ /* 0x000fc800078e0005 */
[----:B------:R-:W-:-:S04]  /*12760*/  IMAD.HI.U32 R5, R49, R7, RZ ;  /* 0x0000000731057227 */ /* 0x000fc800078e00ff */
[----:B------:R-:W-:-:S04]  /*12770*/  IMAD.MOV R5, RZ, RZ, -R5 ;  /* 0x000000ffff057224 */ /* 0x000fc800078e0a05 */
[----:B------:R-:W-:-:S05]  /*12780*/  IMAD R7, R0, R5, R7 ;  /* 0x0000000500077224 */ /* 0x000fca00078e0207 */
[C---:B------:R-:W-:Y:S02]  /*12790*/  ISETP.GT.U32.AND P4, PT, R0.reuse, R7, PT ;  /* 0x000000070000720c */ /* 0x040fe40003f84070 */
[----:B------:R-:W-:Y:S02]  /*127a0*/  IABS R2, R44 ;  /* 0x0000002c00027213 */ /* 0x000fe40000000000 */
[----:B------:R-:W-:-:S03]  /*127b0*/  ISETP.GT.U32.AND P2, PT, R0, R6, PT ;  /* 0x000000060000720c */ /* 0x000fc60003f44070 */
[----:B------:R-:W-:-:S06]  /*127c0*/  IMAD.HI.U32 R5, R49, R2, RZ ;  /* 0x0000000231057227 */ /* 0x000fcc00078e00ff */
[----:B------:R-:W-:Y:S02]  /*127d0*/  @!P4 IMAD.IADD R7, R7, 0x1, -R0 ;  /* 0x000000010707c824 */ /* 0x000fe400078e0a00 */
[----:B------:R-:W-:-:S03]  /*127e0*/  IMAD.HI.U32 R8, R49, R37, RZ ;  /* 0x0000002531087227 */ /* 0x000fc600078e00ff */
[C---:B------:R-:W-:Y:S01]  /*127f0*/  ISETP.GT.U32.AND P1, PT, R0.reuse, R7, PT ;  /* 0x000000070000720c */ /* 0x040fe20003f24070 */
[----:B------:R-:W-:Y:S02]  /*12800*/  IMAD.MOV R5, RZ, RZ, -R5 ;  /* 0x000000ffff057224 */ /* 0x000fe400078e0a05 */
[----:B------:R-:W-:Y:S02]  /*12810*/  IMAD.MOV R8, RZ, RZ, -R8 ;  /* 0x000000ffff087224 */ /* 0x000fe400078e0a08 */
[----:B------:R-:W-:Y:S02]  /*12820*/  IMAD R39, R0, R5, R2 ;  /* 0x0000000500277224 */ /* 0x000fe400078e0202 */
[----:B------:R-:W-:Y:S01]  /*12830*/  @!P2 IMAD.IADD R6, R6, 0x1, -R0 ;  /* 0x000000010606a824 */ /* 0x000fe200078e0a00 */
[----:B------:R-:W-:Y:S01]  /*12840*/  ISETP.GE.AND P3, PT, R44, RZ, PT ;  /* 0x000000ff2c00720c */ /* 0x000fe20003f66270 */
[C---:B------:R-:W-:Y:S01]  /*12850*/  IMAD R37, R0.reuse, R8, R37 ;  /* 0x0000000800257224 */ /* 0x040fe200078e0225 */
[----:B------:R-:W4:Y:S01]  /*12860*/  LDL.LU R44, [R1+0x1218] ;  /* 0x00121800012c7983 */ /* 0x000f220000300800 */
[----:B------:R-:W-:Y:S01]  /*12870*/  @!P6 IMAD.MOV R6, RZ, RZ, -R6 ;  /* 0x000000ffff06e224 */ /* 0x000fe200078e0a06 */
[C---:B------:R-:W-:Y:S01]  /*12880*/  ISETP.GT.U32.AND P6, PT, R0.reuse, R39, PT ;  /* 0x000000270000720c */ /* 0x040fe20003fc4070 */
[----:B------:R-:W-:Y:S01]  /*12890*/  @!P1 IMAD.IADD R7, R7, 0x1, -R0 ;  /* 0x0000000107079824 */ /* 0x000fe200078e0a00 */
[----:B------:R-:W-:-:S02]  /*128a0*/  ISETP.GT.U32.AND P1, PT, R0, R37, PT ;  /* 0x000000250000720c */ /* 0x000fc40003f24070 */
[----:B------:R-:W-:Y:S09]  /*128b0*/  STL [R1+0x504], R6 ;  /* 0x0005040601007387 */ /* 0x000ff20000100800 */
[--C-:B------:R-:W-:Y:S02]  /*128c0*/  @!P6 IMAD.IADD R39, R39, 0x1, -R0.reuse ;  /* 0x000000012727e824 */ /* 0x100fe400078e0a00 */
[----:B------:R-:W-:-:S03]  /*128d0*/  @!P1 IMAD.IADD R37, R37, 0x1, -R0 ;  /* 0x0000000125259824 */ /* 0x000fc600078e0a00 */
[----:B------:R-:W-:Y:S01]  /*128e0*/  ISETP.GT.U32.AND P1, PT, R0, R39, PT ;  /* 0x000000270000720c */ /* 0x000fe20003f24070 */
[----:B0-----:R-:W-:-:S04]  /*128f0*/  IMAD.MOV.U32 R9, RZ, RZ, R7 ;  /* 0x000000ffff097224 */ /* 0x001fc800078e0007 */
[----:B------:R-:W-:Y:S01]  /*12900*/  @!P0 IMAD.MOV R9, RZ, RZ, -R9 ;  /* 0x000000ffff098224 */ /* 0x000fe200078e0a09 */
[----:B---3--:R-:W-:-:S05]  /*12910*/  IABS R4, R55 ;  /* 0x0000003700047213 */ /* 0x008fca0000000000 */
[----:B------:R-:W-:Y:S01]  /*12920*/  IMAD.HI.U32 R41, R49, R4, RZ ;  /* 0x0000000431297227 */ /* 0x000fe200078e00ff */
[----:B-----5:R-:W-:Y:S02]  /*12930*/  IABS R2, R52 ;  /* 0x0000003400027213 */ /* 0x020fe40000000000 */
[----:B------:R-:W-:Y:S02]  /*12940*/  ISETP.GE.AND P2, PT, R55, RZ, PT ;  /* 0x000000ff3700720c */ /* 0x000fe40003f46270 */
[----:B------:R-:W3:Y:S01]  /*12950*/  LDL.LU R55, [R1+0x121c] ;  /* 0x00121c0001377983 */ /* 0x000ee20000300800 */
[----:B------:R-:W-:Y:S01]  /*12960*/  IMAD.HI.U32 R8, R49, R2, RZ ;  /* 0x0000000231087227 */ /* 0x000fe200078e00ff */
[----:B------:R-:W-:Y:S02]  /*12970*/  ISETP.GE.AND P4, PT, R52, RZ, PT ;  /* 0x000000ff3400720c */ /* 0x000fe40003f86270 */
[----:B------:R-:W5:Y:S01]  /*12980*/  LDL.LU R52, [R1+0x1220] ;  /* 0x0012200001347983 */ /* 0x000f620000300800 */
[----:B------:R-:W-:Y:S01]  /*12990*/  IMAD.MOV R8, RZ, RZ, -R8 ;  /* 0x000000ffff087224 */ /* 0x000fe200078e0a08 */
[----:B------:R-:W-:Y:S01]  /*129a0*/  ISETP.GT.U32.AND P0, PT, R0, R37, PT ;  /* 0x000000250000720c */ /* 0x000fe20003f04070 */
[----:B------:R-:W-:-:S02]  /*129b0*/  @!P1 IMAD.IADD R39, R39, 0x1, -R0 ;  /* 0x0000000127279824 */ /* 0x000fc400078e0a00 */
[C---:B------:R-:W-:Y:S01]  /*129c0*/  IMAD R2, R0.reuse, R8, R2 ;  /* 0x0000000800027224 */ /* 0x040fe200078e0202 */
[----:B------:R0:W-:Y:S04]  /*129d0*/  STL [R1+0x4f8], R9 ;  /* 0x0004f80901007387 */ /* 0x0001e80000100800 */
[----:B------:R-:W-:Y:S01]  /*129e0*/  ISETP.GT.U32.AND P1, PT, R0, R2, PT ;  /* 0x000000020000720c */ /* 0x000fe20003f24070 */
[----:B0-----:R-:W-:-:S04]  /*129f0*/  IMAD.MOV.U32 R9, RZ, RZ, R39 ;  /* 0x000000ffff097224 */ /* 0x001fc800078e0027 */
[----:B------:R-:W-:Y:S02]  /*12a00*/  @!P0 IMAD.IADD R37, R37, 0x1, -R0 ;  /* 0x0000000125258824 */ /* 0x000fe400078e0a00 */
[----:B------:R-:W-:-:S05]  /*12a10*/  @!P3 IMAD.MOV R9, RZ, RZ, -R9 ;  /* 0x000000ffff09b224 */ /* 0x000fca00078e0a09 */
[----:B------:R0:W-:Y:S01]  /*12a20*/  STL [R1+0x500], R9 ;  /* 0x0005000901007387 */ /* 0x0001e20000100800 */
[----:B------:R-:W-:Y:S02]  /*12a30*/  @!P1 IMAD.IADD R2, R2, 0x1, -R0 ;  /* 0x0000000102029824 */ /* 0x000fe400078e0a00 */
[----:B0-----:R-:W-:-:S04]  /*12a40*/  IMAD.MOV.U32 R9, RZ, RZ, R37 ;  /* 0x000000ffff097224 */ /* 0x001fc800078e0025 */
[----:B------:R-:W-:-:S05]  /*12a50*/  @!P5 IMAD.MOV R9, RZ, RZ, -R9 ;  /* 0x000000ffff09d224 */ /* 0x000fca00078e0a09 */
[----:B------:R0:W-:Y:S01]  /*12a60*/  STL [R1+0x4f4], R9 ;  /* 0x0004f40901007387 */ /* 0x0001e20000100800 */
[----:B--2---:R-:W-:-:S05]  /*12a70*/  IABS R40, R53 ;  /* 0x0000003500287213 */ /* 0x004fca0000000000 */
[----:B------:R-:W-:Y:S02]  /*12a80*/  IMAD.MOV.U32 R6, RZ, RZ, R40 ;  /* 0x000000ffff067224 */ /* 0x000fe400078e0028 */
[----:B------:R-:W-:-:S04]  /*12a90*/  IMAD.MOV R40, RZ, RZ, -R41 ;  /* 0x000000ffff287224 */ /* 0x000fc800078e0a29 */
[----:B------:R-:W-:-:S05]  /*12aa0*/  IMAD R4, R0, R40, R4 ;  /* 0x0000002800047224 */ /* 0x000fca00078e0204 */
[----:B------:R-:W-:Y:S01]  /*12ab0*/  ISETP.GT.U32.AND P6, PT, R0, R4, PT ;  /* 0x000000040000720c */ /* 0x000fe20003fc4070 */
[----:B------:R-:W-:Y:S01]  /*12ac0*/  IMAD.HI.U32 R41, R49, R6, RZ ;  /* 0x0000000631297227 */ /* 0x000fe200078e00ff */
[----:B------:R-:W-:-:S03]  /*12ad0*/  IABS R38, R43 ;  /* 0x0000002b00267213 */ /* 0x000fc60000000000 */
[----:B------:R-:W-:Y:S02]  /*12ae0*/  IMAD.MOV R41, RZ, RZ, -R41 ;  /* 0x000000ffff297224 */ /* 0x000fe400078e0a29 */
[----:B------:R-:W-:-:S06]  /*12af0*/  IMAD.HI.U32 R8, R49, R38, RZ ;  /* 0x0000002631087227 */ /* 0x000fcc00078e00ff */
[----:B------:R-:W-:Y:S02]  /*12b00*/  @!P6 IMAD.IADD R4, R4, 0x1, -R0 ;  /* 0x000000010404e824 */ /* 0x000fe400078e0a00 */
[----:B------:R-:W-:-:S03]  /*12b10*/  IMAD R6, R0, R41, R6 ;  /* 0x0000002900067224 */ /* 0x000fc600078e0206 */
[C---:B------:R-:W-:Y:S01]  /*12b20*/  ISETP.GT.U32.AND P6, PT, R0.reuse, R4, PT ;  /* 0x000000040000720c */ /* 0x040fe20003fc4070 */
[----:B------:R-:W-:Y:S01]  /*12b30*/  IMAD.MOV R8, RZ, RZ, -R8 ;  /* 0x000000ffff087224 */ /* 0x000fe200078e0a08 */
[----:B------:R-:W-:-:S03]  /*12b40*/  ISETP.GT.U32.AND P3, PT, R0, R6, PT ;  /* 0x000000060000720c */ /* 0x000fc60003f64070 */
[----:B------:R-:W-:Y:S01]  /*12b50*/  IMAD R38, R0, R8, R38 ;  /* 0x0000000800267224 */ /* 0x000fe200078e0226 */
[----:B------:R-:W-:Y:S02]  /*12b60*/  ISETP.GE.AND P1, PT, R53, RZ, PT ;  /* 0x000000ff3500720c */ /* 0x000fe40003f26270 */
[----:B------:R-:W2:Y:S05]  /*12b70*/  LDL.LU R53, [R1+0x1224] ;  /* 0x0012240001357983 */ /* 0x000eaa0000300800 */
[--C-:B------:R-:W-:Y:S01]  /*12b80*/  @!P6 IMAD.IADD R4, R4, 0x1, -R0.reuse ;  /* 0x000000010404e824 */ /* 0x100fe200078e0a00 */
[----:B------:R-:W-:Y:S01]  /*12b90*/  ISETP.GT.U32.AND P6, PT, R0, R38, PT ;  /* 0x000000260000720c */ /* 0x000fe20003fc4070 */
[----:B------:R-:W-:Y:S01]  /*12ba0*/  @!P3 IMAD.IADD R6, R6, 0x1, -R0 ;  /* 0x000000010606b824 */ /* 0x000fe200078e0a00 */
[----:B------:R-:W-:-:S11]  /*12bb0*/  ISETP.GT.U32.AND P3, PT, R0, R2, PT ;  /* 0x000000020000720c */ /* 0x000fd60003f64070 */
[--C-:B------:R-:W-:Y:S02]  /*12bc0*/  @!P6 IMAD.IADD R38, R38, 0x1, -R0.reuse ;  /* 0x000000012626e824 */ /* 0x100fe400078e0a00 */
[----:B------:R-:W-:Y:S01]  /*12bd0*/  @!P3 IMAD.IADD R2, R2, 0x1, -R0 ;  /* 0x000000010202b824 */ /* 0x000fe200078e0a00 */
[----:B----4-:R-:W-:-:S05]  /*12be0*/  IABS R8, R54 ;  /* 0x0000003600087213 */ /* 0x010fca0000000000 */
[----:B------:R-:W-:-:S04]  /*12bf0*/  IMAD.HI.U32 R42, R49, R8, RZ ;  /* 0x00000008312a7227 */ /* 0x000fc800078e00ff */
[----:B------:R-:W-:-:S04]  /*12c00*/  IMAD.MOV R42, RZ, RZ, -R42 ;  /* 0x000000ffff2a7224 */ /* 0x000fc800078e0a2a */
[C---:B------:R-:W-:Y:S01]  /*12c10*/  IMAD R42, R0.reuse, R42, R8 ;  /* 0x0000002a002a7224 */ /* 0x040fe200078e0208 */
[----:B------:R-:W-:-:S04]  /*12c20*/  ISETP.GT.U32.AND P5, PT, R0, R38, PT ;  /* 0x000000260000720c */ /* 0x000fc80003fa4070 */
[----:B------:R-:W-:Y:S01]  /*12c30*/  ISETP.GT.U32.AND P3, PT, R0, R42, PT ;  /* 0x0000002a0000720c */ /* 0x000fe20003f64070 */
[----:B------:R-:W-:-:S04]  /*12c40*/  IMAD.MOV.U32 R8, RZ, RZ, R4 ;  /* 0x000000ffff087224 */ /* 0x000fc800078e0004 */
[----:B------:R-:W-:-:S04]  /*12c50*/  @!P2 IMAD.MOV R8, RZ, RZ, -R8 ;  /* 0x000000ffff08a224 */ /* 0x000fc800078e0a08 */
[--C-:B------:R-:W-:Y:S01]  /*12c60*/  @!P5 IMAD.IADD R38, R38, 0x1, -R0.reuse ;  /* 0x000000012626d824 */ /* 0x100fe200078e0a00 */
[----:B------:R-:W-:Y:S01]  /*12c70*/  STL [R1+0x4f0], R8 ;  /* 0x0004f00801007387 */ /* 0x000fe20000100800 */
[----:B------:R-:W-:Y:S02]  /*12c80*/  ISETP.GE.AND P5, PT, R43, RZ, PT ;  /* 0x000000ff2b00720c */ /* 0x000fe40003fa6270 */
[----:B------:R-:W-:Y:S01]  /*12c90*/  @!P3 IMAD.IADD R42, R42, 0x1, -R0 ;  /* 0x000000012a2ab824 */ /* 0x000fe200078e0a00 */
[----:B------:R-:W4:Y:S01]  /*12ca0*/  LDL.LU R43, [R1+0x1228] ;  /* 0x00122800012b7983 */ /* 0x000f220000300800 */
[----:B------:R-:W-:-:S03]  /*12cb0*/  ISETP.GE.AND P3, PT, R54, RZ, PT ;  /* 0x000000ff3600720c */ /* 0x000fc60003f66270 */
        /* <DEDUP_REMOVED lines=10> */
[C---:B------:R-:W-:Y:S01]  /*12d60*/  ISETP.GT.U32.AND P0, PT, R0.reuse, R6, PT ;  /* 0x000000060000720c */ /* 0x040fe20003f04070 */
[----:B------:R-:W-:Y:S02]  /*12d70*/  IMAD.MOV R39, RZ, RZ, -R39 ;  /* 0x000000ffff277224 */ /* 0x000fe400078e0a27 */
[----:B------:R-:W-:Y:S01]  /*12d80*/  IMAD.HI.U32 R41, R49, R7, RZ ;  /* 0x0000000731297227 */ /* 0x000fe200078e00ff */
[----:B------:R-:W-:-:S03]  /*12d90*/  ISETP.GT.U32.AND P6, PT, R0, R5, PT ;  /* 0x000000050000720c */ /* 0x000fc60003fc4070 */
[----:B------:R-:W-:Y:S02]  /*12da0*/  IMAD R39, R0, R39, R40 ;  /* 0x0000002700277224 */ /* 0x000fe400078e0228 */
[----:B------:R-:W-:-:S03]  /*12db0*/  IMAD.MOV R41, RZ, RZ, -R41 ;  /* 0x000000ffff297224 */ /* 0x000fc600078e0a29 */
[----:B------:R-:W-:Y:S01]  /*12dc0*/  ISETP.GT.U32.AND P2, PT, R0, R39, PT ;  /* 0x000000270000720c */ /* 0x000fe20003f44070 */
[----:B------:R-:W-:Y:S01]  /*12dd0*/  @!P0 IMAD.IADD R6, R6, 0x1, -R0 ;  /* 0x0000000106068824 */ /* 0x000fe200078e0a00 */
[----:B------:R-:W-:Y:S01]  /*12de0*/  ISETP.GE.AND P0, PT, R46, RZ, PT ;  /* 0x000000ff2e00720c */ /* 0x000fe20003f06270 */
[----:B0-----:R-:W-:Y:S02]  /*12df0*/  IMAD.MOV.U32 R9, RZ, RZ, R2 ;  /* 0x000000ffff097224 */ /* 0x001fe400078e0002 */
[C---:B------:R-:W-:Y:S02]  /*12e00*/  IMAD R7, R0.reuse, R41, R7 ;  /* 0x0000002900077224 */ /* 0x040fe400078e0207 */
[----:B------:R-:W-:Y:S02]  /*12e10*/  @!P4 IMAD.MOV R9, RZ, RZ, -R9 ;  /* 0x000000ffff09c224 */ /* 0x000fe400078e0a09 */
[----:B------:R-:W-:Y:S01]  /*12e20*/  @!P1 IMAD.MOV R6, RZ, RZ, -R6 ;  /* 0x000000ffff069224 */ /* 0x000fe200078e0a06 */
[C---:B------:R-:W-:Y:S01]  /*12e30*/  ISETP.GT.U32.AND P1, PT, R0.reuse, R42, PT ;  /* 0x0000002a0000720c */ /* 0x040fe20003f24070 */
[--C-:B------:R-:W-:Y:S01]  /*12e40*/  @!P6 IMAD.IADD R5, R5, 0x1, -R0.reuse ;  /* 0x000000010505e824 */ /* 0x100fe200078e0a00 */
[----:B------:R-:W-:Y:S01]  /*12e50*/  ISETP.GT.U32.AND P6, PT, R0, R7, PT ;  /* 0x000000070000720c */ /* 0x000fe20003fc4070 */
[----:B------:R0:W-:Y:S01]  /*12e60*/  STL [R1+0x4e8], R9 ;  /* 0x0004e80901007387 */ /* 0x0001e20000100800 */
[----:B------:R-:W-:-:S02]  /*12e70*/  @!P2 IMAD.IADD R39, R39, 0x1, -R0 ;  /* 0x000000012727a824 */ /* 0x000fc400078e0a00 */
[----:B------:R-:W-:Y:S02]  /*12e80*/  @!P0 IMAD.MOV R5, RZ, RZ, -R5 ;  /* 0x000000ffff058224 */ /* 0x000fe400078e0a05 */
[----:B0-----:R-:W-:Y:S01]  /*12e90*/  IMAD.MOV.U32 R9, RZ, RZ, R38 ;  /* 0x000000ffff097224 */ /* 0x001fe200078e0026 */
[----:B---3--:R-:W-:-:S03]  /*12ea0*/  IABS R37, R55 ;  /* 0x0000003700257213 */ /* 0x008fc60000000000 */
[----:B------:R-:W-:Y:S01]  /*12eb0*/  @!P5 IMAD.MOV R9, RZ, RZ, -R9 ;  /* 0x000000ffff09d224 */ /* 0x000fe200078e0a09 */
[----:B-----5:R-:W-:Y:S01]  /*12ec0*/  IABS R4, R52 ;  /* 0x0000003400047213 */ /* 0x020fe20000000000 */
[C---:B------:R-:W-:Y:S01]  /*12ed0*/  IMAD.HI.U32 R40, R49.reuse, R37, RZ ;  /* 0x0000002531287227 */ /* 0x040fe200078e00ff */
[----:B------:R-:W-:Y:S01]  /*12ee0*/  ISETP.GT.U32.AND P4, PT, R0, R39, PT ;  /* 0x000000270000720c */ /* 0x000fe20003f84070 */
[----:B------:R0:W-:Y:S02]  /*12ef0*/  STL [R1+0x4e4], R6 ;  /* 0x0004e40601007387 */ /* 0x0001e40000100800 */
[----:B------:R-:W-:Y:S02]  /*12f00*/  IMAD.MOV R40, RZ, RZ, -R40 ;  /* 0x000000ffff287224 */ /* 0x000fe400078e0a28 */
[----:B------:R-:W-:Y:S01]  /*12f10*/  IMAD.HI.U32 R8, R49, R4, RZ ;  /* 0x0000000431087227 */ /* 0x000fe200078e00ff */
[----:B------:R-:W-:Y:S03]  /*12f20*/  STL [R1+0x4e0], R5 ;  /* 0x0004e00501007387 */ /* 0x000fe60000100800 */
[--C-:B------:R-:W-:Y:S01]  /*12f30*/  @!P1 IMAD.IADD R42, R42, 0x1, -R0.reuse ;  /* 0x000000012a2a9824 */ /* 0x100fe200078e0a00 */
[----:B------:R1:W-:Y:S01]  /*12f40*/  STL [R1+0x4dc], R9 ;  /* 0x0004dc0901007387 */ /* 0x0003e20000100800 */
[----:B------:R-:W-:Y:S01]  /*12f50*/  @!P6 IMAD.IADD R7, R7, 0x1, -R0 ;  /* 0x000000010707e824 */ /* 0x000fe200078e0a00 */
[----:B------:R-:W-:Y:S01]  /*12f60*/  ISETP.GE.AND P1, PT, R55, RZ, PT ;  /* 0x000000ff3700720c */ /* 0x000fe20003f26270 */
[C---:B------:R-:W-:Y:S01]  /*12f70*/  IMAD R37, R0.reuse, R40, R37 ;  /* 0x0000002800257224 */ /* 0x040fe200078e0225 */
[----:B------:R-:W3:Y:S01]  /*12f80*/  LDL.LU R55, [R1+0x1230] ;  /* 0x0012300001377983 */ /* 0x000ee20000300800 */
[----:B------:R-:W-:Y:S01]  /*12f90*/  IMAD.MOV R2, RZ, RZ, -R8 ;  /* 0x000000ffff027224 */ /* 0x000fe200078e0a08 */
[----:B------:R-:W-:-:S02]  /*12fa0*/  ISETP.GT.U32.AND P6, PT, R0, R7, PT ;  /* 0x000000070000720c */ /* 0x000fc40003fc4070 */
[C---:B------:R-:W-:Y:S01]  /*12fb0*/  ISETP.GT.U32.AND P0, PT, R0.reuse, R37, PT ;  /* 0x000000250000720c */ /* 0x040fe20003f04070 */
[C---:B0-----:R-:W-:Y:S02]  /*12fc0*/  IMAD R6, R0.reuse, R2, R4 ;  /* 0x0000000200067224 */ /* 0x041fe400078e0204 */
[----:B------:R-:W-:Y:S01]  /*12fd0*/  @!P4 IMAD.IADD R39, R39, 0x1, -R0 ;  /* 0x000000012727c824 */ /* 0x000fe200078e0a00 */
[----:B------:R-:W-:Y:S02]  /*12fe0*/  ISETP.GE.AND P2, PT, R45, RZ, PT ;  /* 0x000000ff2d00720c */ /* 0x000fe40003f46270 */
[----:B------:R-:W-:Y:S01]  /*12ff0*/  ISETP.GT.U32.AND P4, PT, R0, R6, PT ;  /* 0x000000060000720c */ /* 0x000fe20003f84070 */
[----:B-1----:R-:W-:-:S04]  /*13000*/  IMAD.MOV.U32 R9, RZ, RZ, R39 ;  /* 0x000000ffff097224 */ /* 0x002fc800078e0027 */
[--C-:B------:R-:W-:Y:S01]  /*13010*/  @!P6 IMAD.IADD R7, R7, 0x1, -R0.reuse ;  /* 0x000000010707e824 */ /* 0x100fe200078e0a00 */
[----:B------:R-:W-:Y:S01]  /*13020*/  ISETP.GE.AND P6, PT, R52, RZ, PT ;  /* 0x000000ff3400720c */ /* 0x000fe20003fc6270 */
[--C-:B------:R-:W-:Y:S01]  /*13030*/  @!P0 IMAD.IADD R37, R37, 0x1, -R0.reuse ;  /* 0x0000000125258824 */ /* 0x100fe200078e0a00 */
[----:B------:R-:W5:Y:S03]  /*13040*/  LDL.LU R52, [R1+0x1234] ;  /* 0x0012340001347983 */ /* 0x000f660000300800 */
[----:B------:R-:W-:Y:S02]  /*13050*/  @!P2 IMAD.MOV R9, RZ, RZ, -R9 ;  /* 0x000000ffff09a224 */ /* 0x000fe400078e0a09 */
[----:B------:R-:W-:Y:S01]  /*13060*/  @!P4 IMAD.IADD R6, R6, 0x1, -R0 ;  /* 0x000000010606c824 */ /* 0x000fe200078e0a00 */
[----:B------:R-:W-:Y:S02]  /*13070*/  ISETP.GT.U32.AND P4, PT, R0, R37, PT ;  /* 0x000000250000720c */ /* 0x000fe40003f84070 */
[----:B------:R-:W-:-:S11]  /*13080*/  ISETP.GE.AND P5, PT, R44, RZ, PT ;  /* 0x000000ff2c00720c */ /* 0x000fd60003fa6270 */
[----:B------:R-:W-:Y:S02]  /*13090*/  @!P4 IMAD.IADD R37, R37, 0x1, -R0 ;  /* 0x000000012525c824 */ /* 0x000fe400078e0a00 */
        /* <DEDUP_REMOVED lines=9> */
[----:B------:R0:W-:Y:S02]  /*13130*/  STL [R1+0x4d4], R9 ;  /* 0x0004d40901007387 */ /* 0x0001e40000100800 */
[----:B0-----:R-:W-:Y:S02]  /*13140*/  IMAD.MOV.U32 R9, RZ, RZ, R37 ;  /* 0x000000ffff097224 */ /* 0x001fe400078e0025 */
[----:B------:R0:W-:Y:S02]  /*13150*/  STL [R1+0x4d0], R7 ;  /* 0x0004d00701007387 */ /* 0x0001e40000100800 */
[----:B------:R-:W-:Y:S02]  /*13160*/  @!P1 IMAD.MOV R9, RZ, RZ, -R9 ;  /* 0x000000ffff099224 */ /* 0x000fe400078e0a09 */
[----:B------:R-:W2:Y:S04]  /*13170*/  LDL.LU R45, [R1+0x1244] ;  /* 0x00124400012d7983 */ /* 0x000ea80000300800 */
[----:B------:R1:W-:Y:S01]  /*13180*/  STL [R1+0x4c8], R9 ;  /* 0x0004c80901007387 */ /* 0x0003e20000100800 */
[----:B----4-:R-:W-:-:S02]  /*13190*/  IABS R4, R54 ;  /* 0x0000003600047213 */ /* 0x010fc40000000000 */
[----:B------:R-:W-:Y:S02]  /*131a0*/  ISETP.GE.AND P4, PT, R54, RZ, PT ;  /* 0x000000ff3600720c */ /* 0x000fe40003f86270 */
[----:B------:R-:W4:Y:S01]  /*131b0*/  LDL.LU R54, [R1+0x1248] ;  /* 0x0012480001367983 */ /* 0x000f220000300800 */
[----:B------:R-:W-:Y:S02]  /*131c0*/  IABS R2, R43 ;  /* 0x0000002b00027213 */ /* 0x000fe40000000000 */
[----:B------:R-:W-:Y:S02]  /*131d0*/  ISETP.GE.AND P5, PT, R43, RZ, PT ;  /* 0x000000ff2b00720c */ /* 0x000fe40003fa6270 */
[----:B------:R-:W4:Y:S01]  /*131e0*/  LDL.LU R43, [R1+0x124c] ;  /* 0x00124c00012b7983 */ /* 0x000f220000300800 */
[----:B------:R-:W-:-:S04]  /*131f0*/  IMAD.HI.U32 R5, R49, R8, RZ ;  /* 0x0000000831057227 */ /* 0x000fc800078e00ff */
[----:B------:R-:W-:-:S04]  /*13200*/  IMAD.MOV R5, RZ, RZ, -R5 ;  /* 0x000000ffff057224 */ /* 0x000fc800078e0a05 */
[----:B------:R-:W-:-:S05]  /*13210*/  IMAD R8, R0, R5, R8 ;  /* 0x0000000500087224 */ /* 0x000fca00078e0208 */
[C---:B------:R-:W-:Y:S02]  /*13220*/  ISETP.GT.U32.AND P3, PT, R0.reuse, R8, PT ;  /* 0x000000080000720c */ /* 0x040fe40003f64070 */
[----:B------:R-:W-:Y:S01]  /*13230*/  ISETP.GT.U32.AND P2, PT, R0, R6, PT ;  /* 0x000000060000720c */ /* 0x000fe20003f44070 */
[----:B------:R-:W-:-:S04]  /*13240*/  IMAD.HI.U32 R5, R49, R2, RZ ;  /* 0x0000000231057227 */ /* 0x000fc800078e00ff */
[----:B------:R-:W-:-:S06]  /*13250*/  IMAD.HI.U32 R38, R49, R4, RZ ;  /* 0x0000000431267227 */ /* 0x000fcc00078e00ff */
[--C-:B------:R-:W-:Y:S02]  /*13260*/  @!P3 IMAD.IADD R8, R8, 0x1, -R0.reuse ;  /* 0x000000010808b824 */ /* 0x100fe400078e0a00 */
[----:B------:R-:W-:Y:S02]  /*13270*/  IMAD.MOV R5, RZ, RZ, -R5 ;  /* 0x000000ffff057224 */ /* 0x000fe400078e0a05 */
[----:B------:R-:W-:Y:S01]  /*13280*/  @!P2 IMAD.IADD R6, R6, 0x1, -R0 ;  /* 0x000000010606a824 */ /* 0x000fe200078e0a00 */
[C---:B------:R-:W-:Y:S01]  /*13290*/  ISETP.GT.U32.AND P1, PT, R0.reuse, R8, PT ;  /* 0x000000080000720c */ /* 0x040fe20003f24070 */
[----:B------:R-:W-:Y:S02]  /*132a0*/  IMAD.MOV R38, RZ, RZ, -R38 ;  /* 0x000000ffff267224 */ /* 0x000fe400078e0a26 */
[----:B0-----:R-:W-:Y:S02]  /*132b0*/  IMAD R7, R0, R5, R2 ;  /* 0x0000000500077224 */ /* 0x001fe400078e0202 */
[----:B-1----:R-:W-:-:S02]  /*132c0*/  IMAD.MOV.U32 R9, RZ, RZ, R6 ;  /* 0x000000ffff097224 */ /* 0x002fc400078e0006 */
        /* <DEDUP_REMOVED lines=17> */
[----:B------:R-:W-:Y:S01]  /*133e0*/  IMAD.HI.U32 R6, R49, R40, RZ ;  /* 0x0000002831067227 */ /* 0x000fe200078e00ff */
[----:B------:R-:W-:Y:S02]  /*133f0*/  ISETP.GE.AND P3, PT, R52, RZ, PT ;  /* 0x000000ff3400720c */ /* 0x000fe40003f66270 */
[----:B------:R-:W5:Y:S01]  /*13400*/  LDL.LU R52, [R1+0x1254] ;  /* 0x0012540001347983 */ /* 0x000f620000300800 */
[----:B0-----:R-:W-:-:S02]  /*13410*/  IMAD.MOV.U32 R9, RZ, RZ, R8 ;  /* 0x000000ffff097224 */ /* 0x001fc400078e0008 */
[----:B------:R-:W-:Y:S02]  /*13420*/  IMAD.MOV R6, RZ, RZ, -R6 ;  /* 0x000000ffff067224 */ /* 0x000fe400078e0a06 */
[----:B------:R-:W-:Y:S02]  /*13430*/  @!P0 IMAD.MOV R9, RZ, RZ, -R9 ;  /* 0x000000ffff098224 */ /* 0x000fe400078e0a09 */
[----:B------:R-:W-:Y:S01]  /*13440*/  @!P6 IMAD.IADD R2, R2, 0x1, -R0 ;  /* 0x000000010202e824 */ /* 0x000fe200078e0a00 */
[C---:B------:R-:W-:Y:S01]  /*13450*/  ISETP.GT.U32.AND P0, PT, R0.reuse, R4, PT ;  /* 0x000000040000720c */ /* 0x040fe20003f04070 */
[C---:B------:R-:W-:Y:S02]  /*13460*/  IMAD R40, R0.reuse, R6, R40 ;  /* 0x0000000600287224 */ /* 0x040fe400078e0228 */
        /* <DEDUP_REMOVED lines=10> */
[----:B------:R0:W-:Y:S04]  /*13510*/  STL [R1+0x4c0], R9 ;  /* 0x0004c00901007387 */ /* 0x0001e80000100800 */
[----:B------:R-:W-:Y:S01]  /*13520*/  STL [R1+0x41c], R4 ;  /* 0x00041c0401007387 */ /* 0x000fe20000100800 */
        /* <DEDUP_REMOVED lines=14> */
[----:B------:R-:W-:-:S04]  /*13610*/  @!P6 IMAD.IADD R37, R37, 0x1, -R0 ;  /* 0x000000012525e824 */ /* 0x000fc800078e0a00 */
[----:B------:R-:W-:Y:S01]  /*13620*/  @!P5 IMAD.IADD R40, R40, 0x1, -R0 ;  /* 0x000000012828d824 */ /* 0x000fe200078e0a00 */
[----:B------:R-:W-:Y:S02]  /*13630*/  ISETP.GT.U32.AND P4, PT, R0, R37, PT ;  /* 0x000000250000720c */ /* 0x000fe40003f84070 */
[----:B----4-:R-:W-:-:S05]  /*13640*/  IABS R6, R54 ;  /* 0x0000003600067213 */ /* 0x010fca0000000000 */
[----:B------:R-:W-:Y:S01]  /*13650*/  IMAD.HI.U32 R41, R49, R6, RZ ;  /* 0x0000000631297227 */ /* 0x000fe200078e00ff */
[----:B------:R-:W-:-:S03]  /*13660*/  IABS R8, R43 ;  /* 0x0000002b00087213 */ /* 0x000fc60000000000 */
[----:B------:R-:W-:Y:S02]  /*13670*/  IMAD.MOV R41, RZ, RZ, -R41 ;  /* 0x000000ffff297224 */ /* 0x000fe400078e0a29 */
[----:B------:R-:W-:-:S04]  /*13680*/  IMAD.HI.U32 R7, R49, R8, RZ ;  /* 0x0000000831077227 */ /* 0x000fc800078e00ff */
[----:B------:R-:W-:Y:S02]  /*13690*/  IMAD R6, R0, R41, R6 ;  /* 0x0000002900067224 */ /* 0x000fe400078e0206 */
[----:B------:R-:W-:-:S03]  /*136a0*/  IMAD.MOV R7, RZ, RZ, -R7 ;  /* 0x000000ffff077224 */ /* 0x000fc600078e0a07 */
[C---:B------:R-:W-:Y:S01]  /*136b0*/  ISETP.GT.U32.AND P5, PT, R0.reuse, R6, PT ;  /* 0x000000060000720c */ /* 0x040fe20003fa4070 */
[----:B------:R-:W-:Y:S02]  /*136c0*/  IMAD R8, R0, R7, R8 ;  /* 0x0000000700087224 */ /* 0x000fe400078e0208 */
[----:B------:R-:W-:-:S04]  /*136d0*/  IMAD.MOV.U32 R7, RZ, RZ, R2 ;  /* 0x000000ffff077224 */ /* 0x000fc800078e0002 */
[----:B------:R-:W-:Y:S02]  /*136e0*/  @!P2 IMAD.MOV R7, RZ, RZ, -R7 ;  /* 0x000000ffff07a224 */ /* 0x000fe400078e0a07 */
[--C-:B------:R-:W-:Y:S01]  /*136f0*/  @!P4 IMAD.IADD R37, R37, 0x1, -R0.reuse ;  /* 0x000000012525c824 */ /* 0x100fe200078e0a00 */
[----:B------:R-:W-:Y:S02]  /*13700*/  ISETP.GE.AND P4, PT, R44, RZ, PT ;  /* 0x000000ff2c00720c */ /* 0x000fe40003f86270 */
[----:B------:R-:W-:Y:S01]  /*13710*/  STL [R1+0x4b4], R7 ;  /* 0x0004b40701007387 */ /* 0x000fe20000100800 */
[----:B------:R-:W-:Y:S01]  /*13720*/  @!P5 IMAD.IADD R6, R6, 0x1, -R0 ;  /* 0x000000010606d824 */ /* 0x000fe200078e0a00 */
[----:B------:R-:W-:Y:S02]  /*13730*/  ISETP.GE.AND P5, PT, R54, RZ, PT ;  /* 0x000000ff3600720c */ /* 0x000fe40003fa6270 */
[----:B------:R-:W4:Y:S04]  /*13740*/  LDL.LU R44, [R1+0x125c] ;  /* 0x00125c00012c7983 */ /* 0x000f280000300800 */
[----:B------:R-:W4:Y:S01]  /*13750*/  LDL.LU R54, [R1+0x1260] ;  /* 0x0012600001367983 */ /* 0x000f220000300800 */
[----:B------:R-:W-:-:S05]  /*13760*/  IABS R5, R46 ;  /* 0x0000002e00057213 */ /* 0x000fca0000000000 */
[----:B------:R-:W-:-:S04]  /*13770*/  IMAD.HI.U32 R38, R49, R5, RZ ;  /* 0x0000000531267227 */ /* 0x000fc800078e00ff */
[----:B------:R-:W-:-:S04]  /*13780*/  IMAD.MOV R38, RZ, RZ, -R38 ;  /* 0x000000ffff267224 */ /* 0x000fc800078e0a26 */
[----:B------:R-:W-:-:S05]  /*13790*/  IMAD R5, R0, R38, R5 ;  /* 0x0000002600057224 */ /* 0x000fca00078e0205 */
[----:B------:R-:W-:-:S13]  /*137a0*/  ISETP.GT.U32.AND P0, PT, R0, R5, PT ;  /* 0x000000050000720c */ /* 0x000fda0003f04070 */
[----:B------:R-:W-:-:S05]  /*137b0*/  @!P0 IMAD.IADD R5, R5, 0x1, -R0 ;  /* 0x0000000105058824 */ /* 0x000fca00078e0a00 */
[C---:B------:R-:W-:Y:S02]  /*137c0*/  ISETP.GT.U32.AND P6, PT, R0.reuse, R5, PT ;  /* 0x000000050000720c */ /* 0x040fe40003fc4070 */
[----:B------:R-:W-:Y:S02]  /*137d0*/  IABS R38, R45 ;  /* 0x0000002d00267213 */ /* 0x000fe40000000000 */
[----:B------:R-:W-:-:S03]  /*137e0*/  ISETP.GT.U32.AND P0, PT, R0, R39, PT ;  /* 0x000000270000720c */ /* 0x000fc60003f04070 */
        /* <DEDUP_REMOVED lines=8> */
[----:B0-----:R-:W-:Y:S01]  /*13870*/  IMAD.MOV.U32 R9, RZ, RZ, R39 ;  /* 0x000000ffff097224 */ /* 0x001fe200078e0027 */
        /* <DEDUP_REMOVED lines=75> */
[----:B------:R-:W-:Y:S02]  /*13d30*/  ISETP.GT.U32.AND P6, PT, R0, R39, PT ;  /* 0x000000270000720c */ /* 0x000fe40003fc4070 */
        /* <DEDUP_REMOVED lines=37> */
[----:B------:R-:W-:Y:S01]  /*13f90*/  @!P6 IMAD.IADD R6, R6, 0x1, -R0 ;  /* 0x000000010606e824 */ /* 0x000fe200078e0a00 */
        /* <DEDUP_REMOVED lines=14> */
[----:B------:R-:W-:-:S04]  /*14080*/  @!P6 IMAD.IADD R38, R38, 0x1, -R0 ;  /* 0x000000012626e824 */ /* 0x000fc800078e0a00 */
[----:B------:R-:W-:Y:S01]  /*14090*/  @!P4 IMAD.IADD R2, R2, 0x1, -R0 ;  /* 0x000000010202c824 */ /* 0x000fe200078e0a00 */
[----:B------:R-:W-:Y:S01]  /*140a0*/  ISETP.GT.U32.AND P3, PT, R0, R38, PT ;  /* 0x000000260000720c */ /* 0x000fe20003f64070 */
[----:B0-----:R-:W-:-:S04]  /*140b0*/  IMAD.MOV.U32 R9, RZ, RZ, R6 ;  /* 0x000000ffff097224 */ /* 0x001fc800078e0006 */
[----:B------:R-:W-:Y:S01]  /*140c0*/  @!P2 IMAD.MOV R9, RZ, RZ, -R9 ;  /* 0x000000ffff09a224 */ /* 0x000fe200078e0a09 */
[----:B----4-:R-:W-:-:S05]  /*140d0*/  IABS R4, R54 ;  /* 0x0000003600047213 */ /* 0x010fca0000000000 */
[----:B------:R-:W-:-:S04]  /*140e0*/  IMAD.HI.U32 R42, R49, R4, RZ ;  /* 0x00000004312a7227 */ /* 0x000fc800078e00ff */
[----:B------:R-:W-:-:S04]  /*140f0*/  IMAD.MOV R42, RZ, RZ, -R42 ;  /* 0x000000ffff2a7224 */ /* 0x000fc800078e0a2a */
[----:B------:R-:W-:-:S05]  /*14100*/  IMAD R4, R0, R42, R4 ;  /* 0x0000002a00047224 */ /* 0x000fca00078e0204 */
[----:B------:R-:W-:Y:S01]  /*14110*/  ISETP.GT.U32.AND P4, PT, R0, R4, PT ;  /* 0x000000040000720c */ /* 0x000fe20003f84070 */
[----:B------:R-:W-:Y:S01]  /*14120*/  @!P3 IMAD.IADD R38, R38, 0x1, -R0 ;  /* 0x000000012626b824 */ /* 0x000fe200078e0a00 */
[----:B------:R0:W-:Y:S01]  /*14130*/  STL [R1+0x480], R9 ;  /* 0x0004800901007387 */ /* 0x0001e20000100800 */
[----:B------:R-:W-:-:S03]  /*14140*/  ISETP.GE.AND P3, PT, R43, RZ, PT ;  /* 0x000000ff2b00720c */ /* 0x000fc60003f66270 */
[----:B------:R-:W4:Y:S07]  /*14150*/  LDL.LU R43, [R1+0x1290] ;  /* 0x00129000012b7983 */ /* 0x000f2e0000300800 */
        /* <DEDUP_REMOVED lines=13> */
[C---:B------:R-:W-:Y:S02]  /*14230*/  ISETP.GT.U32.AND P0, PT, R0.reuse, R8, PT ;  /* 0x000000080000720c */ /* 0x040fe40003f04070 */
[----:B------:R-:W-:Y:S01]  /*14240*/  IABS R40, R45 ;  /* 0x0000002d00287213 */ /* 0x000fe20000000000 */
[----:B------:R-:W-:-:S04]  /*14250*/  IMAD R41, R0, R41, R5 ;  /* 0x0000002900297224 */ /* 0x000fc800078e0205 */
[----:B------:R-:W-:-:S04]  /*14260*/  IMAD.HI.U32 R39, R49, R40, RZ ;  /* 0x0000002831277227 */ /* 0x000fc800078e00ff */
[----:B------:R-:W-:Y:S01]  /*14270*/  @!P6 IMAD.IADD R7, R7, 0x1, -R0 ;  /* 0x000000010707e824 */ /* 0x000fe200078e0a00 */
[----:B------:R-:W-:Y:S01]  /*14280*/  ISETP.GT.U32.AND P6, PT, R0, R41, PT ;  /* 0x000000290000720c */ /* 0x000fe20003fc4070 */
[----:B------:R-:W-:Y:S02]  /*14290*/  IMAD.MOV R39, RZ, RZ, -R39 ;  /* 0x000000ffff277224 */ /* 0x000fe400078e0a27 */
[----:B0-----:R-:W-:Y:S02]  /*142a0*/  IMAD.MOV.U32 R9, RZ, RZ, R2 ;  /* 0x000000ffff097224 */ /* 0x001fe400078e0002 */
[----:B------:R-:W-:Y:S01]  /*142b0*/  @!P0 IMAD.IADD R8, R8, 0x1, -R0 ;  /* 0x0000000108088824 */ /* 0x000fe200078e0a00 */
[----:B------:R-:W-:Y:S01]  /*142c0*/  ISETP.GE.AND P0, PT, R46, RZ, PT ;  /* 0x000000ff2e00720c */ /* 0x000fe20003f06270 */
[----:B------:R-:W-:Y:S01]  /*142d0*/  IMAD R39, R0, R39, R40 ;  /* 0x0000002700277224 */ /* 0x000fe200078e0228 */
[----:B---3--:R-:W-:Y:S01]  /*142e0*/  IABS R5, R55 ;  /* 0x0000003700057213 */ /* 0x008fe20000000000 */
[----:B------:R-:W-:-:S02]  /*142f0*/  @!P5 IMAD.MOV R9, RZ, RZ, -R9 ;  /* 0x000000ffff09d224 */ /* 0x000fc400078e0a09 */
[----:B------:R-:W-:Y:S02]  /*14300*/  @!P1 IMAD.MOV R8, RZ, RZ, -R8 ;  /* 0x000000ffff089224 */ /* 0x000fe400078e0a08 */
[----:B------:R-:W-:Y:S01]  /*14310*/  IMAD.HI.U32 R40, R49, R5, RZ ;  /* 0x0000000531287227 */ /* 0x000fe200078e00ff */
[----:B------:R-:W-:Y:S03]  /*14320*/  STL [R1+0x47c], R9 ;  /* 0x00047c0901007387 */ /* 0x000fe60000100800 */
[----:B------:R-:W-:Y:S01]  /*14330*/  IMAD.MOV R40, RZ, RZ, -R40 ;  /* 0x000000ffff287224 */ /* 0x000fe200078e0a28 */
[C---:B------:R-:W-:Y:S01]  /*14340*/  ISETP.GT.U32.AND P2, PT, R0.reuse, R39, PT ;  /* 0x000000270000720c */ /* 0x040fe20003f44070 */
[----:B------:R-:W-:Y:S01]  /*14350*/  @!P6 IMAD.IADD R41, R41, 0x1, -R0 ;  /* 0x000000012929e824 */ /* 0x000fe200078e0a00 */
[----:B------:R0:W-:Y:S01]  /*14360*/  STL [R1+0x478], R8 ;  /* 0x0004780801007387 */ /* 0x0001e20000100800 */
[C---:B------:R-:W-:Y:S01]  /*14370*/  IMAD R5, R0.reuse, R40, R5 ;  /* 0x0000002800057224 */ /* 0x040fe200078e0205 */
[----:B------:R-:W-:-:S02]  /*14380*/  ISETP.GT.U32.AND P1, PT, R0, R4, PT ;  /* 0x000000040000720c */ /* 0x000fc40003f24070 */
[----:B------:R-:W-:Y:S01]  /*14390*/  ISETP.GT.U32.AND P6, PT, R0, R41, PT ;  /* 0x000000290000720c */ /* 0x000fe20003fc4070 */
[----:B0-----:R-:W-:-:S04]  /*143a0*/  IMAD.MOV.U32 R8, RZ, RZ, R7 ;  /* 0x000000ffff087224 */ /* 0x001fc800078e0007 */
[----:B------:R-:W-:Y:S01]  /*143b0*/  @!P0 IMAD.MOV R8, RZ, RZ, -R8 ;  /* 0x000000ffff088224 */ /* 0x000fe200078e0a08 */
[----:B------:R-:W-:Y:S01]  /*143c0*/  ISETP.GT.U32.AND P0, PT, R0, R5, PT ;  /* 0x000000050000720c */ /* 0x000fe20003f04070 */
[----:B------:R-:W-:Y:S01]  /*143d0*/  IMAD.MOV.U32 R9, RZ, RZ, R38 ;  /* 0x000000ffff097224 */ /* 0x000fe200078e0026 */
[----:B-----5:R-:W-:Y:S01]  /*143e0*/  IABS R6, R52 ;  /* 0x0000003400067213 */ /* 0x020fe20000000000 */
[--C-:B------:R-:W-:Y:S02]  /*143f0*/  @!P2 IMAD.IADD R39, R39, 0x1, -R0.reuse ;  /* 0x000000012727a824 */ /* 0x100fe400078e0a00 */
[----:B------:R-:W-:Y:S01]  /*14400*/  @!P3 IMAD.MOV R9, RZ, RZ, -R9 ;  /* 0x000000ffff09b224 */ /* 0x000fe200078e0a09 */
[----:B------:R0:W-:Y:S01]  /*14410*/  STL [R1+0x474], R8 ;  /* 0x0004740801007387 */ /* 0x0001e20000100800 */
[--C-:B------:R-:W-:Y:S01]  /*14420*/  @!P1 IMAD.IADD R4, R4, 0x1, -R0.reuse ;  /* 0x0000000104049824 */ /* 0x100fe200078e0a00 */
[----:B------:R-:W-:Y:S01]  /*14430*/  ISETP.GE.AND P1, PT, R55, RZ, PT ;  /* 0x000000ff3700720c */ /* 0x000fe20003f26270 */
[--C-:B------:R-:W-:Y:S01]  /*14440*/  @!P6 IMAD.IADD R41, R41, 0x1, -R0.reuse ;  /* 0x000000012929e824 */ /* 0x100fe200078e0a00 */
[----:B------:R1:W-:Y:S01]  /*14450*/  STL [R1+0x470], R9 ;  /* 0x0004700901007387 */ /* 0x0003e20000100800 */
[----:B------:R-:W-:Y:S01]  /*14460*/  ISETP.GT.U32.AND P5, PT, R0, R39, PT ;  /* 0x000000270000720c */ /* 0x000fe20003fa4070 */
[----:B------:R-:W-:Y:S01]  /*14470*/  IMAD.HI.U32 R37, R49, R6, RZ ;  /* 0x0000000631257227 */ /* 0x000fe200078e00ff */
[----:B------:R-:W-:Y:S01]  /*14480*/  ISETP.GE.AND P6, PT, R52, RZ, PT ;  /* 0x000000ff3400720c */ /* 0x000fe20003fc6270 */
[----:B------:R-:W3:Y:S02]  /*14490*/  LDL.LU R55, [R1+0x1298] ;  /* 0x0012980001377983 */ /* 0x000ee40000300800 */
[----:B------:R-:W-:-:S02]  /*144a0*/  @!P0 IMAD.IADD R5, R5, 0x1, -R0 ;  /* 0x0000000105058824 */ /* 0x000fc400078e0a00 */
[----:B------:R-:W5:Y:S01]  /*144b0*/  LDL.LU R52, [R1+0x129c] ;  /* 0x00129c0001347983 */ /* 0x000f620000300800 */
[----:B------:R-:W-:-:S04]  /*144c0*/  IMAD.MOV R2, RZ, RZ, -R37 ;  /* 0x000000ffff027224 */ /* 0x000fc800078e0a25 */
[----:B0-----:R-:W-:Y:S02]  /*144d0*/  IMAD R8, R0, R2, R6 ;  /* 0x0000000200087224 */ /* 0x001fe400078e0206 */
[----:B------:R-:W-:-:S03]  /*144e0*/  @!P5 IMAD.IADD R39, R39, 0x1, -R0 ;  /* 0x000000012727d824 */ /* 0x000fc600078e0a00 */
[----:B------:R-:W-:Y:S02]  /*144f0*/  ISETP.GT.U32.AND P5, PT, R0, R8, PT ;  /* 0x000000080000720c */ /* 0x000fe40003fa4070 */
[----:B------:R-:W-:Y:S01]  /*14500*/  ISETP.GE.AND P2, PT, R45, RZ, PT ;  /* 0x000000ff2d00720c */ /* 0x000fe20003f46270 */
[----:B-1----:R-:W-:Y:S01]  /*14510*/  IMAD.MOV.U32 R9, RZ, RZ, R39 ;  /* 0x000000ffff097224 */ /* 0x002fe200078e0027 */
[----:B------:R-:W-:-:S09]  /*14520*/  ISETP.GE.AND P3, PT, R44, RZ, PT ;  /* 0x000000ff2c00720c */ /* 0x000fd20003f66270 */
[----:B------:R-:W-:Y:S01]  /*14530*/  @!P5 IMAD.IADD R8, R8, 0x1, -R0 ;  /* 0x000000010808d824 */ /* 0x000fe200078e0a00 */
[----:B------:R-:W-:Y:S01]  /*14540*/  ISETP.GT.U32.AND P5, PT, R0, R5, PT ;  /* 0x000000050000720c */ /* 0x000fe20003fa4070 */
[----:B------:R-:W-:Y:S02]  /*14550*/  @!P2 IMAD.MOV R9, RZ, RZ, -R9 ;  /* 0x000000ffff09a224 */ /* 0x000fe400078e0a09 */
[----:B------:R-:W-:-:S04]  /*14560*/  IMAD.MOV.U32 R10, RZ, RZ, R4 ;  /* 0x000000ffff0a7224 */ /* 0x000fc800078e0004 */
        /* <DEDUP_REMOVED lines=31> */
[----:B------:R-:W-:Y:S02]  /*14760*/  @!P2 IMAD.IADD R8, R8, 0x1, -R0 ;  /* 0x000000010808a824 */ /* 0x000fe400078e0a00 */
[C---:B------:R-:W-:Y:S01]  /*14770*/  IMAD R37, R0.reuse, R4, R37 ;  /* 0x0000000400257224 */ /* 0x040fe200078e0225 */
[----:B------:R-:W-:Y:S01]  /*14780*/  ISETP.GE.AND P3, PT, R43, RZ, PT ;  /* 0x000000ff2b00720c */ /* 0x000fe20003f66270 */
[----:B------:R-:W-:Y:S01]  /*14790*/  @!P6 IMAD.MOV R8, RZ, RZ, -R8 ;  /* 0x000000ffff08e224 */ /* 0x000fe200078e0a08 */
[C---:B------:R-:W-:Y:S01]  /*147a0*/  ISETP.GT.U32.AND P6, PT, R0.reuse, R39, PT ;  /* 0x000000270000720c */ /* 0x040fe20003fc4070 */
[----:B------:R-:W4:Y:S01]  /*147b0*/  LDL.LU R43, [R1+0x12b4] ;  /* 0x0012b400012b7983 */ /* 0x000f220000300800 */
[----:B------:R-:W-:Y:S01]  /*147c0*/  @!P1 IMAD.IADD R7, R7, 0x1, -R0 ;  /* 0x0000000107079824 */ /* 0x000fe200078e0a00 */
[----:B------:R-:W-:-:S02]  /*147d0*/  ISETP.GT.U32.AND P1, PT, R0, R37, PT ;  /* 0x000000250000720c */ /* 0x000fc40003f24070 */
[----:B------:R-:W-:Y:S08]  /*147e0*/  STL [R1+0x45c], R8 ;  /* 0x00045c0801007387 */ /* 0x000ff00000100800 */
[----:B------:R-:W-:-:S03]  /*147f0*/  @!P6 IMAD.IADD R39, R39, 0x1, -R0 ;  /* 0x000000012727e824 */ /* 0x000fc600078e0a00 */
[----:B------:R-:W-:Y:S02]  /*14800*/  @!P1 IMAD.IADD R37, R37, 0x1, -R0 ;  /* 0x0000000125259824 */ /* 0x000fe400078e0a00 */
[----:B------:R-:W-:Y:S01]  /*14810*/  ISETP.GT.U32.AND P1, PT, R0, R39, PT ;  /* 0x000000270000720c */ /* 0x000fe20003f24070 */
[----:B0-----:R-:W-:-:S04]  /*14820*/  IMAD.MOV.U32 R9, RZ, RZ, R7 ;  /* 0x000000ffff097224 */ /* 0x001fc800078e0007 */
[----:B------:R-:W-:Y:S01]  /*14830*/  @!P0 IMAD.MOV R9, RZ, RZ, -R9 ;  /* 0x000000ffff098224 */ /* 0x000fe200078e0a09 */
[----:B------:R-:W-:Y:S02]  /*14840*/  ISETP.GT.U32.AND P0, PT, R0, R37, PT ;  /* 0x000000250000720c */ /* 0x000fe40003f04070 */
[----:B---3--:R-:W-:-:S05]  /*14850*/  IABS R4, R55 ;  /* 0x0000003700047213 */ /* 0x008fca0000000000 */
[----:B------:R-:W-:Y:S01]  /*14860*/  IMAD.HI.U32 R41, R49, R4, RZ ;  /* 0x0000000431297227 */ /* 0x000fe200078e00ff */
[----:B-----5:R-:W-:Y:S02]  /*14870*/  IABS R2, R52 ;  /* 0x0000003400027213 */ /* 0x020fe40000000000 */
[----:B------:R-:W-:Y:S02]  /*14880*/  ISETP.GE.AND P2, PT, R55, RZ, PT ;  /* 0x000000ff3700720c */ /* 0x000fe40003f46270 */
[----:B------:R-:W3:Y:S01]  /*14890*/  LDL.LU R55, [R1+0x12b8] ;  /* 0x0012b80001377983 */ /* 0x000ee20000300800 */
[----:B-1----:R-:W-:Y:S01]  /*148a0*/  IMAD.HI.U32 R5, R49, R2, RZ ;  /* 0x0000000231057227 */ /* 0x002fe200078e00ff */
[----:B------:R-:W-:Y:S02]  /*148b0*/  ISETP.GE.AND P4, PT, R52, RZ, PT ;  /* 0x000000ff3400720c */ /* 0x000fe40003f86270 */
[----:B------:R-:W5:Y:S01]  /*148c0*/  LDL.LU R52, [R1+0x12bc] ;  /* 0x0012bc0001347983 */ /* 0x000f620000300800 */
[----:B------:R-:W-:-:S02]  /*148d0*/  IMAD.MOV R5, RZ, RZ, -R5 ;  /* 0x000000ffff057224 */ /* 0x000fc400078e0a05 */
[----:B------:R-:W-:Y:S02]  /*148e0*/  @!P1 IMAD.IADD R39, R39, 0x1, -R0 ;  /* 0x0000000127279824 */ /* 0x000fe400078e0a00 */
[C---:B------:R-:W-:Y:S01]  /*148f0*/  IMAD R2, R0.reuse, R5, R2 ;  /* 0x0000000500027224 */ /* 0x040fe200078e0202 */
[----:B------:R0:W-:Y:S04]  /*14900*/  STL [R1+0x454], R9 ;  /* 0x0004540901007387 */ /* 0x0001e80000100800 */
[----:B------:R-:W-:Y:S01]  /*14910*/  ISETP.GT.U32.AND P1, PT, R0, R2, PT ;  /* 0x000000020000720c */ /* 0x000fe20003f24070 */
[----:B0-----:R-:W-:Y:S02]  /*14920*/  IMAD.MOV.U32 R9, RZ, RZ, R39 ;  /* 0x000000ffff097224 */ /* 0x001fe400078e0027 */
[----:B------:R-:W-:-:S02]  /*14930*/  @!P0 IMAD.IADD R37, R37, 0x1, -R0 ;  /* 0x0000000125258824 */ /* 0x000fc400078e0a00 */
[----:B------:R-:W-:-:S05]  /*14940*/  @!P3 IMAD.MOV R9, RZ, RZ, -R9 ;  /* 0x000000ffff09b224 */ /* 0x000fca00078e0a09 */
[----:B------:R0:W-:Y:S03]  /*14950*/  STL [R1+0x458], R9 ;  /* 0x0004580901007387 */ /* 0x0001e60000100800 */
[----:B------:R-:W-:Y:S02]  /*14960*/  @!P1 IMAD.IADD R2, R2, 0x1, -R0 ;  /* 0x0000000102029824 */ /* 0x000fe400078e0a00 */
[----:B0-----:R-:W-:Y:S01]  /*14970*/  IMAD.MOV.U32 R9, RZ, RZ, R37 ;  /* 0x000000ffff097224 */ /* 0x001fe200078e0025 */
        /* <DEDUP_REMOVED lines=14> */
[----:B------:R-:W-:Y:S02]  /*14a60*/  IMAD R38, R0, R5, R38 ;  /* 0x0000000500267224 */ /* 0x000fe400078e0226 */
[----:B------:R-:W-:-:S06]  /*14a70*/  @!P5 IMAD.MOV R9, RZ, RZ, -R9 ;  /* 0x000000ffff09d224 */ /* 0x000fcc00078e0a09 */
[--C-:B------:R-:W-:Y:S01]  /*14a80*/  @!P6 IMAD.IADD R4, R4, 0x1, -R0.reuse ;  /* 0x000000010404e824 */ /* 0x100fe200078e0a00 */
[----:B------:R-:W-:Y:S01]  /*14a90*/  ISETP.GT.U32.AND P6, PT, R0, R38, PT ;  /* 0x000000260000720c */ /* 0x000fe20003fc4070 */
[----:B------:R-:W-:Y:S01]  /*14aa0*/  @!P3 IMAD.IADD R8, R8, 0x1, -R0 ;  /* 0x000000010808b824 */ /* 0x000fe200078e0a00 */
[----:B------:R-:W-:Y:S01]  /*14ab0*/  ISETP.GE.AND P1, PT, R53, RZ, PT ;  /* 0x000000ff3500720c */ /* 0x000fe20003f26270 */
[----:B------:R0:W-:Y:S01]  /*14ac0*/  STL [R1+0x450], R9 ;  /* 0x0004500901007387 */ /* 0x0001e20000100800 */
[----:B------:R-:W-:-:S03]  /*14ad0*/  ISETP.GT.U32.AND P3, PT, R0, R2, PT ;  /* 0x000000020000720c */ /* 0x000fc60003f64070 */
[----:B------:R-:W2:Y:S06]  /*14ae0*/  LDL.LU R53, [R1+0x12c0] ;  /* 0x0012c00001357983 */ /* 0x000eac0000300800 */
        /* <DEDUP_REMOVED lines=39> */
[----:B------:R-:W-:Y:S01]  /*14d60*/  ISETP.GT.U32.AND P1, PT, R0, R5, PT ;  /* 0x000000050000720c */ /* 0x000fe20003f24070 */
[----:B------:R-:W-:Y:S01]  /*14d70*/  @!P5 IMAD.IADD R6, R6, 0x1, -R0 ;  /* 0x000000010606d824 */ /* 0x000fe200078e0a00 */
[----:B------:R-:W-:Y:S01]  /*14d80*/  ISETP.GT.U32.AND P5, PT, R0, R7, PT ;  /* 0x000000070000720c */ /* 0x000fe20003fa4070 */
[----:B------:R0:W-:Y:S04]  /*14d90*/  STL [R1+0x448], R9 ;  /* 0x0004480901007387 */ /* 0x0001e80000100800 */
[----:B------:R1:W-:Y:S01]  /*14da0*/  STL [R1+0x444], R8 ;  /* 0x0004440801007387 */ /* 0x0003e20000100800 */
[----:B0-----:R-:W-:Y:S02]  /*14db0*/  IMAD.MOV.U32 R9, RZ, RZ, R6 ;  /* 0x000000ffff097224 */ /* 0x001fe400078e0006 */
[----:B-1----:R-:W-:-:S02]  /*14dc0*/  IMAD.MOV.U32 R8, RZ, RZ, R38 ;  /* 0x000000ffff087224 */ /* 0x002fc400078e0026 */
[----:B------:R-:W-:Y:S02]  /*14dd0*/  @!P0 IMAD.MOV R9, RZ, RZ, -R9 ;  /* 0x000000ffff098224 */ /* 0x000fe400078e0a09 */
[----:B------:R-:W-:Y:S01]  /*14de0*/  @!P6 IMAD.MOV R8, RZ, RZ, -R8 ;  /* 0x000000ffff08e224 */ /* 0x000fe200078e0a08 */
[----:B---3--:R-:W-:Y:S01]  /*14df0*/  IABS R4, R55 ;  /* 0x0000003700047213 */ /* 0x008fe20000000000 */
[----:B------:R-:W-:Y:S01]  /*14e00*/  @!P2 IMAD.IADD R39, R39, 0x1, -R0 ;  /* 0x000000012727a824 */ /* 0x000fe200078e0a00 */
[----:B------:R0:W-:Y:S01]  /*14e10*/  STL [R1+0x440], R9 ;  /* 0x0004400901007387 */ /* 0x0001e20000100800 */
[----:B-----5:R-:W-:Y:S02]  /*14e20*/  IABS R37, R52 ;  /* 0x0000003400257213 */ /* 0x020fe40000000000 */
[----:B------:R-:W-:Y:S01]  /*14e30*/  IMAD.HI.U32 R41, R49, R4, RZ ;  /* 0x0000000431297227 */ /* 0x000fe200078e00ff */
[----:B------:R-:W-:Y:S01]  /*14e40*/  STL [R1+0x43c], R8 ;  /* 0x00043c0801007387 */ /* 0x000fe20000100800 */
[----:B------:R-:W-:-:S02]  /*14e50*/  ISETP.GT.U32.AND P4, PT, R0, R39, PT ;  /* 0x000000270000720c */ /* 0x000fc40003f84070 */
[--C-:B------:R-:W-:Y:S01]  /*14e60*/  @!P1 IMAD.IADD R5, R5, 0x1, -R0.reuse ;  /* 0x0000000105059824 */ /* 0x100fe200078e0a00 */
[----:B------:R-:W-:Y:S01]  /*14e70*/  ISETP.GE.AND P1, PT, R55, RZ, PT ;  /* 0x000000ff3700720c */ /* 0x000fe20003f26270 */
[----:B------:R-:W-:Y:S01]  /*14e80*/  IMAD.MOV R41, RZ, RZ, -R41 ;  /* 0x000000ffff297224 */ /* 0x000fe200078e0a29 */
[----:B------:R-:W3:Y:S01]  /*14e90*/  LDL.LU R55, [R1+0x12cc] ;  /* 0x0012cc0001377983 */ /* 0x000ee20000300800 */
[----:B------:R-:W-:Y:S02]  /*14ea0*/  @!P5 IMAD.IADD R7, R7, 0x1, -R0 ;  /* 0x000000010707d824 */ /* 0x000fe400078e0a00 */
        /* <DEDUP_REMOVED lines=13> */
[----:B0-----:R-:W-:Y:S01]  /*14f80*/  IMAD.MOV.U32 R9, RZ, RZ, R39 ;  /* 0x000000ffff097224 */ /* 0x001fe200078e0027 */
[----:B------:R-:W-:-:S03]  /*14f90*/  ISETP.GE.AND P6, PT, R43, RZ, PT ;  /* 0x000000ff2b00720c */ /* 0x000fc60003fc6270 */
[----:B------:R-:W-:Y:S01]  /*14fa0*/  @!P4 IMAD.IADD R37, R37, 0x1, -R0 ;  /* 0x000000012525c824 */ /* 0x000fe200078e0a00 */
[----:B------:R-:W-:-:S03]  /*14fb0*/  ISETP.GT.U32.AND P4, PT, R0, R4, PT ;  /* 0x000000040000720c */ /* 0x000fc60003f84070 */
[----:B------:R-:W-:-:S06]  /*14fc0*/  @!P2 IMAD.MOV R9, RZ, RZ, -R9 ;  /* 0x000000ffff09a224 */ /* 0x000fcc00078e0a09 */
[----:B------:R-:W-:-:S04]  /*14fd0*/  @!P6 IMAD.MOV R7, RZ, RZ, -R7 ;  /* 0x000000ffff07e224 */ /* 0x000fc800078e0a07 */
        /* <DEDUP_REMOVED lines=25> */
[----:B------:R-:W-:Y:S02]  /*15170*/  @!P3 IMAD.IADD R6, R6, 0x1, -R0 ;  /* 0x000000010606b824 */ /* 0x000fe400078e0a00 */
[----:B------:R-:W-:Y:S02]  /*15180*/  IMAD.MOV R38, RZ, RZ, -R38 ;  /* 0x000000ffff267224 */ /* 0x000fe400078e0a26 */
[----:B------:R-:W-:Y:S01]  /*15190*/  @!P2 IMAD.IADD R37, R37, 0x1, -R0 ;  /* 0x000000012525a824 */ /* 0x000fe200078e0a00 */
[C---:B------:R-:W-:Y:S01]  /*151a0*/  ISETP.GT.U32.AND P1, PT, R0.reuse, R6, PT ;  /* 0x000000060000720c */ /* 0x040fe20003f24070 */
[----:B------:R-:W-:Y:S02]  /*151b0*/  IMAD.MOV R5, RZ, RZ, -R5 ;  /* 0x000000ffff057224 */ /* 0x000fe400078e0a05 */
[----:B------:R-:W-:Y:S02]  /*151c0*/  IMAD R8, R0, R38, R8 ;  /* 0x0000002600087224 */ /* 0x000fe400078e0208 */
[----:B0-----:R-:W-:Y:S01]  /*151d0*/  IMAD.MOV.U32 R9, RZ, RZ, R37 ;  /* 0x000000ffff097224 */ /* 0x001fe200078e0025 */
[----:B------:R-:W-:Y:S01]  /*151e0*/  ISETP.GE.AND P6, PT, R44, RZ, PT ;  /* 0x000000ff2c00720c */ /* 0x000fe20003fc6270 */
[C---:B------:R-:W-:Y:S01]  /*151f0*/  IMAD R5, R0.reuse, R5, R2 ;  /* 0x0000000500057224 */ /* 0x040fe200078e0202 */
[----:B------:R-:W4:Y:S01]  /*15200*/  LDL.LU R44, [R1+0x12e8] ;  /* 0x0012e800012c7983 */ /* 0x000f220000300800 */
        /* <DEDUP_REMOVED lines=37> */
[----:B0-----:R-:W-:Y:S01]  /*15460*/  IMAD.MOV.U32 R5, RZ, RZ, R2 ;  /* 0x000000ffff057224 */ /* 0x001fe200078e0002 */
        /* <DEDUP_REMOVED lines=16> */
[----:B------:R-:W-:Y:S01]  /*15570*/  ISETP.GT.U32.AND P5, PT, R0, R37, PT ;  /* 0x000000250000720c */ /* 0x000fe20003fa4070 */
[----:B------:R-:W-:-:S05]  /*15580*/  @!P2 IMAD.MOV R5, RZ, RZ, -R5 ;  /* 0x000000ffff05a224 */ /* 0x000fca00078e0a05 */
[----:B------:R-:W-:Y:S01]  /*15590*/  STL [R1+0x418], R5 ;  /* 0x0004180501007387 */ /* 0x000fe20000100800 */
[----:B----4-:R-:W-:-:S05]  /*155a0*/  IABS R4, R54 ;  /* 0x0000003600047213 */ /* 0x010fca0000000000 */
[----:B------:R-:W-:-:S04]  /*155b0*/  IMAD.HI.U32 R41, R49, R4, RZ ;  /* 0x0000000431297227 */ /* 0x000fc800078e00ff */
[----:B------:R-:W-:-:S04]  /*155c0*/  IMAD.MOV R41, RZ, RZ, -R41 ;  /* 0x000000ffff297224 */ /* 0x000fc800078e0a29 */
[----:B------:R-:W-:-:S05]  /*155d0*/  IMAD R4, R0, R41, R4 ;  /* 0x0000002900047224 */ /* 0x000fca00078e0204 */
[----:B------:R-:W-:Y:S01]  /*155e0*/  ISETP.GT.U32.AND P6, PT, R0, R4, PT ;  /* 0x000000040000720c */ /* 0x000fe20003fc4070 */
[--C-:B------:R-:W-:Y:S01]  /*155f0*/  @!P5 IMAD.IADD R37, R37, 0x1, -R0.reuse ;  /* 0x000000012525d824 */ /* 0x100fe200078e0a00 */
[----:B------:R-:W-:Y:S02]  /*15600*/  ISETP.GE.AND P5, PT, R43, RZ, PT ;  /* 0x000000ff2b00720c */ /* 0x000fe40003fa6270 */
[----:B------:R-:W4:Y:S09]  /*15610*/  LDL.LU R43, [R1+0x12f8] ;  /* 0x0012f800012b7983 */ /* 0x000f320000300800 */
[----:B------:R-:W-:Y:S01]  /*15620*/  @!P6 IMAD.IADD R4, R4, 0x1, -R0 ;  /* 0x000000010404e824 */ /* 0x000fe200078e0a00 */
[----:B------:R-:W-:-:S02]  /*15630*/  ISETP.GE.AND P6, PT, R54, RZ, PT ;  /* 0x000000ff3600720c */ /* 0x000fc40003fc6270 */
        /* <DEDUP_REMOVED lines=15> */
[----:B------:R-:W-:-:S04]  /*15730*/  IMAD R38, R0, R42, R38 ;  /* 0x0000002a00267224 */ /* 0x000fc800078e0226 */
[----:B------:R-:W-:Y:S01]  /*15740*/  @!P0 IMAD.IADD R39, R39, 0x1, -R0 ;  /* 0x0000000127278824 */ /* 0x000fe200078e0a00 */
[----:B------:R-:W-:Y:S01]  /*15750*/  ISETP.GE.AND P0, PT, R46, RZ, PT ;  /* 0x000000ff2e00720c */ /* 0x000fe20003f06270 */
[----:B------:R-:W-:Y:S01]  /*15760*/  IMAD.MOV.U32 R10, RZ, RZ, R40 ;  /* 0x000000ffff0a7224 */ /* 0x000fe200078e0028 */
[C---:B------:R-:W-:Y:S01]  /*15770*/  ISETP.GT.U32.AND P2, PT, R0.reuse, R38, PT ;  /* 0x000000260000720c */ /* 0x040fe20003f44070 */
[C---:B------:R-:W-:Y:S02]  /*15780*/  IMAD R6, R0.reuse, R8, R6 ;  /* 0x0000000800067224 */ /* 0x040fe400078e0206 */
[----:B------:R-:W-:Y:S02]  /*15790*/  IMAD.MOV.U32 R9, RZ, RZ, R39 ;  /* 0x000000ffff097224 */ /* 0x000fe400078e0027 */
[----:B------:R-:W-:Y:S02]  /*157a0*/  @!P3 IMAD.MOV R10, RZ, RZ, -R10 ;  /* 0x000000ffff0ab224 */ /* 0x000fe400078e0a0a */
[--C-:B------:R-:W-:Y:S01]  /*157b0*/  @!P4 IMAD.IADD R7, R7, 0x1, -R0.reuse ;  /* 0x000000010707c824 */ /* 0x100fe200078e0a00 */
[C---:B------:R-:W-:Y:S01]  /*157c0*/  ISETP.GT.U32.AND P4, PT, R0.reuse, R6, PT ;  /* 0x000000060000720c */ /* 0x040fe20003f84070 */
[----:B------:R-:W-:Y:S01]  /*157d0*/  @!P1 IMAD.MOV R9, RZ, RZ, -R9 ;  /* 0x000000ffff099224 */ /* 0x000fe200078e0a09 */
[----:B------:R-:W-:Y:S01]  /*157e0*/  ISETP.GT.U32.AND P1, PT, R0, R4, PT ;  /* 0x000000040000720c */ /* 0x000fe20003f24070 */
[----:B------:R0:W-:Y:S04]  /*157f0*/  STL [R1+0x3f4], R10 ;  /* 0x0003f40a01007387 */ /* 0x0001e80000100800 */
[----:B------:R1:W-:Y:S01]  /*15800*/  STL [R1+0x3f8], R9 ;  /* 0x0003f80901007387 */ /* 0x0003e20000100800 */
[----:B------:R-:W-:-:S02]  /*15810*/  @!P2 IMAD.IADD R38, R38, 0x1, -R0 ;  /* 0x000000012626a824 */ /* 0x000fc400078e0a00 */
[----:B0-----:R-:W-:Y:S02]  /*15820*/  IMAD.MOV.U32 R10, RZ, RZ, R7 ;  /* 0x000000ffff0a7224 */ /* 0x001fe400078e0007 */
[----:B-1----:R-:W-:Y:S02]  /*15830*/  IMAD.MOV.U32 R9, RZ, RZ, R37 ;  /* 0x000000ffff097224 */ /* 0x002fe400078e0025 */
[----:B------:R-:W-:Y:S01]  /*15840*/  @!P0 IMAD.MOV R10, RZ, RZ, -R10 ;  /* 0x000000ffff0a8224 */ /* 0x000fe200078e0a0a */
[----:B---3--:R-:W-:Y:S01]  /*15850*/  IABS R2, R55 ;  /* 0x0000003700027213 */ /* 0x008fe20000000000 */
[----:B------:R-:W-:Y:S01]  /*15860*/  @!P5 IMAD.MOV R9, RZ, RZ, -R9 ;  /* 0x000000ffff09d224 */ /* 0x000fe200078e0a09 */
[----:B-----5:R-:W-:-:S03]  /*15870*/  IABS R8, R52 ;  /* 0x0000003400087213 */ /* 0x020fc60000000000 */
[----:B------:R-:W-:Y:S01]  /*15880*/  IMAD.HI.U32 R41, R49, R2, RZ ;  /* 0x0000000231297227 */ /* 0x000fe200078e00ff */
[----:B------:R-:W-:Y:S03]  /*15890*/  STL [R1+0x410], R10 ;  /* 0x0004100a01007387 */ /* 0x000fe60000100800 */
[--C-:B------:R-:W-:Y:S01]  /*158a0*/  @!P4 IMAD.IADD R6, R6, 0x1, -R0.reuse ;  /* 0x000000010606c824 */ /* 0x100fe200078e0a00 */
[----:B------:R-:W-:Y:S01]  /*158b0*/  ISETP.GT.U32.AND P4, PT, R0, R38, PT ;  /* 0x000000260000720c */ /* 0x000fe20003f84070 */
[----:B------:R-:W-:Y:S01]  /*158c0*/  @!P1 IMAD.IADD R4, R4, 0x1, -R0 ;  /* 0x0000000104049824 */ /* 0x000fe200078e0a00 */
[----:B------:R0:W-:Y:S01]  /*158d0*/  STL [R1+0x414], R9 ;  /* 0x0004140901007387 */ /* 0x0001e20000100800 */
[----:B------:R-:W-:Y:S01]  /*158e0*/  IMAD.MOV R41, RZ, RZ, -R41 ;  /* 0x000000ffff297224 */ /* 0x000fe200078e0a29 */
[----:B------:R-:W-:Y:S01]  /*158f0*/  ISETP.GE.AND P1, PT, R55, RZ, PT ;  /* 0x000000ff3700720c */ /* 0x000fe20003f26270 */
[----:B------:R-:W-:Y:S01]  /*15900*/  IMAD.HI.U32 R5, R49, R8, RZ ;  /* 0x0000000831057227 */ /* 0x000fe200078e00ff */
[----:B------:R-:W3:Y:S01]  /*15910*/  LDL.LU R55, [R1+0x1300] ;  /* 0x0013000001377983 */ /* 0x000ee20000300800 */
[----:B------:R-:W-:-:S02]  /*15920*/  ISETP.GT.U32.AND P3, PT, R0, R6, PT ;  /* 0x000000060000720c */ /* 0x000fc40003f64070 */
        /* <DEDUP_REMOVED lines=47> */
[C---:B------:R-:W-:Y:S02]  /*15c20*/  IMAD R39, R0.reuse, R5, R39 ;  /* 0x0000000500277224 */ /* 0x040fe400078e0227 */
[----:B0-----:R-:W-:Y:S01]  /*15c30*/  IMAD.MOV.U32 R9, RZ, RZ, R8 ;  /* 0x000000ffff097224 */ /* 0x001fe200078e0008 */
[----:B------:R-:W-:Y:S01]  /*15c40*/  ISETP.GE.AND P5, PT, R43, RZ, PT ;  /* 0x000000ff2b00720c */ /* 0x000fe20003fa6270 */
[C---:B------:R-:W-:Y:S01]  /*15c50*/  IMAD R37, R0.reuse, R4, R37 ;  /* 0x0000000400257224 */ /* 0x040fe200078e0225 */
[----:B------:R-:W4:Y:S01]  /*15c60*/  LDL.LU R43, [R1+0x131c] ;  /* 0x00131c00012b7983 */ /* 0x000f220000300800 */
[----:B------:R-:W-:Y:S01]  /*15c70*/  @!P3 IMAD.MOV R9, RZ, RZ, -R9 ;  /* 0x000000ffff09b224 */ /* 0x000fe200078e0a09 */
[----:B------:R-:W-:-:S03]  /*15c80*/  ISETP.GT.U32.AND P3, PT, R0, R39, PT ;  /* 0x000000270000720c */ /* 0x000fc60003f64070 */
[--C-:B------:R-:W-:Y:S01]  /*15c90*/  @!P6 IMAD.IADD R7, R7, 0x1, -R0.reuse ;  /* 0x000000010707e824 */ /* 0x100fe200078e0a00 */
[----:B------:R-:W-:Y:S01]  /*15ca0*/  ISETP.GT.U32.AND P6, PT, R0, R37, PT ;  /* 0x000000250000720c */ /* 0x000fe20003fc4070 */
[----:B------:R0:W-:Y:S08]  /*15cb0*/  STL [R1+0x404], R9 ;  /* 0x0004040901007387 */ /* 0x0001f00000100800 */
[----:B------:R-:W-:-:S04]  /*15cc0*/  @!P3 IMAD.IADD R39, R39, 0x1, -R0 ;  /* 0x000000012727b824 */ /* 0x000fc800078e0a00 */
[----:B------:R-:W-:Y:S01]  /*15cd0*/  @!P6 IMAD.IADD R37, R37, 0x1, -R0 ;  /* 0x000000012525e824 */ /* 0x000fe200078e0a00 */
[----:B------:R-:W-:Y:S01]  /*15ce0*/  ISETP.GT.U32.AND P6, PT, R0, R39, PT ;  /* 0x000000270000720c */ /* 0x000fe20003fc4070 */
[----:B0-----:R-:W-:Y:S01]  /*15cf0*/  IMAD.MOV.U32 R9, RZ, RZ, R7 ;  /* 0x000000ffff097224 */ /* 0x001fe200078e0007 */
[----:B---3--:R-:W-:-:S05]  /*15d00*/  IABS R6, R55 ;  /* 0x0000003700067213 */ /* 0x008fca0000000000 */
[----:B------:R-:W-:-:S04]  /*15d10*/  IMAD.HI.U32 R40, R49, R6, RZ ;  /* 0x0000000631287227 */ /* 0x000fc800078e00ff */
[----:B------:R-:W-:-:S04]  /*15d20*/  IMAD.MOV R40, RZ, RZ, -R40 ;  /* 0x000000ffff287224 */ /* 0x000fc800078e0a28 */
[C---:B------:R-:W-:Y:S01]  /*15d30*/  IMAD R6, R0.reuse, R40, R6 ;  /* 0x0000002800067224 */ /* 0x040fe200078e0206 */
[----:B------:R-:W-:Y:S02]  /*15d40*/  ISETP.GE.AND P2, PT, R55, RZ, PT ;  /* 0x000000ff3700720c */ /* 0x000fe40003f46270 */
[----:B------:R-:W3:Y:S02]  /*15d50*/  LDL.LU R55, [R1+0x1320] ;  /* 0x0013200001377983 */ /* 0x000ee40000300800 */
[----:B------:R-:W-:Y:S02]  /*15d60*/  ISETP.GT.U32.AND P3, PT, R0, R6, PT ;  /* 0x000000060000720c */ /* 0x000fe40003f64070 */
[----:B-----5:R-:W-:Y:S02]  /*15d70*/  IABS R2, R52 ;  /* 0x0000003400027213 */ /* 0x020fe40000000000 */
[----:B------:R-:W-:Y:S02]  /*15d80*/  ISETP.GE.AND P1, PT, R52, RZ, PT ;  /* 0x000000ff3400720c */ /* 0x000fe40003f26270 */
[----:B------:R-:W5:Y:S01]  /*15d90*/  LDL.LU R52, [R1+0x1324] ;  /* 0x0013240001347983 */ /* 0x000f620000300800 */
[----:B------:R-:W-:-:S04]  /*15da0*/  IMAD.HI.U32 R8, R49, R2, RZ ;  /* 0x0000000231087227 */ /* 0x000fc800078e00ff */
[----:B------:R-:W-:Y:S02]  /*15db0*/  IMAD.MOV R8, RZ, RZ, -R8 ;  /* 0x000000ffff087224 */ /* 0x000fe400078e0a08 */
[----:B------:R-:W-:Y:S01]  /*15dc0*/  @!P0 IMAD.MOV R9, RZ, RZ, -R9 ;  /* 0x000000ffff098224 */ /* 0x000fe200078e0a09 */
[----:B------:R-:W-:Y:S01]  /*15dd0*/  ISETP.GT.U32.AND P0, PT, R0, R37, PT ;  /* 0x000000250000720c */ /* 0x000fe20003f04070 */
[----:B------:R-:W-:Y:S02]  /*15de0*/  @!P3 IMAD.IADD R6, R6, 0x1, -R0 ;  /* 0x000000010606b824 */ /* 0x000fe400078e0a00 */
[C---:B------:R-:W-:Y:S02]  /*15df0*/  IMAD R2, R0.reuse, R8, R2 ;  /* 0x0000000800027224 */ /* 0x040fe400078e0202 */
[----:B------:R-:W-:Y:S01]  /*15e00*/  @!P6 IMAD.IADD R39, R39, 0x1, -R0 ;  /* 0x000000012727e824 */ /* 0x000fe200078e0a00 */
[----:B------:R0:W-:Y:S01]  /*15e10*/  STL [R1+0x3ec], R9 ;  /* 0x0003ec0901007387 */ /* 0x0001e20000100800 */
[----:B------:R-:W-:-:S02]  /*15e20*/  ISETP.GT.U32.AND P3, PT, R0, R6, PT ;  /* 0x000000060000720c */ /* 0x000fc40003f64070 */
        /* <DEDUP_REMOVED lines=63> */
[----:B------:R-:W-:Y:S01]  /*16220*/  ISETP.GT.U32.AND P6, PT, R0, R8, PT ;  /* 0x000000080000720c */ /* 0x000fe20003fc4070 */
        /* <DEDUP_REMOVED lines=8> */
[----:B------:R-:W-:Y:S01]  /*162b0*/  ISETP.GT.U32.AND P1, PT, R0, R39, PT ;  /* 0x000000270000720c */ /* 0x000fe20003f24070 */
[----:B------:R-:W-:Y:S01]  /*162c0*/  IMAD.HI.U32 R41, R49, R6, RZ ;  /* 0x0000000631297227 */ /* 0x000fe200078e00ff */
[----:B-----5:R-:W-:-:S03]  /*162d0*/  IABS R37, R52 ;  /* 0x0000003400257213 */ /* 0x020fc60000000000 */
[----:B------:R-:W-:Y:S01]  /*162e0*/  IMAD.MOV R41, RZ, RZ, -R41 ;  /* 0x000000ffff297224 */ /* 0x000fe200078e0a29 */
[----:B------:R-:W-:Y:S01]  /*162f0*/  STL [R1+0x3dc], R5 ;  /* 0x0003dc0501007387 */ /* 0x000fe20000100800 */
[--C-:B------:R-:W-:Y:S02]  /*16300*/  @!P6 IMAD.IADD R8, R8, 0x1, -R0.reuse ;  /* 0x000000010808e824 */ /* 0x100fe400078e0a00 */
[----:B------:R-:W-:Y:S01]  /*16310*/  IMAD.HI.U32 R40, R49, R37, RZ ;  /* 0x0000002531287227 */ /* 0x000fe200078e00ff */
[----:B------:R0:W-:Y:S01]  /*16320*/  STL [R1+0x3d8], R4 ;  /* 0x0003d80401007387 */ /* 0x0001e20000100800 */
[----:B------:R-:W-:Y:S02]  /*16330*/  ISETP.GE.AND P6, PT, R55, RZ, PT ;  /* 0x000000ff3700720c */ /* 0x000fe40003fc6270 */
[----:B------:R-:W-:Y:S01]  /*16340*/  @!P3 IMAD.IADD R7, R7, 0x1, -R0 ;  /* 0x000000010707b824 */ /* 0x000fe200078e0a00 */
[----:B------:R1:W-:Y:S01]  /*16350*/  STL [R1+0x3d4], R9 ;  /* 0x0003d40901007387 */ /* 0x0003e20000100800 */
[----:B------:R-:W-:-:S02]  /*16360*/  IMAD R6, R0, R41, R6 ;  /* 0x0000002900067224 */ /* 0x000fc400078e0206 */
[----:B------:R-:W-:Y:S01]  /*16370*/  IMAD.MOV R2, RZ, RZ, -R40 ;  /* 0x000000ffff027224 */ /* 0x000fe200078e0a28 */
[----:B------:R-:W3:Y:S01]  /*16380*/  LDL.LU R55, [R1+0x1334] ;  /* 0x0013340001377983 */ /* 0x000ee20000300800 */
[C---:B------:R-:W-:Y:S02]  /*16390*/  ISETP.GT.U32.AND P3, PT, R0.reuse, R7, PT ;  /* 0x000000070000720c */ /* 0x040fe40003f64070 */
[C---:B0-----:R-:W-:Y:S01]  /*163a0*/  IMAD R4, R0.reuse, R2, R37 ;  /* 0x0000000200047224 */ /* 0x041fe200078e0225 */
[C---:B------:R-:W-:Y:S01]  /*163b0*/  ISETP.GT.U32.AND P0, PT, R0.reuse, R6, PT ;  /* 0x000000060000720c */ /* 0x040fe20003f04070 */
[----:B------:R-:W-:Y:S01]  /*163c0*/  @!P1 IMAD.IADD R39, R39, 0x1, -R0 ;  /* 0x0000000127279824 */ /* 0x000fe200078e0a00 */
[----:B------:R-:W-:Y:S02]  /*163d0*/  ISETP.GE.AND P2, PT, R45, RZ, PT ;  /* 0x000000ff2d00720c */ /* 0x000fe40003f46270 */
[----:B------:R-:W-:Y:S01]  /*163e0*/  ISETP.GT.U32.AND P1, PT, R0, R4, PT ;  /* 0x000000040000720c */ /* 0x000fe20003f24070 */
[----:B-1----:R-:W-:-:S05]  /*163f0*/  IMAD.MOV.U32 R9, RZ, RZ, R39 ;  /* 0x000000ffff097224 */ /* 0x002fca00078e0027 */
[--C-:B------:R-:W-:Y:S01]  /*16400*/  @!P3 IMAD.IADD R7, R7, 0x1, -R0.reuse ;  /* 0x000000010707b824 */ /* 0x100fe200078e0a00 */
[----:B------:R-:W-:Y:S02]  /*16410*/  ISETP.GE.AND P3, PT, R52, RZ, PT ;  /* 0x000000ff3400720c */ /* 0x000fe40003f66270 */
[--C-:B------:R-:W-:Y:S01]  /*16420*/  @!P0 IMAD.IADD R6, R6, 0x1, -R0.reuse ;  /* 0x0000000106068824 */ /* 0x100fe200078e0a00 */
[----:B------:R-:W5:Y:S01]  /*16430*/  LDL.LU R52, [R1+0x1338] ;  /* 0x0013380001347983 */ /* 0x000f620000300800 */
[----:B------:R-:W-:Y:S01]  /*16440*/  ISETP.GE.AND P4, PT, R43, RZ, PT ;  /* 0x000000ff2b00720c */ /* 0x000fe20003f86270 */
[----:B------:R-:W-:Y:S02]  /*16450*/  @!P2 IMAD.MOV R9, RZ, RZ, -R9 ;  /* 0x000000ffff09a224 */ /* 0x000fe400078e0a09 */
[----:B------:R-:W-:Y:S01]  /*16460*/  @!P1 IMAD.IADD R4, R4, 0x1, -R0 ;  /* 0x0000000104049824 */ /* 0x000fe200078e0a00 */
[----:B------:R-:W-:-:S09]  /*16470*/  ISETP.GT.U32.AND P1, PT, R0, R6, PT ;  /* 0x000000060000720c */ /* 0x000fd20003f24070 */
[----:B------:R-:W-:-:S04]  /*16480*/  @!P4 IMAD.MOV R7, RZ, RZ, -R7 ;  /* 0x000000ffff07c224 */ /* 0x000fc800078e0a07 */
        /* <DEDUP_REMOVED lines=9> */
[----:B------:R-:W-:Y:S04]  /*16520*/  STL [R1+0x3cc], R9 ;  /* 0x0003cc0901007387 */ /* 0x000fe80000100800 */
[----:B------:R0:W-:Y:S04]  /*16530*/  STL [R1+0x3c8], R7 ;  /* 0x0003c80701007387 */ /* 0x0001e80000100800 */
[----:B------:R-:W2:Y:S01]  /*16540*/  LDL.LU R45, [R1+0x1348] ;  /* 0x00134800012d7983 */ /* 0x000ea20000300800 */
[----:B0-----:R-:W-:-:S04]  /*16550*/  IMAD.MOV.U32 R7, RZ, RZ, R6 ;  /* 0x000000ffff077224 */ /* 0x001fc800078e0006 */
[----:B------:R-:W-:-:S05]  /*16560*/  @!P6 IMAD.MOV R7, RZ, RZ, -R7 ;  /* 0x000000ffff07e224 */ /* 0x000fca00078e0a07 */
[----:B------:R-:W-:Y:S01]  /*16570*/  STL [R1+0x3c4], R7 ;  /* 0x0003c40701007387 */ /* 0x000fe20000100800 */
[----:B----4-:R-:W-:Y:S02]  /*16580*/  IABS R37, R54 ;  /* 0x0000003600257213 */ /* 0x010fe40000000000 */
        /* <DEDUP_REMOVED lines=13> */
[----:B------:R-:W-:Y:S01]  /*16660*/  ISETP.GT.U32.AND P6, PT, R0, R5, PT ;  /* 0x000000050000720c */ /* 0x000fe20003fc4070 */
[----:B------:R-:W-:Y:S01]  /*16670*/  IMAD.MOV R8, RZ, RZ, -R8 ;  /* 0x000000ffff087224 */ /* 0x000fe200078e0a08 */
[----:B------:R-:W-:Y:S01]  /*16680*/  ISETP.GE.AND P4, PT, R44, RZ, PT ;  /* 0x000000ff2c00720c */ /* 0x000fe20003f86270 */
[----:B------:R-:W-:Y:S01]  /*16690*/  IMAD R39, R0, R38, R2 ;  /* 0x0000002600277224 */ /* 0x000fe200078e0202 */
[----:B------:R-:W4:Y:S01]  /*166a0*/  LDL.LU R44, [R1+0x1350] ;  /* 0x00135000012c7983 */ /* 0x000f220000300800 */
[----:B------:R-:W-:-:S02]  /*166b0*/  IMAD.MOV.U32 R9, RZ, RZ, R4 ;  /* 0x000000ffff097224 */ /* 0x000fc400078e0004 */
[C---:B------:R-:W-:Y:S02]  /*166c0*/  IMAD R37, R0.reuse, R8, R37 ;  /* 0x0000000800257224 */ /* 0x040fe400078e0225 */
        /* <DEDUP_REMOVED lines=83> */
[C---:B------:R-:W-:Y:S02]  /*16c00*/  IMAD R39, R0.reuse, R39, R40 ;  /* 0x0000002700277224 */ /* 0x040fe400078e0228 */
[----:B------:R-:W-:Y:S02]  /*16c10*/  IMAD R5, R0, R41, R5 ;  /* 0x0000002900057224 */ /* 0x000fe400078e0205 */
[----:B------:R-:W-:Y:S01]  /*16c20*/  @!P0 IMAD.IADD R8, R8, 0x1, -R0 ;  /* 0x0000000108088824 */ /* 0x000fe200078e0a00 */
[----:B------:R-:W-:Y:S01]  /*16c30*/  ISETP.GT.U32.AND P2, PT, R0, R39, PT ;  /* 0x000000270000720c */ /* 0x000fe20003f44070 */
[----:B0-----:R-:W-:Y:S01]  /*16c40*/  IMAD.MOV.U32 R9, RZ, RZ, R2 ;  /* 0x000000ffff097224 */ /* 0x001fe200078e0002 */
[----:B------:R-:W-:Y:S01]  /*16c50*/  ISETP.GE.AND P0, PT, R46, RZ, PT ;  /* 0x000000ff2e00720c */ /* 0x000fe20003f06270 */
[----:B------:R-:W-:Y:S01]  /*16c60*/  @!P3 IMAD.IADD R7, R7, 0x1, -R0 ;  /* 0x000000010707b824 */ /* 0x000fe200078e0a00 */
[C---:B------:R-:W-:Y:S01]  /*16c70*/  ISETP.GT.U32.AND P3, PT, R0.reuse, R5, PT ;  /* 0x000000050000720c */ /* 0x040fe20003f64070 */
[----:B------:R-:W-:Y:S01]  /*16c80*/  @!P5 IMAD.MOV R9, RZ, RZ, -R9 ;  /* 0x000000ffff09d224 */ /* 0x000fe200078e0a09 */
[----:B------:R-:W-:Y:S01]  /*16c90*/  ISETP.GT.U32.AND P5, PT, R0, R4, PT ;  /* 0x000000040000720c */ /* 0x000fe20003fa4070 */
[----:B------:R-:W-:-:S03]  /*16ca0*/  @!P6 IMAD.MOV R8, RZ, RZ, -R8 ;  /* 0x000000ffff08e224 */ /* 0x000fc600078e0a08 */
[----:B------:R0:W-:Y:S04]  /*16cb0*/  STL [R1+0x3a8], R9 ;  /* 0x0003a80901007387 */ /* 0x0001e80000100800 */
[----:B------:R1:W-:Y:S01]  /*16cc0*/  STL [R1+0x3a4], R8 ;  /* 0x0003a40801007387 */ /* 0x0003e20000100800 */
[----:B------:R-:W-:Y:S02]  /*16cd0*/  @!P2 IMAD.IADD R39, R39, 0x1, -R0 ;  /* 0x000000012727a824 */ /* 0x000fe400078e0a00 */
[----:B0-----:R-:W-:Y:S02]  /*16ce0*/  IMAD.MOV.U32 R9, RZ, RZ, R7 ;  /* 0x000000ffff097224 */ /* 0x001fe400078e0007 */
[----:B-1----:R-:W-:Y:S01]  /*16cf0*/  IMAD.MOV.U32 R8, RZ, RZ, R38 ;  /* 0x000000ffff087224 */ /* 0x002fe200078e0026 */
[----:B---3--:R-:W-:Y:S01]  /*16d00*/  IABS R37, R55 ;  /* 0x0000003700257213 */ /* 0x008fe20000000000 */
[----:B------:R-:W-:-:S02]  /*16d10*/  @!P0 IMAD.MOV R9, RZ, RZ, -R9 ;  /* 0x000000ffff098224 */ /* 0x000fc400078e0a09 */
[----:B------:R-:W-:Y:S02]  /*16d20*/  @!P1 IMAD.MOV R8, RZ, RZ, -R8 ;  /* 0x000000ffff089224 */ /* 0x000fe400078e0a08 */
[----:B------:R-:W-:Y:S01]  /*16d30*/  IMAD.HI.U32 R41, R49, R37, RZ ;  /* 0x0000002531297227 */ /* 0x000fe200078e00ff */
[----:B-----5:R-:W-:-:S03]  /*16d40*/  IABS R6, R52 ;  /* 0x0000003400067213 */ /* 0x020fc60000000000 */
[----:B------:R-:W-:Y:S01]  /*16d50*/  @!P3 IMAD.IADD R5, R5, 0x1, -R0 ;  /* 0x000000010505b824 */ /* 0x000fe200078e0a00 */
[----:B------:R-:W-:Y:S01]  /*16d60*/  ISETP.GT.U32.AND P3, PT, R0, R39, PT ;  /* 0x000000270000720c */ /* 0x000fe20003f64070 */
[----:B------:R-:W-:Y:S01]  /*16d70*/  IMAD.MOV R41, RZ, RZ, -R41 ;  /* 0x000000ffff297224 */ /* 0x000fe200078e0a29 */
[----:B------:R0:W-:Y:S01]  /*16d80*/  STL [R1+0x3a0], R9 ;  /* 0x0003a00901007387 */ /* 0x0001e20000100800 */
[----:B------:R-:W-:-:S03]  /*16d90*/  IMAD.HI.U32 R40, R49, R6, RZ ;  /* 0x0000000631287227 */ /* 0x000fc600078e00ff */
[----:B------:R-:W-:Y:S01]  /*16da0*/  STL [R1+0x39c], R8 ;  /* 0x00039c0801007387 */ /* 0x000fe20000100800 */
[----:B------:R-:W-:Y:S01]  /*16db0*/  @!P5 IMAD.IADD R4, R4, 0x1, -R0 ;  /* 0x000000010404d824 */ /* 0x000fe200078e0a00 */
[----:B------:R-:W-:Y:S01]  /*16dc0*/  ISETP.GE.AND P5, PT, R55, RZ, PT ;  /* 0x000000ff3700720c */ /* 0x000fe20003fa6270 */
[C---:B------:R-:W-:Y:S01]  /*16dd0*/  IMAD R37, R0.reuse, R41, R37 ;  /* 0x0000002900257224 */ /* 0x040fe200078e0225 */
[----:B------:R-:W3:Y:S01]  /*16de0*/  LDL.LU R55, [R1+0x1368] ;  /* 0x0013680001377983 */ /* 0x000ee20000300800 */
[----:B------:R-:W-:Y:S01]  /*16df0*/  IMAD.MOV R2, RZ, RZ, -R40 ;  /* 0x000000ffff027224 */ /* 0x000fe200078e0a28 */
[C---:B------:R-:W-:Y:S02]  /*16e00*/  ISETP.GT.U32.AND P6, PT, R0.reuse, R5, PT ;  /* 0x000000050000720c */ /* 0x040fe40003fc4070 */
[C---:B------:R-:W-:Y:S01]  /*16e10*/  ISETP.GT.U32.AND P0, PT, R0.reuse, R37, PT ;  /* 0x000000250000720c */ /* 0x040fe20003f04070 */
[----:B------:R-:W-:Y:S02]  /*16e20*/  IMAD R38, R0, R2, R6 ;  /* 0x0000000200267224 */ /* 0x000fe400078e0206 */
[----:B------:R-:W-:Y:S01]  /*16e30*/  @!P3 IMAD.IADD R39, R39, 0x1, -R0 ;  /* 0x000000012727b824 */ /* 0x000fe200078e0a00 */
[----:B------:R-:W-:-:S02]  /*16e40*/  ISETP.GE.AND P2, PT, R45, RZ, PT ;  /* 0x000000ff2d00720c */ /* 0x000fc40003f46270 */
[----:B------:R-:W-:Y:S01]  /*16e50*/  ISETP.GT.U32.AND P3, PT, R0, R38, PT ;  /* 0x000000260000720c */ /* 0x000fe20003f64070 */
[----:B0-----:R-:W-:-:S04]  /*16e60*/  IMAD.MOV.U32 R9, RZ, RZ, R39 ;  /* 0x000000ffff097224 */ /* 0x001fc800078e0027 */
        /* <DEDUP_REMOVED lines=20> */
[----:B------:R-:W-:Y:S02]  /*16fb0*/  STL [R1+0x390], R5 ;  /* 0x0003900501007387 */ /* 0x000fe40000100800 */
[----:B------:R-:W-:Y:S02]  /*16fc0*/  @!P5 IMAD.MOV R9, RZ, RZ, -R9 ;  /* 0x000000ffff09d224 */ /* 0x000fe400078e0a09 */
[----:B------:R-:W2:Y:S04]  /*16fd0*/  LDL.LU R45, [R1+0x137c] ;  /* 0x00137c00012d7983 */ /* 0x000ea80000300800 */
[----:B------:R0:W-:Y:S01]  /*16fe0*/  STL [R1+0x388], R9 ;  /* 0x0003880901007387 */ /* 0x0001e20000100800 */
[----:B----4-:R-:W-:-:S02]  /*16ff0*/  IABS R2, R54 ;  /* 0x0000003600027213 */ /* 0x010fc40000000000 */
[----:B------:R-:W-:Y:S02]  /*17000*/  ISETP.GE.AND P3, PT, R54, RZ, PT ;  /* 0x000000ff3600720c */ /* 0x000fe40003f66270 */
[----:B------:R-:W4:Y:S01]  /*17010*/  LDL.LU R54, [R1+0x1380] ;  /* 0x0013800001367983 */ /* 0x000f220000300800 */
[----:B------:R-:W-:-:S04]  /*17020*/  IMAD.MOV.U32 R6, RZ, RZ, R7 ;  /* 0x000000ffff067224 */ /* 0x000fc800078e0007 */
        /* <DEDUP_REMOVED lines=11> */
[----:B------:R-:W-:Y:S01]  /*170e0*/  ISETP.GT.U32.AND P5, PT, R0, R6, PT ;  /* 0x000000060000720c */ /* 0x000fe20003fa4070 */
        /* <DEDUP_REMOVED lines=22> */
[----:B------:R-:W-:-:S04]  /*17250*/  IMAD.HI.U32 R4, R49, R40, RZ ;  /* 0x0000002831047227 */ /* 0x000fc800078e00ff */
[----:B0-----:R-:W-:Y:S02]  /*17260*/  IMAD.MOV.U32 R9, RZ, RZ, R6 ;  /* 0x000000ffff097224 */ /* 0x001fe400078e0006 */
[----:B------:R-:W-:Y:S02]  /*17270*/  IMAD.MOV R4, RZ, RZ, -R4 ;  /* 0x000000ffff047224 */ /* 0x000fe400078e0a04 */
[----:B------:R-:W-:Y:S02]  /*17280*/  @!P0 IMAD.MOV R9, RZ, RZ, -R9 ;  /* 0x000000ffff098224 */ /* 0x000fe400078e0a09 */
[----:B------:R-:W-:Y:S01]  /*17290*/  @!P6 IMAD.IADD R2, R2, 0x1, -R0 ;  /* 0x000000010202e824 */ /* 0x000fe200078e0a00 */
[----:B------:R-:W-:Y:S01]  /*172a0*/  ISETP.GE.AND P4, PT, R52, RZ, PT ;  /* 0x000000ff3400720c */ /* 0x000fe20003f86270 */
[C---:B------:R-:W-:Y:S01]  /*172b0*/  IMAD R40, R0.reuse, R4, R40 ;  /* 0x0000000400287224 */ /* 0x040fe200078e0228 */
[----:B------:R-:W-:Y:S01]  /*172c0*/  ISETP.GT.U32.AND P0, PT, R0, R5, PT ;  /* 0x000000050000720c */ /* 0x000fe20003f04070 */
[----:B------:R-:W-:Y:S01]  /*172d0*/  @!P5 IMAD.IADD R8, R8, 0x1, -R0 ;  /* 0x000000010808d824 */ /* 0x000fe200078e0a00 */
[----:B------:R-:W5:Y:S01]  /*172e0*/  LDL.LU R52, [R1+0x138c] ;  /* 0x00138c0001347983 */ /* 0x000f620000300800 */
[----:B------:R-:W-:-:S03]  /*172f0*/  ISETP.GT.U32.AND P6, PT, R0, R2, PT ;  /* 0x000000020000720c */ /* 0x000fc60003fc4070 */
[----:B------:R0:W-:Y:S01]  /*17300*/  STL [R1+0x37c], R9 ;  /* 0x00037c0901007387 */ /* 0x0001e20000100800 */
[----:B------:R-:W-:Y:S01]  /*17310*/  ISETP.GT.U32.AND P5, PT, R0, R40, PT ;  /* 0x000000280000720c */ /* 0x000fe20003fa4070 */
[----:B0-----:R-:W-:-:S04]  /*17320*/  IMAD.MOV.U32 R9, RZ, RZ, R8 ;  /* 0x000000ffff097224 */ /* 0x001fc800078e0008 */
[----:B------:R-:W-:Y:S02]  /*17330*/  @!P1 IMAD.MOV R9, RZ, RZ, -R9 ;  /* 0x000000ffff099224 */ /* 0x000fe400078e0a09 */
[--C-:B------:R-:W-:Y:S02]  /*17340*/  @!P0 IMAD.IADD R5, R5, 0x1, -R0.reuse ;  /* 0x0000000105058824 */ /* 0x100fe400078e0a00 */
[----:B------:R-:W-:-:S04]  /*17350*/  @!P6 IMAD.IADD R2, R2, 0x1, -R0 ;  /* 0x000000010202e824 */ /* 0x000fc800078e0a00 */
[----:B------:R-:W-:Y:S02]  /*17360*/  @!P5 IMAD.IADD R40, R40, 0x1, -R0 ;  /* 0x000000012828d824 */ /* 0x000fe400078e0a00 */
[----:B------:R-:W-:Y:S01]  /*17370*/  @!P3 IMAD.MOV R5, RZ, RZ, -R5 ;  /* 0x000000ffff05b224 */ /* 0x000fe200078e0a05 */
[----:B------:R-:W-:Y:S04]  /*17380*/  STL [R1+0x380], R9 ;  /* 0x0003800901007387 */ /* 0x000fe80000100800 */
        /* <DEDUP_REMOVED lines=42> */
[----:B------:R-:W-:-:S03]  /*17630*/  ISETP.GT.U32.AND P0, PT, R0, R39, PT ;  /* 0x000000270000720c */ /* 0x000fc60003f04070 */
[----:B------:R-:W-:Y:S01]  /*17640*/  IMAD R6, R0, R8, R6 ;  /* 0x0000000800067224 */ /* 0x000fe200078e0206 */
[----:B------:R-:W-:-:S07]  /*17650*/  IABS R38, R45 ;  /* 0x0000002d00267213 */ /* 0x000fce0000000000 */
[----:B------:R-:W-:Y:S01]  /*17660*/  @!P3 IMAD.IADD R7, R7, 0x1, -R0 ;  /* 0x000000010707b824 */ /* 0x000fe200078e0a00 */
[----:B------:R-:W-:Y:S01]  /*17670*/  ISETP.GT.U32.AND P3, PT, R0, R6, PT ;  /* 0x000000060000720c */ /* 0x000fe20003f64070 */
[----:B------:R-:W-:-:S04]  /*17680*/  IMAD.HI.U32 R42, R49, R38, RZ ;  /* 0x00000026312a7227 */ /* 0x000fc800078e00ff */
[----:B------:R-:W-:Y:S02]  /*17690*/  @!P0 IMAD.IADD R39, R39, 0x1, -R0 ;  /* 0x0000000127278824 */ /* 0x000fe400078e0a00 */
[----:B------:R-:W-:Y:S01]  /*176a0*/  IMAD.MOV R42, RZ, RZ, -R42 ;  /* 0x000000ffff2a7224 */ /* 0x000fe200078e0a2a */
[----:B------:R-:W-:Y:S01]  /*176b0*/  ISETP.GE.AND P0, PT, R46, RZ, PT ;  /* 0x000000ff2e00720c */ /* 0x000fe20003f06270 */
[----:B------:R-:W-:Y:S02]  /*176c0*/  IMAD.MOV.U32 R10, RZ, RZ, R40 ;  /* 0x000000ffff0a7224 */ /* 0x000fe400078e0028 */
[----:B------:R-:W-:Y:S02]  /*176d0*/  IMAD.MOV.U32 R9, RZ, RZ, R39 ;  /* 0x000000ffff097224 */ /* 0x000fe400078e0027 */
[----:B------:R-:W-:Y:S02]  /*176e0*/  IMAD R38, R0, R42, R38 ;  /* 0x0000002a00267224 */ /* 0x000fe400078e0226 */
[----:B------:R-:W-:-:S02]  /*176f0*/  @!P3 IMAD.IADD R6, R6, 0x1, -R0 ;  /* 0x000000010606b824 */ /* 0x000fc400078e0a00 */
[----:B------:R-:W-:Y:S02]  /*17700*/  @!P4 IMAD.MOV R10, RZ, RZ, -R10 ;  /* 0x000000ffff0ac224 */ /* 0x000fe400078e0a0a */
[----:B------:R-:W-:Y:S01]  /*17710*/  @!P5 IMAD.MOV R9, RZ, RZ, -R9 ;  /* 0x000000ffff09d224 */ /* 0x000fe200078e0a09 */
[C---:B------:R-:W-:Y:S02]  /*17720*/  ISETP.GT.U32.AND P5, PT, R0.reuse, R4, PT ;  /* 0x000000040000720c */ /* 0x040fe40003fa4070 */
[C---:B------:R-:W-:Y:S01]  /*17730*/  ISETP.GT.U32.AND P2, PT, R0.reuse, R38, PT ;  /* 0x000000260000720c */ /* 0x040fe20003f44070 */
[----:B------:R0:W-:Y:S01]  /*17740*/  STL [R1+0x350], R10 ;  /* 0x0003500a01007387 */ /* 0x0001e20000100800 */
[----:B------:R-:W-:-:S03]  /*17750*/  ISETP.GT.U32.AND P4, PT, R0, R6, PT ;  /* 0x000000060000720c */ /* 0x000fc60003f84070 */
[----:B------:R1:W-:Y:S01]  /*17760*/  STL [R1+0x354], R9 ;  /* 0x0003540901007387 */ /* 0x0003e20000100800 */
[----:B---3--:R-:W-:Y:S01]  /*17770*/  IABS R2, R55 ;  /* 0x0000003700027213 */ /* 0x008fe20000000000 */
[----:B0-----:R-:W-:Y:S02]  /*17780*/  IMAD.MOV.U32 R10, RZ, RZ, R7 ;  /* 0x000000ffff0a7224 */ /* 0x001fe400078e0007 */
[----:B-1----:R-:W-:Y:S02]  /*17790*/  IMAD.MOV.U32 R9, RZ, RZ, R37 ;  /* 0x000000ffff097224 */ /* 0x002fe400078e0025 */
[----:B------:R-:W-:Y:S02]  /*177a0*/  @!P0 IMAD.MOV R10, RZ, RZ, -R10 ;  /* 0x000000ffff0a8224 */ /* 0x000fe400078e0a0a */
[----:B------:R-:W-:Y:S02]  /*177b0*/  @!P6 IMAD.MOV R9, RZ, RZ, -R9 ;  /* 0x000000ffff09e224 */ /* 0x000fe400078e0a09 */
[----:B------:R-:W-:Y:S01]  /*177c0*/  IMAD.HI.U32 R41, R49, R2, RZ ;  /* 0x0000000231297227 */ /* 0x000fe200078e00ff */
[----:B------:R-:W-:Y:S03]  /*177d0*/  STL [R1+0x36c], R10 ;  /* 0x00036c0a01007387 */ /* 0x000fe60000100800 */
[--C-:B------:R-:W-:Y:S01]  /*177e0*/  @!P5 IMAD.IADD R4, R4, 0x1, -R0.reuse ;  /* 0x000000010404d824 */ /* 0x100fe200078e0a00 */
[----:B------:R0:W-:Y:S01]  /*177f0*/  STL [R1+0x370], R9 ;  /* 0x0003700901007387 */ /* 0x0001e20000100800 */
[----:B------:R-:W-:Y:S01]  /*17800*/  IMAD.MOV R41, RZ, RZ, -R41 ;  /* 0x000000ffff297224 */ /* 0x000fe200078e0a29 */
[----:B------:R-:W-:Y:S01]  /*17810*/  ISETP.GE.AND P5, PT, R55, RZ, PT ;  /* 0x000000ff3700720c */ /* 0x000fe20003fa6270 */
[--C-:B------:R-:W-:Y:S01]  /*17820*/  @!P2 IMAD.IADD R38, R38, 0x1, -R0.reuse ;  /* 0x000000012626a824 */ /* 0x100fe200078e0a00 */
[----:B------:R-:W3:Y:S01]  /*17830*/  LDL.LU R55, [R1+0x139c] ;  /* 0x00139c0001377983 */ /* 0x000ee20000300800 */
[----:B------:R-:W-:Y:S01]  /*17840*/  @!P4 IMAD.IADD R6, R6, 0x1, -R0 ;  /* 0x000000010606c824 */ /* 0x000fe200078e0a00 */
[----:B-----5:R-:W-:Y:S01]  /*17850*/  IABS R8, R52 ;  /* 0x0000003400087213 */ /* 0x020fe20000000000 */
[----:B------:R-:W-:Y:S01]  /*17860*/  IMAD R2, R0, R41, R2 ;  /* 0x0000002900027224 */ /* 0x000fe200078e0202 */
[----:B------:R-:W-:-:S02]  /*17870*/  ISETP.GE.AND P4, PT, R52, RZ, PT ;  /* 0x000000ff3400720c */ /* 0x000fc40003f86270 */
[----:B------:R-:W5:Y:S01]  /*17880*/  LDL.LU R52, [R1+0x13a0] ;  /* 0x0013a00001347983 */ /* 0x000f620000300800 */
[C---:B------:R-:W-:Y:S02]  /*17890*/  ISETP.GT.U32.AND P3, PT, R0.reuse, R38, PT ;  /* 0x000000260000720c */ /* 0x040fe40003f64070 */
[----:B------:R-:W-:Y:S02]  /*178a0*/  ISETP.GT.U32.AND P0, PT, R0, R2, PT ;  /* 0x000000020000720c */ /* 0x000fe40003f04070 */
[----:B------:R-:W-:-:S09]  /*178b0*/  ISETP.GE.AND P2, PT, R45, RZ, PT ;  /* 0x000000ff2d00720c */ /* 0x000fd20003f46270 */
[--C-:B------:R-:W-:Y:S02]  /*178c0*/  @!P3 IMAD.IADD R38, R38, 0x1, -R0.reuse ;  /* 0x000000012626b824 */ /* 0x100fe400078e0a00 */
[----:B------:R-:W-:Y:S02]  /*178d0*/  @!P0 IMAD.IADD R2, R2, 0x1, -R0 ;  /* 0x0000000102028824 */ /* 0x000fe400078e0a00 */
[----:B0-----:R-:W-:-:S04]  /*178e0*/  IMAD.MOV.U32 R9, RZ, RZ, R38 ;  /* 0x000000ffff097224 */ /* 0x001fc800078e0026 */
[----:B------:R-:W-:Y:S01]  /*178f0*/  @!P2 IMAD.MOV R9, RZ, RZ, -R9 ;  /* 0x000000ffff09a224 */ /* 0x000fe200078e0a09 */
[----:B------:R-:W-:Y:S02]  /*17900*/  ISETP.GT.U32.AND P2, PT, R0, R2, PT ;  /* 0x000000020000720c */ /* 0x000fe40003f44070 */
[----:B------:R-:W-:-:S11]  /*17910*/  ISETP.GE.AND P6, PT, R43, RZ, PT ;  /* 0x000000ff2b00720c */ /* 0x000fd60003fc6270 */
        /* <DEDUP_REMOVED lines=20> */
[----:B------:R-:W-:Y:S02]  /*17a60*/  IMAD R8, R0, R5, R8 ;  /* 0x0000000500087224 */ /* 0x000fe400078e0208 */
[----:B------:R-:W-:-:S03]  /*17a70*/  IMAD.HI.U32 R5, R49, R7, RZ ;  /* 0x0000000731057227 */ /* 0x000fc600078e00ff */
[----:B------:R-:W-:Y:S01]  /*17a80*/  ISETP.GT.U32.AND P3, PT, R0, R8, PT ;  /* 0x000000080000720c */ /* 0x000fe20003f64070 */
[----:B------:R-:W-:-:S04]  /*17a90*/  IMAD.MOV R5, RZ, RZ, -R5 ;  /* 0x000000ffff057224 */ /* 0x000fc800078e0a05 */
[----:B------:R-:W-:-:S05]  /*17aa0*/  IMAD R7, R0, R5, R7 ;  /* 0x0000000500077224 */ /* 0x000fca00078e0207 */
[----:B------:R-:W-:-:S03]  /*17ab0*/  ISETP.GT.U32.AND P1, PT, R0, R7, PT ;  /* 0x000000070000720c */ /* 0x000fc60003f24070 */
[----:B------:R-:W-:Y:S01]  /*17ac0*/  @!P3 IMAD.IADD R8, R8, 0x1, -R0 ;  /* 0x000000010808b824 */ /* 0x000fe200078e0a00 */
[----:B------:R-:W-:-:S04]  /*17ad0*/  IABS R39, R44 ;  /* 0x0000002c00277213 */ /* 0x000fc80000000000 */
[----:B------:R-:W-:Y:S01]  /*17ae0*/  ISETP.GT.U32.AND P3, PT, R0, R8, PT ;  /* 0x000000080000720c */ /* 0x000fe20003f64070 */
[----:B------:R-:W-:-:S04]  /*17af0*/  IMAD.HI.U32 R5, R49, R39, RZ ;  /* 0x0000002731057227 */ /* 0x000fc800078e00ff */
[----:B------:R-:W-:Y:S02]  /*17b00*/  @!P1 IMAD.IADD R7, R7, 0x1, -R0 ;  /* 0x0000000107079824 */ /* 0x000fe400078e0a00 */
[----:B------:R-:W-:-:S03]  /*17b10*/  IMAD.HI.U32 R4, R49, R37, RZ ;  /* 0x0000002531047227 */ /* 0x000fc600078e00ff */
[----:B------:R-:W-:Y:S01]  /*17b20*/  ISETP.GT.U32.AND P5, PT, R0, R7, PT ;  /* 0x000000070000720c */ /* 0x000fe20003fa4070 */
[----:B------:R-:W-:Y:S02]  /*17b30*/  IMAD.MOV R5, RZ, RZ, -R5 ;  /* 0x000000ffff057224 */ /* 0x000fe400078e0a05 */
[----:B------:R-:W-:Y:S01]  /*17b40*/  @!P3 IMAD.IADD R8, R8, 0x1, -R0 ;  /* 0x000000010808b824 */ /* 0x000fe200078e0a00 */
[----:B------:R-:W-:Y:S01]  /*17b50*/  ISETP.GE.AND P6, PT, R44, RZ, PT ;  /* 0x000000ff2c00720c */ /* 0x000fe20003fc6270 */
[----:B------:R-:W-:Y:S01]  /*17b60*/  IMAD.MOV R4, RZ, RZ, -R4 ;  /* 0x000000ffff047224 */ /* 0x000fe200078e0a04 */
[----:B------:R-:W4:Y:S01]  /*17b70*/  LDL.LU R44, [R1+0x13b8] ;  /* 0x0013b800012c7983 */ /* 0x000f220000300800 */
[C---:B------:R-:W-:Y:S02]  /*17b80*/  IMAD R39, R0.reuse, R5, R39 ;  /* 0x0000000500277224 */ /* 0x040fe400078e0227 */
[----:B0-----:R-:W-:Y:S02]  /*17b90*/  IMAD.MOV.U32 R9, RZ, RZ, R8 ;  /* 0x000000ffff097224 */ /* 0x001fe400078e0008 */
[----:B------:R-:W-:-:S02]  /*17ba0*/  IMAD R37, R0, R4, R37 ;  /* 0x0000000400257224 */ /* 0x000fc400078e0225 */
[----:B------:R-:W-:Y:S01]  /*17bb0*/  @!P4 IMAD.MOV R9, RZ, RZ, -R9 ;  /* 0x000000ffff09c224 */ /* 0x000fe200078e0a09 */
[C---:B------:R-:W-:Y:S01]  /*17bc0*/  ISETP.GT.U32.AND P4, PT, R0.reuse, R39, PT ;  /* 0x000000270000720c */ /* 0x040fe20003f84070 */
[--C-:B------:R-:W-:Y:S01]  /*17bd0*/  @!P5 IMAD.IADD R7, R7, 0x1, -R0.reuse ;  /* 0x000000010707d824 */ /* 0x100fe200078e0a00 */
[----:B------:R-:W-:Y:S02]  /*17be0*/  ISETP.GT.U32.AND P5, PT, R0, R37, PT ;  /* 0x000000250000720c */ /* 0x000fe40003fa4070 */
[----:B------:R0:W-:Y:S09]  /*17bf0*/  STL [R1+0x360], R9 ;  /* 0x0003600901007387 */ /* 0x0001f20000100800 */
[----:B------:R-:W-:-:S02]  /*17c00*/  @!P4 IMAD.IADD R39, R39, 0x1, -R0 ;  /* 0x000000012727c824 */ /* 0x000fc400078e0a00 */
[----:B------:R-:W-:-:S03]  /*17c10*/  @!P5 IMAD.IADD R37, R37, 0x1, -R0 ;  /* 0x000000012525d824 */ /* 0x000fc600078e0a00 */
[----:B------:R-:W-:Y:S01]  /*17c20*/  ISETP.GT.U32.AND P5, PT, R0, R39, PT ;  /* 0x000000270000720c */ /* 0x000fe20003fa4070 */
[----:B0-----:R-:W-:-:S04]  /*17c30*/  IMAD.MOV.U32 R9, RZ, RZ, R7 ;  /* 0x000000ffff097224 */ /* 0x001fc800078e0007 */
[----:B------:R-:W-:Y:S01]  /*17c40*/  @!P0 IMAD.MOV R9, RZ, RZ, -R9 ;  /* 0x000000ffff098224 */ /* 0x000fe200078e0a09 */
[----:B------:R-:W-:-:S07]  /*17c50*/  ISETP.GT.U32.AND P0, PT, R0, R37, PT ;  /* 0x000000250000720c */ /* 0x000fce0003f04070 */
        /* <DEDUP_REMOVED lines=45> */
[----:B------:R-:W-:-:S05]  /*17f30*/  @!P3 IMAD.MOV R9, RZ, RZ, -R9 ;  /* 0x000000ffff09b224 */ /* 0x000fca00078e0a09 */
[----:B------:R0:W-:Y:S01]  /*17f40*/  STL [R1+0x340], R9 ;  /* 0x0003400901007387 */ /* 0x0001e20000100800 */
        /* <DEDUP_REMOVED lines=27> */
[----:B0-----:R-:W-:Y:S02]  /*18100*/  IMAD.MOV.U32 R9, RZ, RZ, R2 ;  /* 0x000000ffff097224 */ /* 0x001fe400078e0002 */
[----:B------:R-:W-:Y:S02]  /*18110*/  IMAD.MOV R39, RZ, RZ, -R39 ;  /* 0x000000ffff277224 */ /* 0x000fe400078e0a27 */
[--C-:B------:R-:W-:Y:S01]  /*18120*/  @!P0 IMAD.IADD R6, R6, 0x1, -R0.reuse ;  /* 0x0000000106068824 */ /* 0x100fe200078e0a00 */
[----:B------:R-:W-:Y:S01]  /*18130*/  ISETP.GE.AND P0, PT, R46, RZ, PT ;  /* 0x000000ff2e00720c */ /* 0x000fe20003f06270 */
[----:B------:R-:W-:Y:S02]  /*18140*/  @!P1 IMAD.MOV R9, RZ, RZ, -R9 ;  /* 0x000000ffff099224 */ /* 0x000fe400078e0a09 */
[----:B------:R-:W-:Y:S01]  /*18150*/  @!P4 IMAD.IADD R41, R41, 0x1, -R0 ;  /* 0x000000012929c824 */ /* 0x000fe200078e0a00 */
[----:B---3--:R-:W-:Y:S01]  /*18160*/  IABS R4, R55 ;  /* 0x0000003700047213 */ /* 0x008fe20000000000 */
[----:B------:R-:W-:-:S02]  /*18170*/  IMAD R39, R0, R39, R40 ;  /* 0x0000002700277224 */ /* 0x000fc400078e0228 */
[----:B------:R-:W-:Y:S01]  /*18180*/  @!P5 IMAD.MOV R6, RZ, RZ, -R6 ;  /* 0x000000ffff06d224 */ /* 0x000fe200078e0a06 */
[C---:B------:R-:W-:Y:S01]  /*18190*/  ISETP.GT.U32.AND P4, PT, R0.reuse, R8, PT ;  /* 0x000000080000720c */ /* 0x040fe20003f84070 */
[----:B------:R-:W-:Y:S01]  /*181a0*/  IMAD.HI.U32 R40, R49, R4, RZ ;  /* 0x0000000431287227 */ /* 0x000fe200078e00ff */
[C---:B------:R-:W-:Y:S01]  /*181b0*/  ISETP.GT.U32.AND P5, PT, R0.reuse, R41, PT ;  /* 0x000000290000720c */ /* 0x040fe20003fa4070 */
[----:B------:R0:W-:Y:S02]  /*181c0*/  STL [R1+0x33c], R9 ;  /* 0x00033c0901007387 */ /* 0x0001e40000100800 */
[----:B------:R-:W-:Y:S02]  /*181d0*/  IMAD.MOV R40, RZ, RZ, -R40 ;  /* 0x000000ffff287224 */ /* 0x000fe400078e0a28 */
[----:B------:R1:W-:Y:S01]  /*181e0*/  STL [R1+0x338], R6 ;  /* 0x0003380601007387 */ /* 0x0003e20000100800 */
[C---:B------:R-:W-:Y:S01]  /*181f0*/  ISETP.GT.U32.AND P3, PT, R0.reuse, R39, PT ;  /* 0x000000270000720c */ /* 0x040fe20003f64070 */
[----:B------:R-:W-:-:S02]  /*18200*/  IMAD R4, R0, R40, R4 ;  /* 0x0000002800047224 */ /* 0x000fc400078e0204 */
[----:B0-----:R-:W-:Y:S02]  /*18210*/  IMAD.MOV.U32 R9, RZ, RZ, R38 ;  /* 0x000000ffff097224 */ /* 0x001fe400078e0026 */
[----:B-1----:R-:W-:Y:S02]  /*18220*/  IMAD.MOV.U32 R6, RZ, RZ, R5 ;  /* 0x000000ffff067224 */ /* 0x002fe400078e0005 */
[----:B------:R-:W-:Y:S02]  /*18230*/  @!P2 IMAD.MOV R9, RZ, RZ, -R9 ;  /* 0x000000ffff09a224 */ /* 0x000fe400078e0a09 */
[----:B------:R-:W-:Y:S01]  /*18240*/  @!P0 IMAD.MOV R6, RZ, RZ, -R6 ;  /* 0x000000ffff068224 */ /* 0x000fe200078e0a06 */
[----:B------:R-:W-:Y:S01]  /*18250*/  ISETP.GT.U32.AND P0, PT, R0, R4, PT ;  /* 0x000000040000720c */ /* 0x000fe20003f04070 */
[--C-:B------:R-:W-:Y:S01]  /*18260*/  @!P4 IMAD.IADD R8, R8, 0x1, -R0.reuse ;  /* 0x000000010808c824 */ /* 0x100fe200078e0a00 */
[----:B------:R-:W-:Y:S01]  /*18270*/  ISETP.GE.AND P4, PT, R55, RZ, PT ;  /* 0x000000ff3700720c */ /* 0x000fe20003f86270 */
[----:B------:R-:W-:Y:S01]  /*18280*/  @!P5 IMAD.IADD R41, R41, 0x1, -R0 ;  /* 0x000000012929d824 */ /* 0x000fe200078e0a00 */
[----:B------:R-:W-:Y:S01]  /*18290*/  STL [R1+0x334], R6 ;  /* 0x0003340601007387 */ /* 0x000fe20000100800 */
[----:B-----5:R-:W-:-:S02]  /*182a0*/  IABS R7, R52 ;  /* 0x0000003400077213 */ /* 0x020fc40000000000 */
[----:B------:R-:W-:Y:S01]  /*182b0*/  ISETP.GE.AND P5, PT, R52, RZ, PT ;  /* 0x000000ff3400720c */ /* 0x000fe20003fa6270 */
[----:B------:R0:W-:Y:S04]  /*182c0*/  STL [R1+0x330], R9 ;  /* 0x0003300901007387 */ /* 0x0001e80000100800 */
[----:B------:R-:W3:Y:S04]  /*182d0*/  LDL.LU R55, [R1+0x13d0] ;  /* 0x0013d00001377983 */ /* 0x000ee80000300800 */
[----:B------:R-:W5:Y:S01]  /*182e0*/  LDL.LU R52, [R1+0x13d4] ;  /* 0x0013d40001347983 */ /* 0x000f620000300800 */
[----:B------:R-:W-:-:S02]  /*182f0*/  @!P3 IMAD.IADD R39, R39, 0x1, -R0 ;  /* 0x000000012727b824 */ /* 0x000fc400078e0a00 */
[----:B------:R-:W-:-:S03]  /*18300*/  @!P0 IMAD.IADD R4, R4, 0x1, -R0 ;  /* 0x0000000104048824 */ /* 0x000fc600078e0a00 */
[----:B------:R-:W-:Y:S02]  /*18310*/  ISETP.GT.U32.AND P1, PT, R0, R39, PT ;  /* 0x000000270000720c */ /* 0x000fe40003f24070 */
[----:B------:R-:W-:Y:S02]  /*18320*/  ISETP.GE.AND P3, PT, R45, RZ, PT ;  /* 0x000000ff2d00720c */ /* 0x000fe40003f66270 */
[----:B------:R-:W-:-:S09]  /*18330*/  ISETP.GE.AND P2, PT, R44, RZ, PT ;  /* 0x000000ff2c00720c */ /* 0x000fd20003f46270 */
[----:B------:R-:W-:-:S04]  /*18340*/  @!P1 IMAD.IADD R39, R39, 0x1, -R0 ;  /* 0x0000000127279824 */ /* 0x000fc800078e0a00 */
[----:B0-----:R-:W-:-:S04]  /*18350*/  IMAD.MOV.U32 R9, RZ, RZ, R39 ;  /* 0x000000ffff097224 */ /* 0x001fc800078e0027 */
[----:B------:R-:W-:Y:S01]  /*18360*/  @!P3 IMAD.MOV R9, RZ, RZ, -R9 ;  /* 0x000000ffff09b224 */ /* 0x000fe200078e0a09 */
[----:B------:R-:W-:Y:S01]  /*18370*/  ISETP.GT.U32.AND P3, PT, R0, R4, PT ;  /* 0x000000040000720c */ /* 0x000fe20003f64070 */
[----:B------:R-:W-:-:S04]  /*18380*/  IMAD.MOV.U32 R10, RZ, RZ, R8 ;  /* 0x000000ffff0a7224 */ /* 0x000fc800078e0008 */
[----:B------:R-:W-:-:S08]  /*18390*/  @!P6 IMAD.MOV R10, RZ, RZ, -R10 ;  /* 0x000000ffff0ae224 */ /* 0x000fd000078e0a0a */
        /* <DEDUP_REMOVED lines=10> */
[----:B------:R0:W-:Y:S01]  /*18440*/  STL [R1+0x324], R9 ;  /* 0x0003240901007387 */ /* 0x0001e20000100800 */
[----:B------:R-:W-:-:S03]  /*18450*/  IMAD.HI.U32 R37, R49, R7, RZ ;  /* 0x0000000731257227 */ /* 0x000fc600078e00ff */
[----:B------:R-:W2:Y:S01]  /*18460*/  LDL.LU R45, [R1+0x13e4] ;  /* 0x0013e400012d7983 */ /* 0x000ea20000300800 */
[----:B0-----:R-:W-:-:S04]  /*18470*/  IMAD.MOV.U32 R9, RZ, RZ, R4 ;  /* 0x000000ffff097224 */ /* 0x001fc800078e0004 */
[----:B------:R-:W-:Y:S02]  /*18480*/  @!P4 IMAD.MOV R9, RZ, RZ, -R9 ;  /* 0x000000ffff09c224 */ /* 0x000fe400078e0a09 */
[----:B------:R-:W-:-:S03]  /*18490*/  IMAD.MOV R2, RZ, RZ, -R37 ;  /* 0x000000ffff027224 */ /* 0x000fc600078e0a25 */
[----:B------:R0:W-:Y:S01]  /*184a0*/  STL [R1+0x320], R9 ;  /* 0x0003200901007387 */ /* 0x0001e20000100800 */
[----:B----4-:R-:W-:Y:S02]  /*184b0*/  IABS R37, R54 ;  /* 0x0000003600257213 */ /* 0x010fe40000000000 */
[----:B------:R-:W-:Y:S02]  /*184c0*/  ISETP.GE.AND P3, PT, R54, RZ, PT ;  /* 0x000000ff3600720c */ /* 0x000fe40003f66270 */
[----:B------:R-:W4:Y:S01]  /*184d0*/  LDL.LU R54, [R1+0x13e8] ;  /* 0x0013e80001367983 */ /* 0x000f220000300800 */
[C---:B------:R-:W-:Y:S01]  /*184e0*/  IMAD R6, R0.reuse, R2, R7 ;  /* 0x0000000200067224 */ /* 0x040fe200078e0207 */
[----:B------:R-:W-:Y:S02]  /*184f0*/  IABS R2, R43 ;  /* 0x0000002b00027213 */ /* 0x000fe40000000000 */
[----:B------:R-:W-:Y:S02]  /*18500*/  ISETP.GE.AND P2, PT, R43, RZ, PT ;  /* 0x000000ff2b00720c */ /* 0x000fe40003f46270 */
[----:B------:R-:W4:Y:S01]  /*18510*/  LDL.LU R43, [R1+0x13ec] ;  /* 0x0013ec00012b7983 */ /* 0x000f220000300800 */
[----:B------:R-:W-:Y:S01]  /*18520*/  ISETP.GT.U32.AND P1, PT, R0, R6, PT ;  /* 0x000000060000720c */ /* 0x000fe20003f24070 */
[----:B------:R-:W-:-:S04]  /*18530*/  IMAD.MOV.U32 R7, RZ, RZ, R5 ;  /* 0x000000ffff077224 */ /* 0x000fc800078e0005 */
[----:B------:R-:W-:-:S04]  /*18540*/  IMAD.HI.U32 R5, R49, R7, RZ ;  /* 0x0000000731057227 */ /* 0x000fc800078e00ff */
[----:B------:R-:W-:-:S04]  /*18550*/  IMAD.MOV R5, RZ, RZ, -R5 ;  /* 0x000000ffff057224 */ /* 0x000fc800078e0a05 */
[----:B------:R-:W-:Y:S02]  /*18560*/  @!P1 IMAD.IADD R6, R6, 0x1, -R0 ;  /* 0x0000000106069824 */ /* 0x000fe400078e0a00 */
[----:B------:R-:W-:-:S03]  /*18570*/  IMAD R7, R0, R5, R7 ;  /* 0x0000000500077224 */ /* 0x000fc600078e0207 */
[C---:B------:R-:W-:Y:S02]  /*18580*/  ISETP.GT.U32.AND P1, PT, R0.reuse, R6, PT ;  /* 0x000000060000720c */ /* 0x040fe40003f24070 */
[----:B------:R-:W-:Y:S01]  /*18590*/  ISETP.GT.U32.AND P6, PT, R0, R7, PT ;  /* 0x000000070000720c */ /* 0x000fe20003fc4070 */
[----:B------:R-:W-:-:S04]  /*185a0*/  IMAD.HI.U32 R5, R49, R2, RZ ;  /* 0x0000000231057227 */ /* 0x000fc800078e00ff */
[----:B------:R-:W-:-:S06]  /*185b0*/  IMAD.MOV R5, RZ, RZ, -R5 ;  /* 0x000000ffff057224 */ /* 0x000fcc00078e0a05 */
[--C-:B------:R-:W-:Y:S02]  /*185c0*/  @!P1 IMAD.IADD R6, R6, 0x1, -R0.reuse ;  /* 0x0000000106069824 */ /* 0x100fe400078e0a00 */
[----:B------:R-:W-:Y:S02]  /*185d0*/  @!P6 IMAD.IADD R7, R7, 0x1, -R0 ;  /* 0x000000010707e824 */ /* 0x000fe400078e0a00 */
[----:B------:R-:W-:Y:S02]  /*185e0*/  @!P5 IMAD.MOV R6, RZ, RZ, -R6 ;  /* 0x000000ffff06d224 */ /* 0x000fe400078e0a06 */
[C---:B------:R-:W-:Y:S01]  /*185f0*/  IMAD R39, R0.reuse, R5, R2 ;  /* 0x0000000500277224 */ /* 0x040fe200078e0202 */
[C---:B------:R-:W-:Y:S01]  /*18600*/  ISETP.GT.U32.AND P6, PT, R0.reuse, R7, PT ;  /* 0x000000070000720c */ /* 0x040fe20003fc4070 */
[----:B------:R-:W-:Y:S01]  /*18610*/  IMAD.HI.U32 R8, R49, R37, RZ ;  /* 0x0000002531087227 */ /* 0x000fe200078e00ff */
[----:B------:R-:W-:Y:S03]  /*18620*/  STL [R1+0x31c], R6 ;  /* 0x00031c0601007387 */ /* 0x000fe60000100800 */
[----:B------:R-:W-:Y:S01]  /*18630*/  IMAD.MOV R8, RZ, RZ, -R8 ;  /* 0x000000ffff087224 */ /* 0x000fe200078e0a08 */
[----:B------:R-:W-:-:S03]  /*18640*/  ISETP.GT.U32.AND P5, PT, R0, R39, PT ;  /* 0x000000270000720c */ /* 0x000fc60003fa4070 */
[----:B------:R-:W-:-:S04]  /*18650*/  IMAD R37, R0, R8, R37 ;  /* 0x0000000800257224 */ /* 0x000fc800078e0225 */
[----:B------:R-:W-:Y:S01]  /*18660*/  @!P6 IMAD.IADD R7, R7, 0x1, -R0 ;  /* 0x000000010707e824 */ /* 0x000fe200078e0a00 */
[----:B------:R-:W-:-:S05]  /*18670*/  ISETP.GT.U32.AND P6, PT, R0, R37, PT ;  /* 0x000000250000720c */ /* 0x000fca0003fc4070 */
[----:B------:R-:W-:Y:S02]  /*18680*/  @!P5 IMAD.IADD R39, R39, 0x1, -R0 ;  /* 0x000000012727d824 */ /* 0x000fe400078e0a00 */
[----:B0-----:R-:W-:-:S06]  /*18690*/  IMAD.MOV.U32 R9, RZ, RZ, R7 ;  /* 0x000000ffff097224 */ /* 0x001fcc00078e0007 */
[----:B------:R-:W-:Y:S01]  /*186a0*/  @!P6 IMAD.IADD R37, R37, 0x1, -R0 ;  /* 0x000000012525e824 */ /* 0x000fe200078e0a00 */
[----:B------:R-:W-:Y:S02]  /*186b0*/  ISETP.GT.U32.AND P6, PT, R0, R39, PT ;  /* 0x000000270000720c */ /* 0x000fe40003fc4070 */
[----:B---3--:R-:W-:Y:S02]  /*186c0*/  ISETP.GE.AND P1, PT, R55, RZ, PT ;  /* 0x000000ff3700720c */ /* 0x008fe40003f26270 */
[----:B------:R-:W-:Y:S02]  /*186d0*/  IABS R4, R55 ;  /* 0x0000003700047213 */ /* 0x000fe40000000000 */
[----:B-----5:R-:W-:Y:S01]  /*186e0*/  ISETP.GE.AND P4, PT, R52, RZ, PT ;  /* 0x000000ff3400720c */ /* 0x020fe20003f86270 */
[----:B------:R-:W3:Y:S01]  /*186f0*/  LDL.LU R55, [R1+0x13f0] ;  /* 0x0013f00001377983 */ /* 0x000ee20000300800 */
[----:B------:R-:W-:-:S03]  /*18700*/  IABS R2, R52 ;  /* 0x0000003400027213 */ /* 0x000fc60000000000 */
[----:B------:R-:W5:Y:S01]  /*18710*/  LDL.LU R52, [R1+0x13f4] ;  /* 0x0013f40001347983 */ /* 0x000f620000300800 */
[----:B------:R-:W-:-:S04]  /*18720*/  IMAD.HI.U32 R41, R49, R4, RZ ;  /* 0x0000000431297227 */ /* 0x000fc800078e00ff */
[----:B------:R-:W-:-:S04]  /*18730*/  IMAD.HI.U32 R8, R49, R2, RZ ;  /* 0x0000000231087227 */ /* 0x000fc800078e00ff */
[----:B------:R-:W-:Y:S02]  /*18740*/  IMAD.MOV R8, RZ, RZ, -R8 ;  /* 0x000000ffff087224 */ /* 0x000fe400078e0a08 */
[----:B------:R-:W-:Y:S01]  /*18750*/  @!P0 IMAD.MOV R9, RZ, RZ, -R9 ;  /* 0x000000ffff098224 */ /* 0x000fe200078e0a09 */
[C---:B------:R-:W-:Y:S01]  /*18760*/  ISETP.GT.U32.AND P0, PT, R0.reuse, R37, PT ;  /* 0x000000250000720c */ /* 0x040fe20003f04070 */
[C---:B------:R-:W-:Y:S02]  /*18770*/  IMAD R2, R0.reuse, R8, R2 ;  /* 0x0000000800027224 */ /* 0x040fe400078e0202 */
[----:B------:R-:W-:Y:S01]  /*18780*/  @!P6 IMAD.IADD R39, R39, 0x1, -R0 ;  /* 0x000000012727e824 */ /* 0x000fe200078e0a00 */
[----:B------:R0:W-:Y:S02]  /*18790*/  STL [R1+0x314], R9 ;  /* 0x0003140901007387 */ /* 0x0001e40000100800 */
[----:B------:R-:W-:Y:S01]  /*187a0*/  ISETP.GT.U32.AND P6, PT, R0, R2, PT ;  /* 0x000000020000720c */ /* 0x000fe20003fc4070 */
[----:B0-----:R-:W-:-:S06]  /*187b0*/  IMAD.MOV.U32 R9, RZ, RZ, R39 ;  /* 0x000000ffff097224 */ /* 0x001fcc00078e0027 */
[----:B------:R-:W-:Y:S02]  /*187c0*/  @!P0 IMAD.IADD R37, R37, 0x1, -R0 ;  /* 0x0000000125258824 */ /* 0x000fe400078e0a00 */
        /* <DEDUP_REMOVED lines=15> */
[C---:B------:R-:W-:Y:S01]  /*188c0*/  ISETP.GT.U32.AND P2, PT, R0.reuse, R6, PT ;  /* 0x000000060000720c */ /* 0x040fe20003f44070 */
[----:B0-----:R-:W-:Y:S02]  /*188d0*/  IMAD.MOV.U32 R9, RZ, RZ, R37 ;  /* 0x000000ffff097224 */ /* 0x001fe400078e0025 */
[----:B------:R-:W-:Y:S02]  /*188e0*/  IMAD R38, R0, R8, R38 ;  /* 0x0000000800267224 */ /* 0x000fe400078e0226 */
[----:B------:R-:W-:Y:S02]  /*188f0*/  @!P6 IMAD.IADD R2, R2, 0x1, -R0 ;  /* 0x000000010202e824 */ /* 0x000fe400078e0a00 */
[----:B------:R-:W-:-:S04]  /*18900*/  @!P3 IMAD.MOV R9, RZ, RZ, -R9 ;  /* 0x000000ffff09b224 */ /* 0x000fc800078e0a09 */
        /* <DEDUP_REMOVED lines=11> */
[----:B------:R-:W-:-:S05]  /*189c0*/  @!P1 IMAD.MOV R9, RZ, RZ, -R9 ;  /* 0x000000ffff099224 */ /* 0x000fca00078e0a09 */
[----:B------:R0:W-:Y:S03]  /*189d0*/  STL [R1+0x30c], R9 ;  /* 0x00030c0901007387 */ /* 0x0001e60000100800 */
[----:B------:R-:W-:Y:S01]  /*189e0*/  @!P5 IMAD.IADD R38, R38, 0x1, -R0 ;  /* 0x000000012626d824 */ /* 0x000fe200078e0a00 */
[----:B----4-:R-:W-:-:S05]  /*189f0*/  IABS R8, R54 ;  /* 0x0000003600087213 */ /* 0x010fca0000000000 */
[----:B------:R-:W-:-:S04]  /*18a00*/  IMAD.HI.U32 R42, R49, R8, RZ ;  /* 0x00000008312a7227 */ /* 0x000fc800078e00ff */
[----:B------:R-:W-:-:S04]  /*18a10*/  IMAD.MOV R42, RZ, RZ, -R42 ;  /* 0x000000ffff2a7224 */ /* 0x000fc800078e0a2a */
[----:B------:R-:W-:-:S05]  /*18a20*/  IMAD R8, R0, R42, R8 ;  /* 0x0000002a00087224 */ /* 0x000fca00078e0208 */
[----:B------:R-:W-:Y:S02]  /*18a30*/  ISETP.GT.U32.AND P2, PT, R0, R8, PT ;  /* 0x000000080000720c */ /* 0x000fe40003f44070 */
        /* <DEDUP_REMOVED lines=16> */
[----:B------:R-:W-:-:S08]  /*18b40*/  IMAD R7, R0, R41, R7 ;  /* 0x0000002900077224 */ /* 0x000fd000078e0207 */
[--C-:B------:R-:W-:Y:S01]  /*18b50*/  @!P3 IMAD.IADD R5, R5, 0x1, -R0.reuse ;  /* 0x000000010505b824 */ /* 0x100fe200078e0a00 */
[----:B------:R-:W-:Y:S01]  /*18b60*/  ISETP.GT.U32.AND P3, PT, R0, R7, PT ;  /* 0x000000070000720c */ /* 0x000fe20003f64070 */
[----:B------:R-:W-:Y:S01]  /*18b70*/  @!P0 IMAD.IADD R6, R6, 0x1, -R0 ;  /* 0x0000000106068824 */ /* 0x000fe200078e0a00 */
[----:B------:R-:W-:Y:S01]  /*18b80*/  ISETP.GE.AND P0, PT, R46, RZ, PT ;  /* 0x000000ff2e00720c */ /* 0x000fe20003f06270 */
[----:B0-----:R-:W-:Y:S02]  /*18b90*/  IMAD.MOV.U32 R9, RZ, RZ, R2 ;  /* 0x000000ffff097224 */ /* 0x001fe400078e0002 */
[----:B------:R-:W-:Y:S01]  /*18ba0*/  @!P6 IMAD.MOV R6, RZ, RZ, -R6 ;  /* 0x000000ffff06e224 */ /* 0x000fe200078e0a06 */
[----:B------:R-:W-:Y:S01]  /*18bb0*/  ISETP.GT.U32.AND P6, PT, R0, R8, PT ;  /* 0x000000080000720c */ /* 0x000fe20003fc4070 */
[----:B------:R-:W-:-:S06]  /*18bc0*/  @!P4 IMAD.MOV R9, RZ, RZ, -R9 ;  /* 0x000000ffff09c224 */ /* 0x000fcc00078e0a09 */
[----:B------:R-:W-:Y:S01]  /*18bd0*/  @!P3 IMAD.IADD R7, R7, 0x1, -R0 ;  /* 0x000000010707b824 */ /* 0x000fe200078e0a00 */
[----:B------:R0:W-:Y:S04]  /*18be0*/  STL [R1+0x308], R9 ;  /* 0x0003080901007387 */ /* 0x0001e80000100800 */
[----:B------:R-:W-:Y:S01]  /*18bf0*/  ISETP.GT.U32.AND P4, PT, R0, R7, PT ;  /* 0x000000070000720c */ /* 0x000fe20003f84070 */
[----:B------:R-:W-:Y:S02]  /*18c00*/  @!P0 IMAD.MOV R5, RZ, RZ, -R5 ;  /* 0x000000ffff058224 */ /* 0x000fe400078e0a05 */
[----:B0-----:R-:W-:Y:S01]  /*18c10*/  IMAD.MOV.U32 R9, RZ, RZ, R38 ;  /* 0x000000ffff097224 */ /* 0x001fe200078e0026 */
[----:B------:R-:W-:Y:S03]  /*18c20*/  STL [R1+0x304], R6 ;  /* 0x0003040601007387 */ /* 0x000fe60000100800 */
[----:B------:R-:W-:Y:S01]  /*18c30*/  @!P5 IMAD.MOV R9, RZ, RZ, -R9 ;  /* 0x000000ffff09d224 */ /* 0x000fe200078e0a09 */
[----:B------:R-:W-:Y:S01]  /*18c40*/  STL [R1+0x300], R5 ;  /* 0x0003000501007387 */ /* 0x000fe20000100800 */
[----:B------:R-:W-:Y:S01]  /*18c50*/  @!P6 IMAD.IADD R8, R8, 0x1, -R0 ;  /* 0x000000010808e824 */ /* 0x000fe200078e0a00 */
[----:B---3--:R-:W-:-:S03]  /*18c60*/  IABS R4, R55 ;  /* 0x0000003700047213 */ /* 0x008fc60000000000 */
[----:B------:R-:W-:Y:S01]  /*18c70*/  @!P4 IMAD.IADD R7, R7, 0x1, -R0 ;  /* 0x000000010707c824 */ /* 0x000fe200078e0a00 */
[----:B------:R0:W-:Y:S01]  /*18c80*/  STL [R1+0x2fc], R9 ;  /* 0x0002fc0901007387 */ /* 0x0001e20000100800 */
[----:B------:R-:W-:Y:S02]  /*18c90*/  ISETP.GE.AND P6, PT, R55, RZ, PT ;  /* 0x000000ff3700720c */ /* 0x000fe40003fc6270 */
[----:B-----5:R-:W-:Y:S01]  /*18ca0*/  IABS R37, R52 ;  /* 0x0000003400257213 */ /* 0x020fe20000000000 */
[----:B------:R-:W3:Y:S01]  /*18cb0*/  LDL.LU R55, [R1+0x1404] ;  /* 0x0014040001377983 */ /* 0x000ee20000300800 */
[----:B------:R-:W-:-:S03]  /*18cc0*/  ISETP.GE.AND P4, PT, R52, RZ, PT ;  /* 0x000000ff3400720c */ /* 0x000fc60003f86270 */
[----:B------:R-:W5:Y:S01]  /*18cd0*/  LDL.LU R52, [R1+0x1408] ;  /* 0x0014080001347983 */ /* 0x000f620000300800 */
[----:B------:R-:W-:-:S05]  /*18ce0*/  IABS R40, R45 ;  /* 0x0000002d00287213 */ /* 0x000fca0000000000 */
[----:B------:R-:W-:-:S04]  /*18cf0*/  IMAD.HI.U32 R39, R49, R40, RZ ;  /* 0x0000002831277227 */ /* 0x000fc800078e00ff */
[----:B------:R-:W-:-:S04]  /*18d00*/  IMAD.MOV R39, RZ, RZ, -R39 ;  /* 0x000000ffff277224 */ /* 0x000fc800078e0a27 */
[----:B------:R-:W-:-:S05]  /*18d10*/  IMAD R39, R0, R39, R40 ;  /* 0x0000002700277224 */ /* 0x000fca00078e0228 */
[----:B------:R-:W-:Y:S01]  /*18d20*/  ISETP.GT.U32.AND P1, PT, R0, R39, PT ;  /* 0x000000270000720c */ /* 0x000fe20003f24070 */
[----:B------:R-:W-:-:S04]  /*18d30*/  IMAD.HI.U32 R41, R49, R4, RZ ;  /* 0x0000000431297227 */ /* 0x000fc800078e00ff */
[----:B------:R-:W-:-:S04]  /*18d40*/  IMAD.MOV R41, RZ, RZ, -R41 ;  /* 0x000000ffff297224 */ /* 0x000fc800078e0a29 */
[----:B------:R-:W-:-:S04]  /*18d50*/  IMAD R4, R0, R41, R4 ;  /* 0x0000002900047224 */ /* 0x000fc800078e0204 */
[----:B------:R-:W-:Y:S01]  /*18d60*/  @!P1 IMAD.IADD R39, R39, 0x1, -R0 ;  /* 0x0000000127279824 */ /* 0x000fe200078e0a00 */
[----:B------:R-:W-:-:S04]  /*18d70*/  ISETP.GT.U32.AND P0, PT, R0, R4, PT ;  /* 0x000000040000720c */ /* 0x000fc80003f04070 */
[----:B------:R-:W-:Y:S02]  /*18d80*/  ISETP.GT.U32.AND P3, PT, R0, R39, PT ;  /* 0x000000270000720c */ /* 0x000fe40003f64070 */
[----:B------:R-:W-:-:S07]  /*18d90*/  ISETP.GE.AND P1, PT, R45, RZ, PT ;  /* 0x000000ff2d00720c */ /* 0x000fce0003f26270 */
[----:B------:R-:W-:-:S04]  /*18da0*/  @!P0 IMAD.IADD R4, R4, 0x1, -R0 ;  /* 0x0000000104048824 */ /* 0x000fc800078e0a00 */
[----:B------:R-:W-:-:S04]  /*18db0*/  @!P3 IMAD.IADD R39, R39, 0x1, -R0 ;  /* 0x000000012727b824 */ /* 0x000fc800078e0a00 */
[----:B0-----:R-:W-:Y:S01]  /*18dc0*/  IMAD.MOV.U32 R9, RZ, RZ, R39 ;  /* 0x000000ffff097224 */ /* 0x001fe200078e0027 */
[----:B------:R-:W-:-:S03]  /*18dd0*/  ISETP.GE.AND P5, PT, R43, RZ, PT ;  /* 0x000000ff2b00720c */ /* 0x000fc60003fa6270 */
[----:B------:R-:W-:Y:S01]  /*18de0*/  @!P1 IMAD.MOV R9, RZ, RZ, -R9 ;  /* 0x000000ffff099224 */ /* 0x000fe200078e0a09 */
[----:B------:R-:W-:Y:S01]  /*18df0*/  ISETP.GT.U32.AND P1, PT, R0, R4, PT ;  /* 0x000000040000720c */ /* 0x000fe20003f24070 */
[----:B------:R-:W-:-:S04]  /*18e00*/  IMAD.MOV.U32 R10, RZ, RZ, R8 ;  /* 0x000000ffff0a7224 */ /* 0x000fc800078e0008 */
[----:B------:R-:W-:-:S08]  /*18e10*/  @!P2 IMAD.MOV R10, RZ, RZ, -R10 ;  /* 0x000000ffff0aa224 */ /* 0x000fd000078e0a0a */
        /* <DEDUP_REMOVED lines=18> */
[----:B------:R-:W-:Y:S01]  /*18f40*/  IMAD.MOV R2, RZ, RZ, -R40 ;  /* 0x000000ffff027224 */ /* 0x000fe200078e0a28 */
[----:B------:R-:W-:-:S03]  /*18f50*/  ISETP.GE.AND P5, PT, R44, RZ, PT ;  /* 0x000000ff2c00720c */ /* 0x000fc60003fa6270 */
[C---:B------:R-:W-:Y:S01]  /*18f60*/  IMAD R37, R0.reuse, R2, R37 ;  /* 0x0000000200257224 */ /* 0x040fe200078e0225 */
[----:B------:R-:W-:Y:S02]  /*18f70*/  IABS R2, R44 ;  /* 0x0000002c00027213 */ /* 0x000fe40000000000 */
[----:B------:R-:W4:Y:S02]  /*18f80*/  LDL.LU R44, [R1+0x1420] ;  /* 0x00142000012c7983 */ /* 0x000f240000300800 */
[----:B------:R-:W-:Y:S01]  /*18f90*/  ISETP.GT.U32.AND P3, PT, R0, R37, PT ;  /* 0x000000250000720c */ /* 0x000fe20003f64070 */
[----:B------:R-:W-:-:S12]  /*18fa0*/  IMAD.HI.U32 R38, R49, R6, RZ ;  /* 0x0000000631267227 */ /* 0x000fd800078e00ff */
[----:B------:R-:W-:-:S05]  /*18fb0*/  @!P3 IMAD.IADD R37, R37, 0x1, -R0 ;  /* 0x000000012525b824 */ /* 0x000fca00078e0a00 */
[----:B------:R-:W-:Y:S01]  /*18fc0*/  ISETP.GT.U32.AND P3, PT, R0, R37, PT ;  /* 0x000000250000720c */ /* 0x000fe20003f64070 */
[----:B------:R-:W-:-:S04]  /*18fd0*/  IMAD.MOV R38, RZ, RZ, -R38 ;  /* 0x000000ffff267224 */ /* 0x000fc800078e0a26 */
[----:B------:R-:W-:-:S05]  /*18fe0*/  IMAD R6, R0, R38, R6 ;  /* 0x0000002600067224 */ /* 0x000fca00078e0206 */
[----:B------:R-:W-:-:S03]  /*18ff0*/  ISETP.GT.U32.AND P2, PT, R0, R6, PT ;  /* 0x000000060000720c */ /* 0x000fc60003f44070 */
[----:B------:R-:W-:Y:S02]  /*19000*/  @!P3 IMAD.IADD R37, R37, 0x1, -R0 ;  /* 0x000000012525b824 */ /* 0x000fe400078e0a00 */
[----:B------:R-:W-:-:S04]  /*19010*/  IMAD.HI.U32 R38, R49, R2, RZ ;  /* 0x0000000231267227 */ /* 0x000fc800078e00ff */
[----:B0-----:R-:W-:Y:S02]  /*19020*/  IMAD.MOV.U32 R9, RZ, RZ, R37 ;  /* 0x000000ffff097224 */ /* 0x001fe400078e0025 */
[----:B------:R-:W-:-:S04]  /*19030*/  IMAD.HI.U32 R8, R49, R5, RZ ;  /* 0x0000000531087227 */ /* 0x000fc800078e00ff */
[----:B------:R-:W-:Y:S02]  /*19040*/  IMAD.MOV R38, RZ, RZ, -R38 ;  /* 0x000000ffff267224 */ /* 0x000fe400078e0a26 */
[----:B------:R-:W-:Y:S02]  /*19050*/  @!P4 IMAD.MOV R9, RZ, RZ, -R9 ;  /* 0x000000ffff09c224 */ /* 0x000fe400078e0a09 */
[----:B------:R-:W-:Y:S02]  /*19060*/  IMAD.MOV R7, RZ, RZ, -R8 ;  /* 0x000000ffff077224 */ /* 0x000fe400078e0a08 */
[----:B------:R-:W-:Y:S01]  /*19070*/  IMAD R8, R0, R38, R2 ;  /* 0x0000002600087224 */ /* 0x000fe200078e0202 */
[----:B------:R0:W-:Y:S01]  /*19080*/  STL [R1+0x2e8], R9 ;  /* 0x0002e80901007387 */ /* 0x0001e20000100800 */
[----:B------:R-:W-:Y:S01]  /*19090*/  @!P2 IMAD.IADD R6, R6, 0x1, -R0 ;  /* 0x000000010606a824 */ /* 0x000fe200078e0a00 */
[----:B---3--:R-:W-:Y:S02]  /*190a0*/  ISETP.GE.AND P3, PT, R55, RZ, PT ;  /* 0x000000ff3700720c */ /* 0x008fe40003f66270 */
[----:B------:R-:W-:-:S02]  /*190b0*/  IABS R2, R55 ;  /* 0x0000003700027213 */ /* 0x000fc40000000000 */
[----:B-----5:R-:W-:Y:S01]  /*190c0*/  ISETP.GE.AND P2, PT, R52, RZ, PT ;  /* 0x000000ff3400720c */ /* 0x020fe20003f46270 */
[----:B------:R-:W3:Y:S01]  /*190d0*/  LDL.LU R55, [R1+0x1424] ;  /* 0x0014240001377983 */ /* 0x000ee20000300800 */
[----:B------:R-:W-:-:S03]  /*190e0*/  IABS R40, R52 ;  /* 0x0000003400287213 */ /* 0x000fc60000000000 */
[----:B------:R-:W5:Y:S01]  /*190f0*/  LDL.LU R52, [R1+0x1428] ;  /* 0x0014280001347983 */ /* 0x000f620000300800 */
[C---:B------:R-:W-:Y:S01]  /*19100*/  ISETP.GT.U32.AND P6, PT, R0.reuse, R6, PT ;  /* 0x000000060000720c */ /* 0x040fe20003fc4070 */
[C---:B------:R-:W-:Y:S01]  /*19110*/  IMAD R5, R0.reuse, R7, R5 ;  /* 0x0000000700057224 */ /* 0x040fe200078e0205 */
[----:B------:R-:W-:Y:S01]  /*19120*/  ISETP.GT.U32.AND P4, PT, R0, R8, PT ;  /* 0x000000080000720c */ /* 0x000fe20003f84070 */
[----:B------:R-:W-:-:S04]  /*19130*/  IMAD.HI.U32 R38, R49, R2, RZ ;  /* 0x0000000231267227 */ /* 0x000fc800078e00ff */
[----:B------:R-:W-:-:S06]  /*19140*/  IMAD.MOV R38, RZ, RZ, -R38 ;  /* 0x000000ffff267224 */ /* 0x000fcc00078e0a26 */
[----:B------:R-:W-:Y:S01]  /*19150*/  @!P6 IMAD.IADD R6, R6, 0x1, -R0 ;  /* 0x000000010606e824 */ /* 0x000fe200078e0a00 */
[C---:B------:R-:W-:Y:S01]  /*19160*/  ISETP.GT.U32.AND P6, PT, R0.reuse, R5, PT ;  /* 0x000000050000720c */ /* 0x040fe20003fc4070 */
[----:B------:R-:W-:Y:S02]  /*19170*/  IMAD R2, R0, R38, R2 ;  /* 0x0000002600027224 */ /* 0x000fe400078e0202 */
[----:B------:R-:W-:-:S03]  /*19180*/  @!P4 IMAD.IADD R8, R8, 0x1, -R0 ;  /* 0x000000010808c824 */ /* 0x000fc600078e0a00 */
[----:B------:R-:W-:Y:S01]  /*19190*/  ISETP.GT.U32.AND P4, PT, R0, R2, PT ;  /* 0x000000020000720c */ /* 0x000fe20003f84070 */
[----:B-1----:R-:W-:-:S06]  /*191a0*/  IMAD.HI.U32 R4, R49, R40, RZ ;  /* 0x0000002831047227 */ /* 0x002fcc00078e00ff */
[----:B------:R-:W-:Y:S01]  /*191b0*/  @!P6 IMAD.IADD R5, R5, 0x1, -R0 ;  /* 0x000000010505e824 */ /* 0x000fe200078e0a00 */
[----:B------:R-:W-:Y:S01]  /*191c0*/  ISETP.GT.U32.AND P6, PT, R0, R8, PT ;  /* 0x000000080000720c */ /* 0x000fe20003fc4070 */
[----:B0-----:R-:W-:Y:S02]  /*191d0*/  IMAD.MOV.U32 R9, RZ, RZ, R6 ;  /* 0x000000ffff097224 */ /* 0x001fe400078e0006 */
[----:B------:R-:W-:Y:S02]  /*191e0*/  IMAD.MOV R4, RZ, RZ, -R4 ;  /* 0x000000ffff047224 */ /* 0x000fe400078e0a04 */
[----:B------:R-:W-:Y:S02]  /*191f0*/  @!P0 IMAD.MOV R9, RZ, RZ, -R9 ;  /* 0x000000ffff098224 */ /* 0x000fe400078e0a09 */
[----:B------:R-:W-:Y:S01]  /*19200*/  @!P4 IMAD.IADD R2, R2, 0x1, -R0 ;  /* 0x000000010202c824 */ /* 0x000fe200078e0a00 */
[C---:B------:R-:W-:Y:S01]  /*19210*/  ISETP.GT.U32.AND P0, PT, R0.reuse, R5, PT ;  /* 0x000000050000720c */ /* 0x040fe20003f04070 */
[----:B------:R-:W-:Y:S01]  /*19220*/  IMAD R40, R0, R4, R40 ;  /* 0x0000000400287224 */ /* 0x000fe200078e0228 */
[----:B------:R0:W-:Y:S03]  /*19230*/  STL [R1+0x2dc], R9 ;  /* 0x0002dc0901007387 */ /* 0x0001e60000100800 */
[----:B------:R-:W-:Y:S01]  /*19240*/  @!P6 IMAD.IADD R8, R8, 0x1, -R0 ;  /* 0x000000010808e824 */ /* 0x000fe200078e0a00 */
        /* <DEDUP_REMOVED lines=29> */
[----:B------:R-:W-:Y:S03]  /*19420*/  STL [R1+0x2d4], R5 ;  /* 0x0002d40501007387 */ /* 0x000fe60000100800 */
        /* <DEDUP_REMOVED lines=27> */
[----:B------:R-:W-:Y:S02]  /*195e0*/  IMAD.MOV.U32 R10, RZ, RZ, R40 ;  /* 0x000000ffff0a7224 */ /* 0x000fe400078e0028 */
[----:B------:R-:W-:Y:S02]  /*195f0*/  IMAD.MOV.U32 R9, RZ, RZ, R39 ;  /* 0x000000ffff097224 */ /* 0x000fe400078e0027 */
[----:B------:R-:W-:Y:S02]  /*19600*/  @!P2 IMAD.MOV R10, RZ, RZ, -R10 ;  /* 0x000000ffff0aa224 */ /* 0x000fe400078e0a0a */
[----:B------:R-:W-:-:S04]  /*19610*/  @!P6 IMAD.MOV R9, RZ, RZ, -R9 ;  /* 0x000000ffff09e224 */ /* 0x000fc800078e0a09 */
[----:B------:R-:W-:Y:S01]  /*19620*/  @!P4 IMAD.IADD R6, R6, 0x1, -R0 ;  /* 0x000000010606c824 */ /* 0x000fe200078e0a00 */
[C---:B------:R-:W-:Y:S01]  /*19630*/  ISETP.GT.U32.AND P4, PT, R0.reuse, R4, PT ;  /* 0x000000040000720c */ /* 0x040fe20003f84070 */
[----:B------:R0:W-:Y:S03]  /*19640*/  STL [R1+0x2b0], R10 ;  /* 0x0002b00a01007387 */ /* 0x0001e60000100800 */
[----:B------:R-:W-:Y:S01]  /*19650*/  ISETP.GT.U32.AND P6, PT, R0, R6, PT ;  /* 0x000000060000720c */ /* 0x000fe20003fc4070 */
[----:B------:R1:W-:Y:S01]  /*19660*/  STL [R1+0x2b4], R9 ;  /* 0x0002b40901007387 */ /* 0x0003e20000100800 */
[----:B0-----:R-:W-:Y:S02]  /*19670*/  IMAD.MOV.U32 R10, RZ, RZ, R7 ;  /* 0x000000ffff0a7224 */ /* 0x001fe400078e0007 */
[----:B-1----:R-:W-:Y:S02]  /*19680*/  IMAD.MOV.U32 R9, RZ, RZ, R37 ;  /* 0x000000ffff097224 */ /* 0x002fe400078e0025 */
[----:B------:R-:W-:-:S02]  /*19690*/  @!P0 IMAD.MOV R10, RZ, RZ, -R10 ;  /* 0x000000ffff0a8224 */ /* 0x000fc400078e0a0a */
[----:B------:R-:W-:Y:S01]  /*196a0*/  @!P1 IMAD.MOV R9, RZ, RZ, -R9 ;  /* 0x000000ffff099224 */ /* 0x000fe200078e0a09 */
[----:B---3--:R-:W-:Y:S01]  /*196b0*/  IABS R2, R55 ;  /* 0x0000003700027213 */ /* 0x008fe20000000000 */
[--C-:B------:R-:W-:Y:S01]  /*196c0*/  @!P4 IMAD.IADD R4, R4, 0x1, -R0.reuse ;  /* 0x000000010404c824 */ /* 0x100fe200078e0a00 */
[----:B------:R-:W-:Y:S01]  /*196d0*/  STL [R1+0x2cc], R10 ;  /* 0x0002cc0a01007387 */ /* 0x000fe20000100800 */
[----:B------:R-:W-:Y:S01]  /*196e0*/  ISETP.GE.AND P4, PT, R55, RZ, PT ;  /* 0x000000ff3700720c */ /* 0x000fe20003f86270 */
[----:B------:R-:W-:Y:S01]  /*196f0*/  @!P6 IMAD.IADD R6, R6, 0x1, -R0 ;  /* 0x000000010606e824 */ /* 0x000fe200078e0a00 */
[----:B-----5:R-:W-:Y:S01]  /*19700*/  IABS R8, R52 ;  /* 0x0000003400087213 */ /* 0x020fe20000000000 */
[----:B------:R0:W-:Y:S01]  /*19710*/  STL [R1+0x2d0], R9 ;  /* 0x0002d00901007387 */ /* 0x0001e20000100800 */
[----:B------:R-:W-:-:S03]  /*19720*/  ISETP.GE.AND P6, PT, R52, RZ, PT ;  /* 0x000000ff3400720c */ /* 0x000fc60003fc6270 */
[----:B------:R-:W3:Y:S04]  /*19730*/  LDL.LU R55, [R1+0x1438] ;  /* 0x0014380001377983 */ /* 0x000ee80000300800 */
        /* <DEDUP_REMOVED lines=37> */
[----:B------:R-:W-:-:S04]  /*19990*/  IMAD.HI.U32 R5, R49, R8, RZ ;  /* 0x0000000831057227 */ /* 0x000fc800078e00ff */
[----:B------:R-:W-:Y:S01]  /*199a0*/  IMAD.MOV R5, RZ, RZ, -R5 ;  /* 0x000000ffff057224 */ /* 0x000fe200078e0a05 */
[----:B------:R-:W-:Y:S02]  /*199b0*/  IABS R39, R43 ;  /* 0x0000002b00277213 */ /* 0x000fe40000000000 */
[----:B------:R-:W-:Y:S01]  /*199c0*/  ISETP.GE.AND P1, PT, R43, RZ, PT ;  /* 0x000000ff2b00720c */ /* 0x000fe20003f26270 */
[C---:B------:R-:W-:Y:S01]  /*199d0*/  IMAD R8, R0.reuse, R5, R8 ;  /* 0x0000000500087224 */ /* 0x040fe200078e0208 */
[----:B------:R-:W4:Y:S04]  /*199e0*/  LDL.LU R43, [R1+0x1454] ;  /* 0x00145400012b7983 */ /* 0x000f280000300800 */
[----:B------:R-:W-:-:S13]  /*199f0*/  ISETP.GT.U32.AND P2, PT, R0, R8, PT ;  /* 0x000000080000720c */ /* 0x000fda0003f44070 */
[----:B------:R-:W-:-:S05]  /*19a00*/  @!P2 IMAD.IADD R8, R8, 0x1, -R0 ;  /* 0x000000010808a824 */ /* 0x000fca00078e0a00 */
[----:B------:R-:W-:Y:S01]  /*19a10*/  ISETP.GT.U32.AND P2, PT, R0, R8, PT ;  /* 0x000000080000720c */ /* 0x000fe20003f44070 */
[----:B------:R-:W-:-:S04]  /*19a20*/  IMAD.HI.U32 R4, R49, R37, RZ ;  /* 0x0000002531047227 */ /* 0x000fc800078e00ff */
[----:B------:R-:W-:-:S08]  /*19a30*/  IMAD.MOV R4, RZ, RZ, -R4 ;  /* 0x000000ffff047224 */ /* 0x000fd000078e0a04 */
[----:B------:R-:W-:-:S04]  /*19a40*/  @!P2 IMAD.IADD R8, R8, 0x1, -R0 ;  /* 0x000000010808a824 */ /* 0x000fc800078e0a00 */
[----:B0-----:R-:W-:-:S04]  /*19a50*/  IMAD.MOV.U32 R9, RZ, RZ, R8 ;  /* 0x000000ffff097224 */ /* 0x001fc800078e0008 */
[----:B------:R-:W-:Y:S02]  /*19a60*/  @!P6 IMAD.MOV R9, RZ, RZ, -R9 ;  /* 0x000000ffff09e224 */ /* 0x000fe400078e0a09 */
[----:B------:R-:W-:-:S03]  /*19a70*/  IMAD R37, R0, R4, R37 ;  /* 0x0000000400257224 */ /* 0x000fc600078e0225 */
[----:B------:R0:W-:Y:S01]  /*19a80*/  STL [R1+0x2c0], R9 ;  /* 0x0002c00901007387 */ /* 0x0001e20000100800 */
[----:B------:R-:W-:-:S04]  /*19a90*/  IMAD.HI.U32 R5, R49, R7, RZ ;  /* 0x0000000731057227 */ /* 0x000fc800078e00ff */
[----:B------:R-:W-:-:S04]  /*19aa0*/  IMAD.MOV R5, RZ, RZ, -R5 ;  /* 0x000000ffff057224 */ /* 0x000fc800078e0a05 */
[----:B------:R-:W-:-:S05]  /*19ab0*/  IMAD R7, R0, R5, R7 ;  /* 0x0000000500077224 */ /* 0x000fca00078e0207 */
[----:B------:R-:W-:Y:S02]  /*19ac0*/  ISETP.GT.U32.AND P5, PT, R0, R7, PT ;  /* 0x000000070000720c */ /* 0x000fe40003fa4070 */
[----:B---3--:R-:W-:Y:S02]  /*19ad0*/  ISETP.GE.AND P2, PT, R55, RZ, PT ;  /* 0x000000ff3700720c */ /* 0x008fe40003f46270 */
[----:B------:R-:W-:Y:S02]  /*19ae0*/  IABS R4, R55 ;  /* 0x0000003700047213 */ /* 0x000fe40000000000 */
[----:B-----5:R-:W-:Y:S01]  /*19af0*/  ISETP.GE.AND P4, PT, R52, RZ, PT ;  /* 0x000000ff3400720c */ /* 0x020fe20003f86270 */
[----:B------:R-:W3:Y:S01]  /*19b00*/  LDL.LU R55, [R1+0x1458] ;  /* 0x0014580001377983 */ /* 0x000ee20000300800 */
[----:B-1----:R-:W-:-:S03]  /*19b10*/  IABS R2, R52 ;  /* 0x0000003400027213 */ /* 0x002fc60000000000 */
[----:B------:R-:W5:Y:S02]  /*19b20*/  LDL.LU R52, [R1+0x145c] ;  /* 0x00145c0001347983 */ /* 0x000f640000300800 */
[----:B------:R-:W-:Y:S02]  /*19b30*/  @!P5 IMAD.IADD R7, R7, 0x1, -R0 ;  /* 0x000000010707d824 */ /* 0x000fe400078e0a00 */
        /* <DEDUP_REMOVED lines=10> */
[----:B0-----:R-:W-:Y:S02]  /*19be0*/  IMAD.MOV.U32 R9, RZ, RZ, R7 ;  /* 0x000000ffff097224 */ /* 0x001fe400078e0007 */
[----:B------:R-:W-:-:S04]  /*19bf0*/  IMAD.HI.U32 R8, R49, R2, RZ ;  /* 0x0000000231087227 */ /* 0x000fc800078e00ff */
[----:B------:R-:W-:Y:S01]  /*19c00*/  @!P0 IMAD.MOV R9, RZ, RZ, -R9 ;  /* 0x000000ffff098224 */ /* 0x000fe200078e0a09 */
[C---:B------:R-:W-:Y:S01]  /*19c10*/  ISETP.GT.U32.AND P0, PT, R0.reuse, R37, PT ;  /* 0x000000250000720c */ /* 0x040fe20003f04070 */
[----:B------:R-:W-:Y:S02]  /*19c20*/  IMAD.MOV R8, RZ, RZ, -R8 ;  /* 0x000000ffff087224 */ /* 0x000fe400078e0a08 */
[----:B------:R-:W-:Y:S01]  /*19c30*/  IMAD.HI.U32 R40, R49, R4, RZ ;  /* 0x0000000431287227 */ /* 0x000fe200078e00ff */
[----:B------:R0:W-:Y:S03]  /*19c40*/  STL [R1+0x2a8], R9 ;  /* 0x0002a80901007387 */ /* 0x0001e60000100800 */
[----:B------:R-:W-:Y:S02]  /*19c50*/  @!P5 IMAD.IADD R39, R39, 0x1, -R0 ;  /* 0x000000012727d824 */ /* 0x000fe400078e0a00 */
[----:B------:R-:W-:-:S02]  /*19c60*/  IMAD R2, R0, R8, R2 ;  /* 0x0000000800027224 */ /* 0x000fc400078e0202 */
[----:B------:R-:W-:Y:S02]  /*19c70*/  IMAD.MOV R40, RZ, RZ, -R40 ;  /* 0x000000ffff287224 */ /* 0x000fe400078e0a28 */
[----:B0-----:R-:W-:Y:S01]  /*19c80*/  IMAD.MOV.U32 R9, RZ, RZ, R39 ;  /* 0x000000ffff097224 */ /* 0x001fe200078e0027 */
[C---:B------:R-:W-:Y:S01]  /*19c90*/  ISETP.GT.U32.AND P5, PT, R0.reuse, R2, PT ;  /* 0x000000020000720c */ /* 0x040fe20003fa4070 */
[C---:B------:R-:W-:Y:S02]  /*19ca0*/  IMAD R4, R0.reuse, R40, R4 ;  /* 0x0000002800047224 */ /* 0x040fe400078e0204 */
[----:B------:R-:W-:Y:S02]  /*19cb0*/  @!P1 IMAD.MOV R9, RZ, RZ, -R9 ;  /* 0x000000ffff099224 */ /* 0x000fe400078e0a09 */
[----:B------:R-:W-:Y:S01]  /*19cc0*/  @!P0 IMAD.IADD R37, R37, 0x1, -R0 ;  /* 0x0000000125258824 */ /* 0x000fe200078e0a00 */
[----:B------:R-:W-:Y:S02]  /*19cd0*/  ISETP.GT.U32.AND P6, PT, R0, R4, PT ;  /* 0x000000040000720c */ /* 0x000fe40003fc4070 */
[----:B------:R0:W-:Y:S02]  /*19ce0*/  STL [R1+0x2ac], R9 ;  /* 0x0002ac0901007387 */ /* 0x0001e40000100800 */
[----:B0-----:R-:W-:-:S04]  /*19cf0*/  IMAD.MOV.U32 R9, RZ, RZ, R37 ;  /* 0x000000ffff097224 */ /* 0x001fc800078e0025 */
[----:B------:R-:W-:Y:S02]  /*19d00*/  @!P3 IMAD.MOV R9, RZ, RZ, -R9 ;  /* 0x000000ffff09b224 */ /* 0x000fe400078e0a09 */
[----:B------:R-:W-:-:S03]  /*19d10*/  @!P5 IMAD.IADD R2, R2, 0x1, -R0 ;  /* 0x000000010202d824 */ /* 0x000fc600078e0a00 */
[----:B------:R0:W-:Y:S01]  /*19d20*/  STL [R1+0x2a4], R9 ;  /* 0x0002a40901007387 */ /* 0x0001e20000100800 */
[----:B------:R-:W-:-:S05]  /*19d30*/  @!P6 IMAD.IADD R4, R4, 0x1, -R0 ;  /* 0x000000010404e824 */ /* 0x000fca00078e0a00 */
[----:B------:R-:W-:Y:S02]  /*19d40*/  ISETP.GT.U32.AND P6, PT, R0, R4, PT ;  /* 0x000000040000720c */ /* 0x000fe40003fc4070 */
[----:B--2---:R-:W-:Y:S02]  /*19d50*/  IABS R6, R53 ;  /* 0x0000003500067213 */ /* 0x004fe40000000000 */
[----:B------:R-:W-:Y:S02]  /*19d60*/  ISETP.GE.AND P5, PT, R53, RZ, PT ;  /* 0x000000ff3500720c */ /* 0x000fe40003fa6270 */
[----:B------:R-:W2:Y:S01]  /*19d70*/  LDL.LU R53, [R1+0x1460] ;  /* 0x0014600001357983 */ /* 0x000ea20000300800 */
[----:B------:R-:W-:Y:S01]  /*19d80*/  IMAD.HI.U32 R41, R49, R6, RZ ;  /* 0x0000000631297227 */ /* 0x000fe200078e00ff */
[----:B------:R-:W-:-:S03]  /*19d90*/  IABS R38, R44 ;  /* 0x0000002c00267213 */ /* 0x000fc60000000000 */
[----:B------:R-:W-:-:S04]  /*19da0*/  IMAD.MOV R41, RZ, RZ, -R41 ;  /* 0x000000ffff297224 */ /* 0x000fc800078e0a29 */
[----:B------:R-:W-:Y:S02]  /*19db0*/  IMAD R6, R0, R41, R6 ;  /* 0x0000002900067224 */ /* 0x000fe400078e0206 */
[----:B------:R-:W-:-:S03]  /*19dc0*/  IMAD.HI.U32 R8, R49, R38, RZ ;  /* 0x0000002631087227 */ /* 0x000fc600078e00ff */
[----:B------:R-:W-:Y:S01]  /*19dd0*/  ISETP.GT.U32.AND P1, PT, R0, R6, PT ;  /* 0x000000060000720c */ /* 0x000fe20003f24070 */
[----:B------:R-:W-:-:S04]  /*19de0*/  IMAD.MOV R8, RZ, RZ, -R8 ;  /* 0x000000ffff087224 */ /* 0x000fc800078e0a08 */
[----:B------:R-:W-:Y:S02]  /*19df0*/  IMAD R38, R0, R8, R38 ;  /* 0x0000000800267224 */ /* 0x000fe400078e0226 */
[----:B------:R-:W-:-:S03]  /*19e00*/  @!P6 IMAD.IADD R4, R4, 0x1, -R0 ;  /* 0x000000010404e824 */ /* 0x000fc600078e0a00 */
        /* <DEDUP_REMOVED lines=32> */
[----:B------:R-:W-:Y:S01]  /*1a010*/  @!P3 IMAD.IADD R5, R5, 0x1, -R0 ;  /* 0x000000010505b824 */ /* 0x000fe200078e0a00 */
[----:B------:R-:W-:Y:S01]  /*1a020*/  ISETP.GT.U32.AND P3, PT, R0, R41, PT ;  /* 0x000000290000720c */ /* 0x000fe20003f64070 */
[----:B0-----:R-:W-:Y:S02]  /*1a030*/  IMAD.MOV.U32 R9, RZ, RZ, R2 ;  /* 0x000000ffff097224 */ /* 0x001fe400078e0002 */
[----:B------:R-:W-:Y:S01]  /*1a040*/  @!P0 IMAD.IADD R6, R6, 0x1, -R0 ;  /* 0x0000000106068824 */ /* 0x000fe200078e0a00 */
[----:B------:R-:W-:Y:S01]  /*1a050*/  ISETP.GE.AND P0, PT, R46, RZ, PT ;  /* 0x000000ff2e00720c */ /* 0x000fe20003f06270 */
[----:B------:R-:W-:Y:S02]  /*1a060*/  @!P4 IMAD.MOV R9, RZ, RZ, -R9 ;  /* 0x000000ffff09c224 */ /* 0x000fe400078e0a09 */
[----:B------:R-:W-:Y:S01]  /*1a070*/  @!P5 IMAD.MOV R6, RZ, RZ, -R6 ;  /* 0x000000ffff06d224 */ /* 0x000fe200078e0a06 */
[----:B------:R-:W-:-:S05]  /*1a080*/  ISETP.GT.U32.AND P5, PT, R0, R8, PT ;  /* 0x000000080000720c */ /* 0x000fca0003fa4070 */
[----:B------:R-:W-:Y:S01]  /*1a090*/  @!P3 IMAD.IADD R41, R41, 0x1, -R0 ;  /* 0x000000012929b824 */ /* 0x000fe200078e0a00 */
[----:B------:R0:W-:Y:S04]  /*1a0a0*/  STL [R1+0x29c], R9 ;  /* 0x00029c0901007387 */ /* 0x0001e80000100800 */
        /* <DEDUP_REMOVED lines=8> */
[----:B------:R-:W-:Y:S02]  /*1a130*/  ISETP.GE.AND P5, PT, R55, RZ, PT ;  /* 0x000000ff3700720c */ /* 0x000fe40003fa6270 */
[----:B------:R-:W-:Y:S01]  /*1a140*/  @!P4 IMAD.IADD R41, R41, 0x1, -R0 ;  /* 0x000000012929c824 */ /* 0x000fe200078e0a00 */
[----:B------:R-:W-:Y:S01]  /*1a150*/  STL [R1+0x294], R6 ;  /* 0x0002940601007387 */ /* 0x000fe20000100800 */
[----:B-----5:R-:W-:Y:S02]  /*1a160*/  IABS R7, R52 ;  /* 0x0000003400077213 */ /* 0x020fe40000000000 */
[----:B------:R-:W-:Y:S01]  /*1a170*/  ISETP.GE.AND P4, PT, R52, RZ, PT ;  /* 0x000000ff3400720c */ /* 0x000fe20003f86270 */
[----:B------:R0:W-:Y:S04]  /*1a180*/  STL [R1+0x290], R9 ;  /* 0x0002900901007387 */ /* 0x0001e80000100800 */
[----:B------:R-:W3:Y:S04]  /*1a190*/  LDL.LU R55, [R1+0x146c] ;  /* 0x00146c0001377983 */ /* 0x000ee80000300800 */
[----:B------:R-:W5:Y:S01]  /*1a1a0*/  LDL.LU R52, [R1+0x1470] ;  /* 0x0014700001347983 */ /* 0x000f620000300800 */
[----:B------:R-:W-:-:S05]  /*1a1b0*/  IABS R40, R45 ;  /* 0x0000002d00287213 */ /* 0x000fca0000000000 */
[----:B------:R-:W-:-:S04]  /*1a1c0*/  IMAD.HI.U32 R39, R49, R40, RZ ;  /* 0x0000002831277227 */ /* 0x000fc800078e00ff */
[----:B------:R-:W-:-:S04]  /*1a1d0*/  IMAD.MOV R39, RZ, RZ, -R39 ;  /* 0x000000ffff277224 */ /* 0x000fc800078e0a27 */
[----:B------:R-:W-:Y:S02]  /*1a1e0*/  IMAD R39, R0, R39, R40 ;  /* 0x0000002700277224 */ /* 0x000fe400078e0228 */
[----:B------:R-:W-:-:S04]  /*1a1f0*/  IMAD.HI.U32 R40, R49, R4, RZ ;  /* 0x0000000431287227 */ /* 0x000fc800078e00ff */
[----:B------:R-:W-:-:S04]  /*1a200*/  IMAD.MOV R40, RZ, RZ, -R40 ;  /* 0x000000ffff287224 */ /* 0x000fc800078e0a28 */
[----:B------:R-:W-:-:S05]  /*1a210*/  IMAD R4, R0, R40, R4 ;  /* 0x0000002800047224 */ /* 0x000fca00078e0204 */
[C---:B------:R-:W-:Y:S02]  /*1a220*/  ISETP.GT.U32.AND P0, PT, R0.reuse, R4, PT ;  /* 0x000000040000720c */ /* 0x040fe40003f04070 */
[----:B------:R-:W-:-:S11]  /*1a230*/  ISETP.GT.U32.AND P2, PT, R0, R39, PT ;  /* 0x000000270000720c */ /* 0x000fd60003f44070 */
[--C-:B------:R-:W-:Y:S02]  /*1a240*/  @!P0 IMAD.IADD R4, R4, 0x1, -R0.reuse ;  /* 0x0000000104048824 */ /* 0x100fe400078e0a00 */
[----:B------:R-:W-:-:S05]  /*1a250*/  @!P2 IMAD.IADD R39, R39, 0x1, -R0 ;  /* 0x000000012727a824 */ /* 0x000fca00078e0a00 */
[----:B------:R-:W-:Y:S02]  /*1a260*/  ISETP.GT.U32.AND P3, PT, R0, R39, PT ;  /* 0x000000270000720c */ /* 0x000fe40003f64070 */
[----:B------:R-:W-:Y:S02]  /*1a270*/  ISETP.GE.AND P2, PT, R45, RZ, PT ;  /* 0x000000ff2d00720c */ /* 0x000fe40003f46270 */
[----:B--2---:R-:W-:Y:S02]  /*1a280*/  IABS R5, R53 ;  /* 0x0000003500057213 */ /* 0x004fe40000000000 */
[----:B------:R-:W-:Y:S02]  /*1a290*/  ISETP.GE.AND P0, PT, R53, RZ, PT ;  /* 0x000000ff3500720c */ /* 0x000fe40003f06270 */
[----:B------:R-:W2:Y:S05]  /*1a2a0*/  LDL.LU R53, [R1+0x1474] ;  /* 0x0014740001357983 */ /* 0x000eaa0000300800 */
[----:B------:R-:W-:Y:S01]  /*1a2b0*/  @!P3 IMAD.IADD R39, R39, 0x1, -R0 ;  /* 0x000000012727b824 */ /* 0x000fe200078e0a00 */
[----:B------:R-:W-:Y:S01]  /*1a2c0*/  ISETP.GE.AND P6, PT, R43, RZ, PT ;  /* 0x000000ff2b00720c */ /* 0x000fe20003fc6270 */
[----:B------:R-:W2:Y:S02]  /*1a2d0*/  LDL.LU R46, [R1+0x1478] ;  /* 0x00147800012e7983 */ /* 0x000ea40000300800 */
[----:B0-----:R-:W-:-:S02]  /*1a2e0*/  IMAD.MOV.U32 R9, RZ, RZ, R39 ;  /* 0x000000ffff097224 */ /* 0x001fc400078e0027 */
[----:B------:R-:W-:Y:S01]  /*1a2f0*/  IMAD.MOV.U32 R10, RZ, RZ, R8 ;  /* 0x000000ffff0a7224 */ /* 0x000fe200078e0008 */
[----:B------:R-:W2:Y:S01]  /*1a300*/  LDL.LU R43, [R1+0x147c] ;  /* 0x00147c00012b7983 */ /* 0x000ea20000300800 */
[----:B------:R-:W-:Y:S01]  /*1a310*/  @!P2 IMAD.MOV R9, RZ, RZ, -R9 ;  /* 0x000000ffff09a224 */ /* 0x000fe200078e0a09 */
[----:B------:R-:W-:-:S04]  /*1a320*/  ISETP.GT.U32.AND P2, PT, R0, R4, PT ;  /* 0x000000040000720c */ /* 0x000fc80003f44070 */
[----:B------:R0:W-:Y:S01]  /*1a330*/  STL [R1+0x28c], R9 ;  /* 0x00028c0901007387 */ /* 0x0001e20000100800 */
[----:B------:R-:W-:Y:S02]  /*1a340*/  @!P1 IMAD.MOV R10, RZ, RZ, -R10 ;  /* 0x000000ffff0a9224 */ /* 0x000fe400078e0a0a */
[----:B0-----:R-:W-:-:S06]  /*1a350*/  IMAD.MOV.U32 R9, RZ, RZ, R41 ;  /* 0x000000ffff097224 */ /* 0x001fcc00078e0029 */
[----:B------:R-:W-:Y:S02]  /*1a360*/  @!P2 IMAD.IADD R4, R4, 0x1, -R0 ;  /* 0x000000010404a824 */ /* 0x000fe400078e0a00 */
        /* <DEDUP_REMOVED lines=12> */
[----:B------:R-:W-:Y:S01]  /*1a430*/  IMAD R6, R0, R2, R7 ;  /* 0x0000000200067224 */ /* 0x000fe200078e0207 */
[----:B------:R-:W-:Y:S02]  /*1a440*/  IABS R2, R44 ;  /* 0x0000002c00027213 */ /* 0x000fe40000000000 */
[----:B------:R-:W-:Y:S02]  /*1a450*/  ISETP.GE.AND P6, PT, R44, RZ, PT ;  /* 0x000000ff2c00720c */ /* 0x000fe40003fc6270 */
[----:B------:R-:W4:Y:S01]  /*1a460*/  LDL.LU R44, [R1+0x1488] ;  /* 0x00148800012c7983 */ /* 0x000f220000300800 */
[----:B------:R-:W-:Y:S01]  /*1a470*/  ISETP.GT.U32.AND P3, PT, R0, R6, PT ;  /* 0x000000060000720c */ /* 0x000fe20003f64070 */
[----:B------:R-:W-:-:S04]  /*1a480*/  IMAD.MOV.U32 R7, RZ, RZ, R5 ;  /* 0x000000ffff077224 */ /* 0x000fc800078e0005 */
[----:B------:R-:W-:-:S08]  /*1a490*/  IMAD.HI.U32 R5, R49, R7, RZ ;  /* 0x0000000731057227 */ /* 0x000fd000078e00ff */
[----:B------:R-:W-:Y:S02]  /*1a4a0*/  @!P3 IMAD.IADD R6, R6, 0x1, -R0 ;  /* 0x000000010606b824 */ /* 0x000fe400078e0a00 */
[----:B------:R-:W-:-:S03]  /*1a4b0*/  IMAD.MOV R5, RZ, RZ, -R5 ;  /* 0x000000ffff057224 */ /* 0x000fc600078e0a05 */
[C---:B------:R-:W-:Y:S01]  /*1a4c0*/  ISETP.GT.U32.AND P3, PT, R0.reuse, R6, PT ;  /* 0x000000060000720c */ /* 0x040fe20003f64070 */
[----:B------:R-:W-:-:S05]  /*1a4d0*/  IMAD R7, R0, R5, R7 ;  /* 0x0000000500077224 */ /* 0x000fca00078e0207 */
[----:B------:R-:W-:Y:S01]  /*1a4e0*/  ISETP.GT.U32.AND P1, PT, R0, R7, PT ;  /* 0x000000070000720c */ /* 0x000fe20003f24070 */
[----:B------:R-:W-:-:S06]  /*1a4f0*/  IMAD.HI.U32 R5, R49, R2, RZ ;  /* 0x0000000231057227 */ /* 0x000fcc00078e00ff */
[----:B------:R-:W-:Y:S02]  /*1a500*/  @!P3 IMAD.IADD R6, R6, 0x1, -R0 ;  /* 0x000000010606b824 */ /* 0x000fe400078e0a00 */
[----:B------:R-:W-:Y:S02]  /*1a510*/  IMAD.MOV R5, RZ, RZ, -R5 ;  /* 0x000000ffff057224 */ /* 0x000fe400078e0a05 */
[----:B------:R-:W-:Y:S02]  /*1a520*/  @!P4 IMAD.MOV R6, RZ, RZ, -R6 ;  /* 0x000000ffff06c224 */ /* 0x000fe400078e0a06 */
[----:B------:R-:W-:Y:S02]  /*1a530*/  IMAD R39, R0, R5, R2 ;  /* 0x0000000500277224 */ /* 0x000fe400078e0202 */
[----:B------:R-:W-:Y:S01]  /*1a540*/  @!P1 IMAD.IADD R7, R7, 0x1, -R0 ;  /* 0x0000000107079824 */ /* 0x000fe200078e0a00 */
[----:B------:R-:W-:Y:S01]  /*1a550*/  STL [R1+0x27c], R6 ;  /* 0x00027c0601007387 */ /* 0x000fe20000100800 */
[----:B------:R-:W-:-:S03]  /*1a560*/  IMAD.HI.U32 R8, R49, R37, RZ ;  /* 0x0000002531087227 */ /* 0x000fc600078e00ff */
[----:B------:R-:W-:Y:S01]  /*1a570*/  ISETP.GT.U32.AND P5, PT, R0, R7, PT ;  /* 0x000000070000720c */ /* 0x000fe20003fa4070 */
[----:B------:R-:W-:Y:S01]  /*1a580*/  IMAD.MOV R8, RZ, RZ, -R8 ;  /* 0x000000ffff087224 */ /* 0x000fe200078e0a08 */
[----:B---3--:R-:W-:Y:S02]  /*1a590*/  ISETP.GE.AND P3, PT, R55, RZ, PT ;  /* 0x000000ff3700720c */ /* 0x008fe40003f66270 */
[----:B------:R-:W-:Y:S02]  /*1a5a0*/  IABS R4, R55 ;  /* 0x0000003700047213 */ /* 0x000fe40000000000 */
[----:B-----5:R-:W-:Y:S01]  /*1a5b0*/  ISETP.GE.AND P1, PT, R52, RZ, PT ;  /* 0x000000ff3400720c */ /* 0x020fe20003f26270 */
[----:B------:R-:W3:Y:S01]  /*1a5c0*/  LDL.LU R55, [R1+0x148c] ;  /* 0x00148c0001377983 */ /* 0x000ee20000300800 */
[----:B------:R-:W-:-:S03]  /*1a5d0*/  IABS R2, R52 ;  /* 0x0000003400027213 */ /* 0x000fc60000000000 */
[----:B------:R-:W5:Y:S01]  /*1a5e0*/  LDL.LU R52, [R1+0x1490] ;  /* 0x0014900001347983 */ /* 0x000f620000300800 */
[C---:B------:R-:W-:Y:S01]  /*1a5f0*/  IMAD R37, R0.reuse, R8, R37 ;  /* 0x0000000800257224 */ /* 0x040fe200078e0225 */
[----:B------:R-:W-:Y:S01]  /*1a600*/  ISETP.GT.U32.AND P4, PT, R0, R39, PT ;  /* 0x000000270000720c */ /* 0x000fe20003f84070 */
[----:B------:R-:W-:-:S03]  /*1a610*/  @!P5 IMAD.IADD R7, R7, 0x1, -R0 ;  /* 0x000000010707d824 */ /* 0x000fc600078e0a00 */
[----:B------:R-:W-:-:S09]  /*1a620*/  ISETP.GT.U32.AND P5, PT, R0, R37, PT ;  /* 0x000000250000720c */ /* 0x000fd20003fa4070 */
[----:B------:R-:W-:-:S04]  /*1a630*/  @!P4 IMAD.IADD R39, R39, 0x1, -R0 ;  /* 0x000000012727c824 */ /* 0x000fc800078e0a00 */
[----:B------:R-:W-:Y:S01]  /*1a640*/  @!P5 IMAD.IADD R37, R37, 0x1, -R0 ;  /* 0x000000012525d824 */ /* 0x000fe200078e0a00 */
[----:B------:R-:W-:Y:S01]  /*1a650*/  ISETP.GT.U32.AND P5, PT, R0, R39, PT ;  /* 0x000000270000720c */ /* 0x000fe20003fa4070 */
[----:B0-----:R-:W-:Y:S02]  /*1a660*/  IMAD.MOV.U32 R9, RZ, RZ, R7 ;  /* 0x000000ffff097224 */ /* 0x001fe400078e0007 */
[----:B------:R-:W-:-:S04]  /*1a670*/  IMAD.HI.U32 R8, R49, R2, RZ ;  /* 0x0000000231087227 */ /* 0x000fc800078e00ff */
[----:B------:R-:W-:Y:S01]  /*1a680*/  @!P0 IMAD.MOV R9, RZ, RZ, -R9 ;  /* 0x000000ffff098224 */ /* 0x000fe200078e0a09 */
[----:B------:R-:W-:Y:S01]  /*1a690*/  ISETP.GT.U32.AND P0, PT, R0, R37, PT ;  /* 0x000000250000720c */ /* 0x000fe20003f04070 */
[----:B------:R-:W-:-:S04]  /*1a6a0*/  IMAD.MOV R8, RZ, RZ, -R8 ;  /* 0x000000ffff087224 */ /* 0x000fc800078e0a08 */
[----:B------:R-:W-:Y:S01]  /*1a6b0*/  @!P5 IMAD.IADD R39, R39, 0x1, -R0 ;  /* 0x000000012727d824 */ /* 0x000fe200078e0a00 */
[----:B------:R0:W-:Y:S01]  /*1a6c0*/  STL [R1+0x274], R9 ;  /* 0x0002740901007387 */ /* 0x0001e20000100800 */
[----:B------:R-:W-:Y:S02]  /*1a6d0*/  IMAD R2, R0, R8, R2 ;  /* 0x0000000800027224 */ /* 0x000fe400078e0202 */
[----:B0-----:R-:W-:-:S03]  /*1a6e0*/  IMAD.MOV.U32 R9, RZ, RZ, R39 ;  /* 0x000000ffff097224 */ /* 0x001fc600078e0027 */
[----:B------:R-:W-:Y:S01]  /*1a6f0*/  ISETP.GT.U32.AND P5, PT, R0, R2, PT ;  /* 0x000000020000720c */ /* 0x000fe20003fa4070 */
[----:B------:R-:W-:Y:S02]  /*1a700*/  @!P0 IMAD.IADD R37, R37, 0x1, -R0 ;  /* 0x0000000125258824 */ /* 0x000fe400078e0a00 */
[----:B------:R-:W-:-:S05]  /*1a710*/  @!P6 IMAD.MOV R9, RZ, RZ, -R9 ;  /* 0x000000ffff09e224 */ /* 0x000fca00078e0a09 */
[----:B------:R0:W-:Y:S02]  /*1a720*/  STL [R1+0x278], R9 ;  /* 0x0002780901007387 */ /* 0x0001e40000100800 */
[----:B0-----:R-:W-:-:S04]  /*1a730*/  IMAD.MOV.U32 R9, RZ, RZ, R37 ;  /* 0x000000ffff097224 */ /* 0x001fc800078e0025 */
[----:B------:R-:W-:Y:S02]  /*1a740*/  @!P2 IMAD.MOV R9, RZ, RZ, -R9 ;  /* 0x000000ffff09a224 */ /* 0x000fe400078e0a09 */
[----:B------:R-:W-:-:S03]  /*1a750*/  @!P5 IMAD.IADD R2, R2, 0x1, -R0 ;  /* 0x000000010202d824 */ /* 0x000fc600078e0a00 */
[----:B------:R0:W-:Y:S01]  /*1a760*/  STL [R1+0x270], R9 ;  /* 0x0002700901007387 */ /* 0x0001e20000100800 */
[----:B--2---:R-:W-:Y:S02]  /*1a770*/  IABS R40, R53 ;  /* 0x0000003500287213 */ /* 0x004fe40000000000 */
[----:B------:R-:W-:Y:S02]  /*1a780*/  ISETP.GE.AND P5, PT, R53, RZ, PT ;  /* 0x000000ff3500720c */ /* 0x000fe40003fa6270 */
[----:B------:R-:W2:Y:S01]  /*1a790*/  LDL.LU R53, [R1+0x1494] ;  /* 0x0014940001357983 */ /* 0x000ea20000300800 */
[----:B------:R-:W-:-:S04]  /*1a7a0*/  IMAD.HI.U32 R41, R49, R4, RZ ;  /* 0x0000000431297227 */ /* 0x000fc800078e00ff */
        /* <DEDUP_REMOVED lines=13> */
[----:B------:R-:W-:-:S08]  /*1a880*/  IMAD R38, R0, R8, R38 ;  /* 0x0000000800267224 */ /* 0x000fd000078e0226 */
[--C-:B------:R-:W-:Y:S01]  /*1a890*/  @!P4 IMAD.IADD R4, R4, 0x1, -R0.reuse ;  /* 0x000000010404c824 */ /* 0x100fe200078e0a00 */
[----:B------:R-:W-:Y:S01]  /*1a8a0*/  ISETP.GT.U32.AND P4, PT, R0, R38, PT ;  /* 0x000000260000720c */ /* 0x000fe20003f84070 */
[----:B------:R-:W-:Y:S01]  /*1a8b0*/  @!P6 IMAD.IADD R6, R6, 0x1, -R0 ;  /* 0x000000010606e824 */ /* 0x000fe200078e0a00 */
[----:B------:R-:W-:Y:S01]  /*1a8c0*/  ISETP.GT.U32.AND P6, PT, R0, R2, PT ;  /* 0x000000020000720c */ /* 0x000fe20003fc4070 */
[----:B0-----:R-:W-:-:S10]  /*1a8d0*/  IMAD.MOV.U32 R9, RZ, RZ, R4 ;  /* 0x000000ffff097224 */ /* 0x001fd400078e0004 */
[--C-:B------:R-:W-:Y:S02]  /*1a8e0*/  @!P4 IMAD.IADD R38, R38, 0x1, -R0.reuse ;  /* 0x000000012626c824 */ /* 0x100fe400078e0a00 */
[----:B------:R-:W-:-:S03]  /*1a8f0*/  @!P6 IMAD.IADD R2, R2, 0x1, -R0 ;  /* 0x000000010202e824 */ /* 0x000fc600078e0a00 */
[----:B------:R-:W-:Y:S01]  /*1a900*/  ISETP.GT.U32.AND P2, PT, R0, R38, PT ;  /* 0x000000260000720c */ /* 0x000fe20003f44070 */
[----:B------:R-:W-:-:S05]  /*1a910*/  @!P3 IMAD.MOV R9, RZ, RZ, -R9 ;  /* 0x000000ffff09b224 */ /* 0x000fca00078e0a09 */
[----:B------:R0:W-:Y:S07]  /*1a920*/  STL [R1+0x26c], R9 ;  /* 0x00026c0901007387 */ /* 0x0001ee0000100800 */
[----:B------:R-:W-:Y:S01]  /*1a930*/  @!P2 IMAD.IADD R38, R38, 0x1, -R0 ;  /* 0x000000012626a824 */ /* 0x000fe200078e0a00 */
[----:B------:R-:W-:Y:S02]  /*1a940*/  ISETP.GE.AND P2, PT, R43, RZ, PT ;  /* 0x000000ff2b00720c */ /* 0x000fe40003f46270 */
[----:B------:R-:W2:Y:S01]  /*1a950*/  LDL.LU R43, [R1+0x1498] ;  /* 0x00149800012b7983 */ /* 0x000ea20000300800 */
[----:B----4-:R-:W-:-:S05]  /*1a960*/  IABS R8, R54 ;  /* 0x0000003600087213 */ /* 0x010fca0000000000 */
[----:B------:R-:W-:-:S04]  /*1a970*/  IMAD.HI.U32 R42, R49, R8, RZ ;  /* 0x00000008312a7227 */ /* 0x000fc800078e00ff */
[----:B------:R-:W-:-:S04]  /*1a980*/  IMAD.MOV R42, RZ, RZ, -R42 ;  /* 0x000000ffff2a7224 */ /* 0x000fc800078e0a2a */
[----:B------:R-:W-:-:S05]  /*1a990*/  IMAD R8, R0, R42, R8 ;  /* 0x0000002a00087224 */ /* 0x000fca00078e0208 */
[----:B------:R-:W-:-:S13]  /*1a9a0*/  ISETP.GT.U32.AND P6, PT, R0, R8, PT ;  /* 0x000000080000720c */ /* 0x000fda0003fc4070 */
        /* <DEDUP_REMOVED lines=20> */
[----:B------:R-:W-:Y:S02]  /*1aaf0*/  @!P5 IMAD.MOV R6, RZ, RZ, -R6 ;  /* 0x000000ffff06d224 */ /* 0x000fe400078e0a06 */
[----:B------:R-:W-:-:S06]  /*1ab00*/  @!P1 IMAD.MOV R9, RZ, RZ, -R9 ;  /* 0x000000ffff099224 */ /* 0x000fcc00078e0a09 */
[----:B------:R-:W-:Y:S01]  /*1ab10*/  @!P4 IMAD.IADD R7, R7, 0x1, -R0 ;  /* 0x000000010707c824 */ /* 0x000fe200078e0a00 */
[C---:B------:R-:W-:Y:S01]  /*1ab20*/  ISETP.GT.U32.AND P4, PT, R0.reuse, R8, PT ;  /* 0x000000080000720c */ /* 0x040fe20003f84070 */
[----:B------:R0:W-:Y:S03]  /*1ab30*/  STL [R1+0x268], R9 ;  /* 0x0002680901007387 */ /* 0x0001e60000100800 */
[----:B------:R-:W-:Y:S01]  /*1ab40*/  ISETP.GT.U32.AND P5, PT, R0, R7, PT ;  /* 0x000000070000720c */ /* 0x000fe20003fa4070 */
[----:B------:R-:W-:Y:S02]  /*1ab50*/  @!P0 IMAD.MOV R5, RZ, RZ, -R5 ;  /* 0x000000ffff058224 */ /* 0x000fe400078e0a05 */
[----:B0-----:R-:W-:Y:S01]  /*1ab60*/  IMAD.MOV.U32 R9, RZ, RZ, R38 ;  /* 0x000000ffff097224 */ /* 0x001fe200078e0026 */
[----:B------:R2:W-:Y:S03]  /*1ab70*/  STL [R1+0x264], R6 ;  /* 0x0002640601007387 */ /* 0x0005e60000100800 */
        /* <DEDUP_REMOVED lines=11> */
[----:B------:R-:W-:-:S04]  /*1ac30*/  IMAD.HI.U32 R41, R49, R4, RZ ;  /* 0x0000000431297227 */ /* 0x000fc800078e00ff */
[----:B------:R-:W-:-:S04]  /*1ac40*/  IMAD.MOV R41, RZ, RZ, -R41 ;  /* 0x000000ffff297224 */ /* 0x000fc800078e0a29 */
[----:B------:R-:W-:-:S05]  /*1ac50*/  IMAD R4, R0, R41, R4 ;  /* 0x0000002900047224 */ /* 0x000fca00078e0204 */
[----:B------:R-:W-:Y:S02]  /*1ac60*/  ISETP.GT.U32.AND P0, PT, R0, R4, PT ;  /* 0x000000040000720c */ /* 0x000fe40003f04070 */
[----:B------:R-:W-:-:S11]  /*1ac70*/  IABS R40, R45 ;  /* 0x0000002d00287213 */ /* 0x000fd60000000000 */
[----:B------:R-:W-:Y:S02]  /*1ac80*/  @!P0 IMAD.IADD R4, R4, 0x1, -R0 ;  /* 0x0000000104048824 */ /* 0x000fe400078e0a00 */
[----:B------:R-:W-:-:S04]  /*1ac90*/  IMAD.HI.U32 R39, R49, R40, RZ ;  /* 0x0000002831277227 */ /* 0x000fc800078e00ff */
[----:B------:R-:W-:Y:S01]  /*1aca0*/  IMAD.MOV R39, RZ, RZ, -R39 ;  /* 0x000000ffff277224 */ /* 0x000fe200078e0a27 */
[----:B--2---:R-:W-:Y:S02]  /*1acb0*/  IABS R6, R53 ;  /* 0x0000003500067213 */ /* 0x004fe40000000000 */
[----:B------:R-:W-:Y:S02]  /*1acc0*/  ISETP.GE.AND P0, PT, R53, RZ, PT ;  /* 0x000000ff3500720c */ /* 0x000fe40003f06270 */
[----:B------:R-:W2:Y:S01]  /*1acd0*/  LDL.LU R53, [R1+0x14a8] ;  /* 0x0014a80001357983 */ /* 0x000ea20000300800 */
[----:B------:R-:W-:Y:S01]  /*1ace0*/  IMAD R39, R0, R39, R40 ;  /* 0x0000002700277224 */ /* 0x000fe200078e0228 */
[----:B------:R-:W-:Y:S02]  /*1acf0*/  ISETP.GE.AND P2, PT, R44, RZ, PT ;  /* 0x000000ff2c00720c */ /* 0x000fe40003f46270 */
[----:B------:R-:W2:Y:S02]  /*1ad00*/  LDL.LU R46, [R1+0x14ac] ;  /* 0x0014ac00012e7983 */ /* 0x000ea40000300800 */
[----:B------:R-:W-:-:S02]  /*1ad10*/  ISETP.GT.U32.AND P3, PT, R0, R39, PT ;  /* 0x000000270000720c */ /* 0x000fc40003f64070 */
[----:B------:R-:W2:Y:S11]  /*1ad20*/  LDL.LU R44, [R1+0x14b0] ;  /* 0x0014b000012c7983 */ /* 0x000eb60000300800 */
[----:B------:R-:W-:-:S05]  /*1ad30*/  @!P3 IMAD.IADD R39, R39, 0x1, -R0 ;  /* 0x000000012727b824 */ /* 0x000fca00078e0a00 */
[----:B------:R-:W-:Y:S02]  /*1ad40*/  ISETP.GT.U32.AND P1, PT, R0, R39, PT ;  /* 0x000000270000720c */ /* 0x000fe40003f24070 */
[----:B------:R-:W-:-:S11]  /*1ad50*/  ISETP.GE.AND P3, PT, R45, RZ, PT ;  /* 0x000000ff2d00720c */ /* 0x000fd60003f66270 */
[----:B------:R-:W-:-:S04]  /*1ad60*/  @!P1 IMAD.IADD R39, R39, 0x1, -R0 ;  /* 0x0000000127279824 */ /* 0x000fc800078e0a00 */
[----:B0-----:R-:W-:-:S04]  /*1ad70*/  IMAD.MOV.U32 R9, RZ, RZ, R39 ;  /* 0x000000ffff097224 */ /* 0x001fc800078e0027 */
[----:B------:R-:W-:Y:S01]  /*1ad80*/  @!P3 IMAD.MOV R9, RZ, RZ, -R9 ;  /* 0x000000ffff09b224 */ /* 0x000fe200078e0a09 */
[----:B------:R-:W-:Y:S01]  /*1ad90*/  ISETP.GT.U32.AND P3, PT, R0, R4, PT ;  /* 0x000000040000720c */ /* 0x000fe20003f64070 */
[----:B------:R-:W-:-:S03]  /*1ada0*/  IMAD.MOV.U32 R10, RZ, RZ, R8 ;  /* 0x000000ffff0a7224 */ /* 0x000fc600078e0008 */
[----:B------:R0:W-:Y:S01]  /*1adb0*/  STL [R1+0x258], R9 ;  /* 0x0002580901007387 */ /* 0x0001e20000100800 */
[----:B------:R-:W-:Y:S02]  /*1adc0*/  @!P6 IMAD.MOV R10, RZ, RZ, -R10 ;  /* 0x000000ffff0ae224 */ /* 0x000fe400078e0a0a */
[----:B0-----:R-:W-:-:S06]  /*1add0*/  IMAD.MOV.U32 R9, RZ, RZ, R7 ;  /* 0x000000ffff097224 */ /* 0x001fcc00078e0007 */
[----:B------:R-:W-:Y:S02]  /*1ade0*/  @!P3 IMAD.IADD R4, R4, 0x1, -R0 ;  /* 0x000000010404b824 */ /* 0x000fe400078e0a00 */
[----:B------:R-:W-:Y:S02]  /*1adf0*/  @!P2 IMAD.MOV R9, RZ, RZ, -R9 ;  /* 0x000000ffff09a224 */ /* 0x000fe400078e0a09 */
[----:B------:R-:W-:Y:S01]  /*1ae00*/  @!P4 IMAD.MOV R4, RZ, RZ, -R4 ;  /* 0x000000ffff04c224 */ /* 0x000fe200078e0a04 */
[----:B------:R-:W-:Y:S04]  /*1ae10*/  STL [R1+0x254], R10 ;  /* 0x0002540a01007387 */ /* 0x000fe80000100800 */
[----:B------:R0:W-:Y:S04]  /*1ae20*/  STL [R1+0x250], R9 ;  /* 0x0002500901007387 */ /* 0x0001e80000100800 */
[----:B------:R-:W2:Y:S04]  /*1ae30*/  LDL.LU R45, [R1+0x14b4] ;  /* 0x0014b400012d7983 */ /* 0x000ea80000300800 */
[----:B------:R1:W-:Y:S01]  /*1ae40*/  STL [R1+0x24c], R4 ;  /* 0x00024c0401007387 */ /* 0x0003e20000100800 */
[----:B------:R-:W-:-:S04]  /*1ae50*/  IMAD.HI.U32 R40, R49, R37, RZ ;  /* 0x0000002531287227 */ /* 0x000fc800078e00ff */
[----:B------:R-:W-:Y:S01]  /*1ae60*/  IMAD.MOV R2, RZ, RZ, -R40 ;  /* 0x000000ffff027224 */ /* 0x000fe200078e0a28 */
[----:B----4-:R-:W-:Y:S02]  /*1ae70*/  IABS R5, R54 ;  /* 0x0000003600057213 */ /* 0x010fe40000000000 */
[----:B------:R-:W-:Y:S02]  /*1ae80*/  ISETP.GE.AND P3, PT, R54, RZ, PT ;  /* 0x000000ff3600720c */ /* 0x000fe40003f66270 */
[----:B------:R-:W4:Y:S01]  /*1ae90*/  LDL.LU R54, [R1+0x14b8] ;  /* 0x0014b80001367983 */ /* 0x000f220000300800 */
[C---:B------:R-:W-:Y:S01]  /*1aea0*/  IMAD R37, R0.reuse, R2, R37 ;  /* 0x0000000200257224 */ /* 0x040fe200078e0225 */
[----:B------:R-:W-:Y:S02]  /*1aeb0*/  IABS R2, R43 ;  /* 0x0000002b00027213 */ /* 0x000fe40000000000 */
[----:B------:R-:W-:Y:S02]  /*1aec0*/  ISETP.GE.AND P2, PT, R43, RZ, PT ;  /* 0x000000ff2b00720c */ /* 0x000fe40003f46270 */
[----:B------:R-:W4:Y:S01]  /*1aed0*/  LDL.LU R43, [R1+0x14bc] ;  /* 0x0014bc00012b7983 */ /* 0x000f220000300800 */
[----:B------:R-:W-:-:S13]  /*1aee0*/  ISETP.GT.U32.AND P1, PT, R0, R37, PT ;  /* 0x000000250000720c */ /* 0x000fda0003f24070 */
[----:B------:R-:W-:-:S05]  /*1aef0*/  @!P1 IMAD.IADD R37, R37, 0x1, -R0 ;  /* 0x0000000125259824 */ /* 0x000fca00078e0a00 */
[----:B------:R-:W-:Y:S01]  /*1af00*/  ISETP.GT.U32.AND P1, PT, R0, R37, PT ;  /* 0x000000250000720c */ /* 0x000fe20003f24070 */
[----:B------:R-:W-:-:S04]  /*1af10*/  IMAD.HI.U32 R38, R49, R6, RZ ;  /* 0x0000000631267227 */ /* 0x000fc800078e00ff */
[----:B------:R-:W-:-:S04]  /*1af20*/  IMAD.MOV R38, RZ, RZ, -R38 ;  /* 0x000000ffff267224 */ /* 0x000fc800078e0a26 */
[----:B------:R-:W-:-:S04]  /*1af30*/  IMAD R6, R0, R38, R6 ;  /* 0x0000002600067224 */ /* 0x000fc800078e0206 */
[----:B------:R-:W-:Y:S02]  /*1af40*/  @!P1 IMAD.IADD R37, R37, 0x1, -R0 ;  /* 0x0000000125259824 */ /* 0x000fe400078e0a00 */
[----:B------:R-:W-:-:S04]  /*1af50*/  IMAD.HI.U32 R38, R49, R2, RZ ;  /* 0x0000000231267227 */ /* 0x000fc800078e00ff */
[----:B0-----:R-:W-:Y:S02]  /*1af60*/  IMAD.MOV.U32 R9, RZ, RZ, R37 ;  /* 0x000000ffff097224 */ /* 0x001fe400078e0025 */
[----:B------:R-:W-:-:S04]  /*1af70*/  IMAD.HI.U32 R8, R49, R5, RZ ;  /* 0x0000000531087227 */ /* 0x000fc800078e00ff */
[----:B------:R-:W-:Y:S02]  /*1af80*/  IMAD.MOV R38, RZ, RZ, -R38 ;  /* 0x000000ffff267224 */ /* 0x000fe400078e0a26 */
[----:B------:R-:W-:Y:S02]  /*1af90*/  @!P5 IMAD.MOV R9, RZ, RZ, -R9 ;  /* 0x000000ffff09d224 */ /* 0x000fe400078e0a09 */
[----:B------:R-:W-:Y:S02]  /*1afa0*/  IMAD.MOV R7, RZ, RZ, -R8 ;  /* 0x000000ffff077224 */ /* 0x000fe400078e0a08 */
[C---:B------:R-:W-:Y:S01]  /*1afb0*/  IMAD R8, R0.reuse, R38, R2 ;  /* 0x0000002600087224 */ /* 0x040fe200078e0202 */
[----:B------:R0:W-:Y:S01]  /*1afc0*/  STL [R1+0x248], R9 ;  /* 0x0002480901007387 */ /* 0x0001e20000100800 */
[----:B------:R-:W-:Y:S02]  /*1afd0*/  ISETP.GT.U32.AND P6, PT, R0, R6, PT ;  /* 0x000000060000720c */ /* 0x000fe40003fc4070 */
[----:B---3--:R-:W-:-:S02]  /*1afe0*/  ISETP.GE.AND P1, PT, R55, RZ, PT ;  /* 0x000000ff3700720c */ /* 0x008fc40003f26270 */
[----:B------:R-:W-:Y:S02]  /*1aff0*/  IABS R2, R55 ;  /* 0x0000003700027213 */ /* 0x000fe40000000000 */
[----:B-----5:R-:W-:Y:S01]  /*1b000*/  ISETP.GE.AND P4, PT, R52, RZ, PT ;  /* 0x000000ff3400720c */ /* 0x020fe20003f86270 */
[----:B------:R-:W3:Y:S01]  /*1b010*/  LDL.LU R55, [R1+0x14c0] ;  /* 0x0014c00001377983 */ /* 0x000ee20000300800 */
[----:B------:R-:W-:-:S03]  /*1b020*/  IABS R40, R52 ;  /* 0x0000003400287213 */ /* 0x000fc60000000000 */
[----:B------:R-:W5:Y:S02]  /*1b030*/  LDL.LU R52, [R1+0x14c4] ;  /* 0x0014c40001347983 */ /* 0x000f640000300800 */
[----:B------:R-:W-:-:S05]  /*1b040*/  @!P6 IMAD.IADD R6, R6, 0x1, -R0 ;  /* 0x000000010606e824 */ /* 0x000fca00078e0a00 */
[C---:B------:R-:W-:Y:S01]  /*1b050*/  ISETP.GT.U32.AND P6, PT, R0.reuse, R6, PT ;  /* 0x000000060000720c */ /* 0x040fe20003fc4070 */
[C---:B------:R-:W-:Y:S01]  /*1b060*/  IMAD R5, R0.reuse, R7, R5 ;  /* 0x0000000700057224 */ /* 0x040fe200078e0205 */
[----:B------:R-:W-:-:S11]  /*1b070*/  ISETP.GT.U32.AND P5, PT, R0, R8, PT ;  /* 0x000000080000720c */ /* 0x000fd60003fa4070 */
[--C-:B------:R-:W-:Y:S01]  /*1b080*/  @!P6 IMAD.IADD R6, R6, 0x1, -R0.reuse ;  /* 0x000000010606e824 */ /* 0x100fe200078e0a00 */
[----:B------:R-:W-:Y:S01]  /*1b090*/  ISETP.GT.U32.AND P6, PT, R0, R5, PT ;  /* 0x000000050000720c */ /* 0x000fe20003fc4070 */
[----:B------:R-:W-:Y:S02]  /*1b0a0*/  @!P5 IMAD.IADD R8, R8, 0x1, -R0 ;  /* 0x000000010808d824 */ /* 0x000fe400078e0a00 */
[----:B-1----:R-:W-:-:S04]  /*1b0b0*/  IMAD.HI.U32 R4, R49, R40, RZ ;  /* 0x0000002831047227 */ /* 0x002fc800078e00ff */
[----:B0-----:R-:W-:-:S06]  /*1b0c0*/  IMAD.MOV.U32 R9, RZ, RZ, R6 ;  /* 0x000000ffff097224 */ /* 0x001fcc00078e0006 */
[----:B------:R-:W-:Y:S01]  /*1b0d0*/  @!P6 IMAD.IADD R5, R5, 0x1, -R0 ;  /* 0x000000010505e824 */ /* 0x000fe200078e0a00 */
[C---:B------:R-:W-:Y:S01]  /*1b0e0*/  ISETP.GT.U32.AND P6, PT, R0.reuse, R8, PT ;  /* 0x000000080000720c */ /* 0x040fe20003fc4070 */
[----:B------:R-:W-:Y:S02]  /*1b0f0*/  IMAD.MOV R4, RZ, RZ, -R4 ;  /* 0x000000ffff047224 */ /* 0x000fe400078e0a04 */
[----:B------:R-:W-:Y:S01]  /*1b100*/  @!P0 IMAD.MOV R9, RZ, RZ, -R9 ;  /* 0x000000ffff098224 */ /* 0x000fe200078e0a09 */
[C---:B------:R-:W-:Y:S01]  /*1b110*/  ISETP.GT.U32.AND P0, PT, R0.reuse, R5, PT ;  /* 0x000000050000720c */ /* 0x040fe20003f04070 */
[----:B------:R-:W-:-:S03]  /*1b120*/  IMAD R40, R0, R4, R40 ;  /* 0x0000000400287224 */ /* 0x000fc600078e0228 */
[----:B------:R0:W-:Y:S05]  /*1b130*/  STL [R1+0x240], R9 ;  /* 0x0002400901007387 */ /* 0x0001ea0000100800 */
[----:B------:R-:W-:Y:S01]  /*1b140*/  @!P6 IMAD.IADD R8, R8, 0x1, -R0 ;  /* 0x000000010808e824 */ /* 0x000fe200078e0a00 */
[----:B------:R-:W-:-:S03]  /*1b150*/  ISETP.GT.U32.AND P6, PT, R0, R40, PT ;  /* 0x000000280000720c */ /* 0x000fc60003fc4070 */
[----:B------:R-:W-:Y:S02]  /*1b160*/  @!P0 IMAD.IADD R5, R5, 0x1, -R0 ;  /* 0x0000000105058824 */ /* 0x000fe400078e0a00 */
[----:B0-----:R-:W-:Y:S02]  /*1b170*/  IMAD.MOV.U32 R9, RZ, RZ, R8 ;  /* 0x000000ffff097224 */ /* 0x001fe400078e0008 */
[----:B------:R-:W-:Y:S02]  /*1b180*/  @!P3 IMAD.MOV R5, RZ, RZ, -R5 ;  /* 0x000000ffff05b224 */ /* 0x000fe400078e0a05 */
[----:B------:R-:W-:Y:S01]  /*1b190*/  @!P2 IMAD.MOV R9, RZ, RZ, -R9 ;  /* 0x000000ffff09a224 */ /* 0x000fe200078e0a09 */
[----:B--2---:R-:W-:-:S03]  /*1b1a0*/  IABS R39, R53 ;  /* 0x0000003500277213 */ /* 0x004fc60000000000 */
[----:B------:R-:W-:Y:S01]  /*1b1b0*/  @!P6 IMAD.IADD R40, R40, 0x1, -R0 ;  /* 0x000000012828e824 */ /* 0x000fe200078e0a00 */
[----:B------:R-:W-:Y:S01]  /*1b1c0*/  STL [R1+0x244], R9 ;  /* 0x0002440901007387 */ /* 0x000fe20000100800 */
[----:B------:R-:W-:-:S03]  /*1b1d0*/  ISETP.GE.AND P6, PT, R53, RZ, PT ;  /* 0x000000ff3500720c */ /* 0x000fc60003fc6270 */
[----:B------:R0:W-:Y:S04]  /*1b1e0*/  STL [R1+0x1a0], R5 ;  /* 0x0001a00501007387 */ /* 0x0001e80000100800 */
[----:B------:R-:W2:Y:S01]  /*1b1f0*/  LDL.LU R53, [R1+0x14c8] ;  /* 0x0014c80001357983 */ /* 0x000ea20000300800 */
[----:B------:R-:W-:-:S04]  /*1b200*/  IMAD.HI.U32 R38, R49, R2, RZ ;  /* 0x0000000231267227 */ /* 0x000fc800078e00ff */
        /* <DEDUP_REMOVED lines=14> */
[C---:B------:R-:W-:Y:S01]  /*1b2f0*/  ISETP.GT.U32.AND P5, PT, R0.reuse, R37, PT ;  /* 0x000000250000720c */ /* 0x040fe20003fa4070 */
[----:B------:R-:W-:Y:S01]  /*1b300*/  @!P2 IMAD.IADD R39, R39, 0x1, -R0 ;  /* 0x000000012727a824 */ /* 0x000fe200078e0a00 */
[----:B------:R-:W-:Y:S01]  /*1b310*/  ISETP.GT.U32.AND P2, PT, R0, R40, PT ;  /* 0x000000280000720c */ /* 0x000fe20003f44070 */
[----:B0-----:R-:W-:-:S10]  /*1b320*/  IMAD.MOV.U32 R5, RZ, RZ, R2 ;  /* 0x000000ffff057224 */ /* 0x001fd400078e0002 */
[--C-:B------:R-:W-:Y:S02]  /*1b330*/  @!P5 IMAD.IADD R37, R37, 0x1, -R0.reuse ;  /* 0x000000012525d824 */ /* 0x100fe400078e0a00 */
[----:B------:R-:W-:-:S03]  /*1b340*/  @!P2 IMAD.IADD R40, R40, 0x1, -R0 ;  /* 0x000000012828a824 */ /* 0x000fc600078e0a00 */
[----:B------:R-:W-:Y:S01]  /*1b350*/  ISETP.GT.U32.AND P5, PT, R0, R37, PT ;  /* 0x000000250000720c */ /* 0x000fe20003fa4070 */
[----:B------:R-:W-:Y:S01]  /*1b360*/  @!P1 IMAD.MOV R5, RZ, RZ, -R5 ;  /* 0x000000ffff059224 */ /* 0x000fe200078e0a05 */
[----:B------:R-:W-:-:S04]  /*1b370*/  IABS R7, R46 ;  /* 0x0000002e00077213 */ /* 0x000fc80000000000 */
[----:B------:R-:W-:Y:S07]  /*1b380*/  STL [R1+0x238], R5 ;  /* 0x0002380501007387 */ /* 0x000fee0000100800 */
[----:B------:R-:W-:Y:S01]  /*1b390*/  @!P5 IMAD.IADD R37, R37, 0x1, -R0 ;  /* 0x000000012525d824 */ /* 0x000fe200078e0a00 */
[----:B------:R-:W-:Y:S02]  /*1b3a0*/  ISETP.GE.AND P5, PT, R44, RZ, PT ;  /* 0x000000ff2c00720c */ /* 0x000fe40003fa6270 */
[----:B------:R-:W2:Y:S01]  /*1b3b0*/  LDL.LU R44, [R1+0x14cc] ;  /* 0x0014cc00012c7983 */ /* 0x000ea20000300800 */
[----:B------:R-:W-:-:S04]  /*1b3c0*/  IMAD.HI.U32 R38, R49, R7, RZ ;  /* 0x0000000731267227 */ /* 0x000fc800078e00ff */
[----:B------:R-:W-:-:S04]  /*1b3d0*/  IMAD.MOV R38, RZ, RZ, -R38 ;  /* 0x000000ffff267224 */ /* 0x000fc800078e0a26 */
[----:B------:R-:W-:Y:S01]  /*1b3e0*/  IMAD R7, R0, R38, R7 ;  /* 0x0000002600077224 */ /* 0x000fe200078e0207 */
        /* <DEDUP_REMOVED lines=43> */
[----:B------:R-:W-:-:S04]  /*1b6a0*/  IMAD.HI.U32 R41, R49, R2, RZ ;  /* 0x0000000231297227 */ /* 0x000fc800078e00ff */
[----:B------:R-:W-:-:S04]  /*1b6b0*/  IMAD.MOV R41, RZ, RZ, -R41 ;  /* 0x000000ffff297224 */ /* 0x000fc800078e0a29 */
[----:B------:R-:W-:-:S05]  /*1b6c0*/  IMAD R2, R0, R41, R2 ;  /* 0x0000002900027224 */ /* 0x000fca00078e0202 */
[----:B------:R-:W-:-:S13]  /*1b6d0*/  ISETP.GT.U32.AND P0, PT, R0, R2, PT ;  /* 0x000000020000720c */ /* 0x000fda0003f04070 */
[----:B------:R-:W-:Y:S01]  /*1b6e0*/  @!P0 IMAD.IADD R2, R2, 0x1, -R0 ;  /* 0x0000000102028824 */ /* 0x000fe200078e0a00 */
[----:B--2---:R-:W-:Y:S02]  /*1b6f0*/  IABS R7, R53 ;  /* 0x0000003500077213 */ /* 0x004fe40000000000 */
[----:B------:R-:W-:Y:S02]  /*1b700*/  ISETP.GE.AND P0, PT, R53, RZ, PT ;  /* 0x000000ff3500720c */ /* 0x000fe40003f06270 */
[----:B------:R-:W2:Y:S01]  /*1b710*/  LDL.LU R53, [R1+0x14dc] ;  /* 0x0014dc0001357983 */ /* 0x000ea20000300800 */
[----:B------:R-:W-:Y:S02]  /*1b720*/  IABS R38, R45 ;  /* 0x0000002d00267213 */ /* 0x000fe40000000000 */
[----:B------:R-:W-:Y:S01]  /*1b730*/  ISETP.GE.AND P5, PT, R43, RZ, PT ;  /* 0x000000ff2b00720c */ /* 0x000fe20003fa6270 */
[----:B------:R-:W2:Y:S02]  /*1b740*/  LDL.LU R46, [R1+0x14e0] ;  /* 0x0014e000012e7983 */ /* 0x000ea40000300800 */
[----:B------:R-:W-:-:S02]  /*1b750*/  IMAD.HI.U32 R42, R49, R38, RZ ;  /* 0x00000026312a7227 */ /* 0x000fc400078e00ff */
[----:B------:R-:W2:Y:S02]  /*1b760*/  LDL.LU R43, [R1+0x14e4] ;  /* 0x0014e400012b7983 */ /* 0x000ea40000300800 */
[----:B------:R-:W-:-:S04]  /*1b770*/  IMAD.MOV R42, RZ, RZ, -R42 ;  /* 0x000000ffff2a7224 */ /* 0x000fc800078e0a2a */
[----:B------:R-:W-:-:S05]  /*1b780*/  IMAD R38, R0, R42, R38 ;  /* 0x0000002a00267224 */ /* 0x000fca00078e0226 */
[----:B------:R-:W-:-:S13]  /*1b790*/  ISETP.GT.U32.AND P1, PT, R0, R38, PT ;  /* 0x000000260000720c */ /* 0x000fda0003f24070 */
[----:B------:R-:W-:-:S05]  /*1b7a0*/  @!P1 IMAD.IADD R38, R38, 0x1, -R0 ;  /* 0x0000000126269824 */ /* 0x000fca00078e0a00 */
[----:B------:R-:W-:Y:S02]  /*1b7b0*/  ISETP.GT.U32.AND P3, PT, R0, R38, PT ;  /* 0x000000260000720c */ /* 0x000fe40003f64070 */
[----:B------:R-:W-:-:S11]  /*1b7c0*/  ISETP.GE.AND P1, PT, R45, RZ, PT ;  /* 0x000000ff2d00720c */ /* 0x000fd60003f26270 */
[----:B------:R-:W-:-:S04]  /*1b7d0*/  @!P3 IMAD.IADD R38, R38, 0x1, -R0 ;  /* 0x000000012626b824 */ /* 0x000fc800078e0a00 */
[----:B0-----:R-:W-:-:S04]  /*1b7e0*/  IMAD.MOV.U32 R9, RZ, RZ, R38 ;  /* 0x000000ffff097224 */ /* 0x001fc800078e0026 */
[----:B------:R-:W-:Y:S01]  /*1b7f0*/  @!P1 IMAD.MOV R9, RZ, RZ, -R9 ;  /* 0x000000ffff099224 */ /* 0x000fe200078e0a09 */
[----:B------:R-:W-:-:S04]  /*1b800*/  ISETP.GT.U32.AND P1, PT, R0, R2, PT ;  /* 0x000000020000720c */ /* 0x000fc80003f24070 */
[----:B------:R0:W-:Y:S01]  /*1b810*/  STL [R1+0x21c], R9 ;  /* 0x00021c0901007387 */ /* 0x0001e20000100800 */
[----:B------:R-:W-:Y:S02]  /*1b820*/  @!P5 IMAD.MOV R6, RZ, RZ, -R6 ;  /* 0x000000ffff06d224 */ /* 0x000fe400078e0a06 */
[----:B0-----:R-:W-:-:S06]  /*1b830*/  IMAD.MOV.U32 R9, RZ, RZ, R4 ;  /* 0x000000ffff097224 */ /* 0x001fcc00078e0004 */
[----:B------:R-:W-:Y:S02]  /*1b840*/  @!P1 IMAD.IADD R2, R2, 0x1, -R0 ;  /* 0x0000000102029824 */ /* 0x000fe400078e0a00 */
[----:B------:R-:W-:Y:S02]  /*1b850*/  @!P2 IMAD.MOV R9, RZ, RZ, -R9 ;  /* 0x000000ffff09a224 */ /* 0x000fe400078e0a09 */
[----:B------:R-:W-:-:S03]  /*1b860*/  @!P6 IMAD.MOV R2, RZ, RZ, -R2 ;  /* 0x000000ffff02e224 */ /* 0x000fc600078e0a02 */
[----:B------:R0:W-:Y:S04]  /*1b870*/  STL [R1+0x22c], R9 ;  /* 0x00022c0901007387 */ /* 0x0001e80000100800 */
[----:B------:R-:W-:Y:S04]  /*1b880*/  STL [R1+0x220], R6 ;  /* 0x0002200601007387 */ /* 0x000fe80000100800 */
[----:B------:R1:W-:Y:S04]  /*1b890*/  STL [R1+0x228], R2 ;  /* 0x0002280201007387 */ /* 0x0003e80000100800 */
[----:B------:R-:W2:Y:S01]  /*1b8a0*/  LDL.LU R45, [R1+0x14e8] ;  /* 0x0014e800012d7983 */ /* 0x000ea20000300800 */
[----:B------:R-:W-:-:S04]  /*1b8b0*/  IMAD.HI.U32 R5, R49, R8, RZ ;  /* 0x0000000831057227 */ /* 0x000fc800078e00ff */
[----:B------:R-:W-:Y:S01]  /*1b8c0*/  IMAD.MOV R5, RZ, RZ, -R5 ;  /* 0x000000ffff057224 */ /* 0x000fe200078e0a05 */
[----:B------:R-:W-:Y:S02]  /*1b8d0*/  IABS R39, R44 ;  /* 0x0000002c00277213 */ /* 0x000fe40000000000 */
[----:B------:R-:W-:Y:S01]  /*1b8e0*/  ISETP.GE.AND P5, PT, R44, RZ, PT ;  /* 0x000000ff2c00720c */ /* 0x000fe20003fa6270 */
[----:B------:R-:W-:-:S05]  /*1b8f0*/  IMAD R8, R0, R5, R8 ;  /* 0x0000000500087224 */ /* 0x000fca00078e0208 */
[----:B------:R-:W-:Y:S01]  /*1b900*/  ISETP.GT.U32.AND P3, PT, R0, R8, PT ;  /* 0x000000080000720c */ /* 0x000fe20003f64070 */
[----:B------:R-:W-:Y:S01]  /*1b910*/  IMAD.HI.U32 R5, R49, R7, RZ ;  /* 0x0000000731057227 */ /* 0x000fe200078e00ff */
[----:B----4-:R-:W-:Y:S02]  /*1b920*/  IABS R37, R54 ;  /* 0x0000003600257213 */ /* 0x010fe40000000000 */
[----:B------:R-:W-:Y:S02]  /*1b930*/  ISETP.GE.AND P1, PT, R54, RZ, PT ;  /* 0x000000ff3600720c */ /* 0x000fe40003f26270 */
[----:B------:R-:W4:Y:S04]  /*1b940*/  LDL.LU R54, [R1+0x14ec] ;  /* 0x0014ec0001367983 */ /* 0x000f280000300800 */
[----:B------:R-:W4:Y:S03]  /*1b950*/  LDL.LU R44, [R1+0x14f0] ;  /* 0x0014f000012c7983 */ /* 0x000f260000300800 */
        /* <DEDUP_REMOVED lines=8> */
[----:B------:R-:W-:Y:S02]  /*1b9e0*/  IMAD.MOV R4, RZ, RZ, -R4 ;  /* 0x000000ffff047224 */ /* 0x000fe400078e0a04 */
[----:B------:R-:W-:Y:S02]  /*1b9f0*/  @!P4 IMAD.MOV R9, RZ, RZ, -R9 ;  /* 0x000000ffff09c224 */ /* 0x000fe400078e0a09 */
[----:B------:R-:W-:Y:S02]  /*1ba00*/  IMAD R37, R0, R4, R37 ;  /* 0x0000000400257224 */ /* 0x000fe400078e0225 */
[----:B------:R-:W-:Y:S01]  /*1ba10*/  @!P2 IMAD.IADD R7, R7, 0x1, -R0 ;  /* 0x000000010707a824 */ /* 0x000fe200078e0a00 */
[----:B------:R0:W-:Y:S01]  /*1ba20*/  STL [R1+0x224], R9 ;  /* 0x0002240901007387 */ /* 0x0001e20000100800 */
[----:B------:R-:W-:Y:S01]  /*1ba30*/  IMAD.HI.U32 R5, R49, R39, RZ ;  /* 0x0000002731057227 */ /* 0x000fe200078e00ff */
[----:B---3--:R-:W-:-:S02]  /*1ba40*/  ISETP.GE.AND P3, PT, R55, RZ, PT ;  /* 0x000000ff3700720c */ /* 0x008fc40003f66270 */
[----:B------:R-:W-:Y:S02]  /*1ba50*/  IABS R4, R55 ;  /* 0x0000003700047213 */ /* 0x000fe40000000000 */
[----:B-----5:R-:W-:Y:S01]  /*1ba60*/  ISETP.GE.AND P2, PT, R52, RZ, PT ;  /* 0x000000ff3400720c */ /* 0x020fe20003f46270 */
[----:B------:R-:W3:Y:S01]  /*1ba70*/  LDL.LU R55, [R1+0x14f4] ;  /* 0x0014f40001377983 */ /* 0x000ee20000300800 */
[----:B-1----:R-:W-:-:S03]  /*1ba80*/  IABS R2, R52 ;  /* 0x0000003400027213 */ /* 0x002fc60000000000 */
[----:B------:R-:W5:Y:S01]  /*1ba90*/  LDL.LU R52, [R1+0x14f8] ;  /* 0x0014f80001347983 */ /* 0x000f620000300800 */
        /* <DEDUP_REMOVED lines=21> */
[----:B------:R0:W-:Y:S01]  /*1bbf0*/  STL [R1+0x210], R9 ;  /* 0x0002100901007387 */ /* 0x0001e20000100800 */
[----:B--2---:R-:W-:Y:S01]  /*1bc00*/  IABS R6, R53 ;  /* 0x0000003500067213 */ /* 0x004fe20000000000 */
[----:B0-----:R-:W-:-:S04]  /*1bc10*/  IMAD.MOV.U32 R9, RZ, RZ, R37 ;  /* 0x000000ffff097224 */ /* 0x001fc800078e0025 */
[----:B------:R-:W-:Y:S02]  /*1bc20*/  @!P1 IMAD.MOV R9, RZ, RZ, -R9 ;  /* 0x000000ffff099224 */ /* 0x000fe400078e0a09 */
[----:B------:R-:W-:Y:S01]  /*1bc30*/  @!P6 IMAD.IADD R2, R2, 0x1, -R0 ;  /* 0x000000010202e824 */ /* 0x000fe200078e0a00 */
[----:B------:R-:W-:Y:S02]  /*1bc40*/  ISETP.GE.AND P6, PT, R53, RZ, PT ;  /* 0x000000ff3500720c */ /* 0x000fe40003fc6270 */
        /* <DEDUP_REMOVED lines=16> */
[----:B------:R-:W-:-:S07]  /*1bd50*/  IABS R5, R46 ;  /* 0x0000002e00057213 */ /* 0x000fce0000000000 */
[--C-:B------:R-:W-:Y:S01]  /*1bd60*/  @!P4 IMAD.IADD R4, R4, 0x1, -R0.reuse ;  /* 0x000000010404c824 */ /* 0x100fe200078e0a00 */
[----:B------:R-:W-:Y:S01]  /*1bd70*/  ISETP.GT.U32.AND P4, PT, R0, R38, PT ;  /* 0x000000260000720c */ /* 0x000fe20003f84070 */
[----:B------:R-:W-:Y:S01]  /*1bd80*/  @!P5 IMAD.IADD R6, R6, 0x1, -R0 ;  /* 0x000000010606d824 */ /* 0x000fe200078e0a00 */
[----:B------:R-:W-:Y:S01]  /*1bd90*/  ISETP.GT.U32.AND P5, PT, R0, R2, PT ;  /* 0x000000020000720c */ /* 0x000fe20003fa4070 */
[----:B------:R-:W-:-:S04]  /*1bda0*/  IMAD.HI.U32 R40, R49, R5, RZ ;  /* 0x0000000531287227 */ /* 0x000fc800078e00ff */
[----:B------:R-:W-:-:S04]  /*1bdb0*/  IMAD.MOV R40, RZ, RZ, -R40 ;  /* 0x000000ffff287224 */ /* 0x000fc800078e0a28 */
[----:B------:R-:W-:Y:S02]  /*1bdc0*/  IMAD R5, R0, R40, R5 ;  /* 0x0000002800057224 */ /* 0x000fe400078e0205 */
[--C-:B------:R-:W-:Y:S02]  /*1bdd0*/  @!P4 IMAD.IADD R38, R38, 0x1, -R0.reuse ;  /* 0x000000012626c824 */ /* 0x100fe400078e0a00 */
[----:B------:R-:W-:Y:S01]  /*1bde0*/  @!P5 IMAD.IADD R2, R2, 0x1, -R0 ;  /* 0x000000010202d824 */ /* 0x000fe200078e0a00 */
[C---:B------:R-:W-:Y:S02]  /*1bdf0*/  ISETP.GT.U32.AND P0, PT, R0.reuse, R5, PT ;  /* 0x000000050000720c */ /* 0x040fe40003f04070 */
[----:B------:R-:W-:Y:S01]  /*1be00*/  ISETP.GT.U32.AND P1, PT, R0, R38, PT ;  /* 0x000000260000720c */ /* 0x000fe20003f24070 */
[----:B0-----:R-:W-:-:S04]  /*1be10*/  IMAD.MOV.U32 R9, RZ, RZ, R4 ;  /* 0x000000ffff097224 */ /* 0x001fc800078e0004 */
[----:B------:R-:W-:-:S05]  /*1be20*/  @!P3 IMAD.MOV R9, RZ, RZ, -R9 ;  /* 0x000000ffff09b224 */ /* 0x000fca00078e0a09 */
[----:B------:R0:W-:Y:S01]  /*1be30*/  STL [R1+0x204], R9 ;  /* 0x0002040901007387 */ /* 0x0001e20000100800 */
[--C-:B------:R-:W-:Y:S02]  /*1be40*/  @!P0 IMAD.IADD R5, R5, 0x1, -R0.reuse ;  /* 0x0000000105058824 */ /* 0x100fe400078e0a00 */
[----:B------:R-:W-:Y:S01]  /*1be50*/  @!P1 IMAD.IADD R38, R38, 0x1, -R0 ;  /* 0x0000000126269824 */ /* 0x000fe200078e0a00 */
[----:B------:R-:W-:Y:S02]  /*1be60*/  ISETP.GE.AND P1, PT, R43, RZ, PT ;  /* 0x000000ff2b00720c */ /* 0x000fe40003f26270 */
[----:B------:R-:W2:Y:S01]  /*1be70*/  LDL.LU R43, [R1+0x1500] ;  /* 0x00150000012b7983 */ /* 0x000ea20000300800 */
[C---:B------:R-:W-:Y:S02]  /*1be80*/  ISETP.GT.U32.AND P4, PT, R0.reuse, R5, PT ;  /* 0x000000050000720c */ /* 0x040fe40003f84070 */
[----:B------:R-:W-:Y:S02]  /*1be90*/  ISETP.GT.U32.AND P0, PT, R0, R6, PT ;  /* 0x000000060000720c */ /* 0x000fe40003f04070 */
[----:B----4-:R-:W-:-:S05]  /*1bea0*/  IABS R8, R54 ;  /* 0x0000003600087213 */ /* 0x010fca0000000000 */
[----:B------:R-:W-:-:S04]  /*1beb0*/  IMAD.HI.U32 R42, R49, R8, RZ ;  /* 0x00000008312a7227 */ /* 0x000fc800078e00ff */
[----:B------:R-:W-:-:S04]  /*1bec0*/  IMAD.MOV R42, RZ, RZ, -R42 ;  /* 0x000000ffff2a7224 */ /* 0x000fc800078e0a2a */
[----:B------:R-:W-:-:S05]  /*1bed0*/  IMAD R8, R0, R42, R8 ;  /* 0x0000002a00087224 */ /* 0x000fca00078e0208 */
[----:B------:R-:W-:Y:S02]  /*1bee0*/  ISETP.GT.U32.AND P5, PT, R0, R8, PT ;  /* 0x000000080000720c */ /* 0x000fe40003fa4070 */
[----:B------:R-:W-:-:S05]  /*1bef0*/  IABS R7, R44 ;  /* 0x0000002c00077213 */ /* 0x000fca0000000000 */
[----:B------:R-:W-:-:S06]  /*1bf00*/  IMAD.HI.U32 R41, R49, R7, RZ ;  /* 0x0000000731297227 */ /* 0x000fcc00078e00ff */
[----:B------:R-:W-:Y:S01]  /*1bf10*/  @!P5 IMAD.IADD R8, R8, 0x1, -R0 ;  /* 0x000000010808d824 */ /* 0x000fe200078e0a00 */
[----:B------:R-:W-:Y:S02]  /*1bf20*/  ISETP.GE.AND P5, PT, R54, RZ, PT ;  /* 0x000000ff3600720c */ /* 0x000fe40003fa6270 */
[----:B------:R-:W4:Y:S01]  /*1bf30*/  LDL.LU R54, [R1+0x1504] ;  /* 0x0015040001367983 */ /* 0x000f220000300800 */
[----:B------:R-:W-:-:S04]  /*1bf40*/  IMAD.MOV R41, RZ, RZ, -R41 ;  /* 0x000000ffff297224 */ /* 0x000fc800078e0a29 */
[----:B------:R-:W-:Y:S02]  /*1bf50*/  IMAD R41, R0, R41, R7 ;  /* 0x0000002900297224 */ /* 0x000fe400078e0207 */
[----:B------:R-:W-:-:S03]  /*1bf60*/  @!P4 IMAD.IADD R5, R5, 0x1, -R0 ;  /* 0x000000010505c824 */ /* 0x000fc600078e0a00 */
[----:B------:R-:W-:Y:S01]  /*1bf70*/  ISETP.GT.U32.AND P4, PT, R0, R41, PT ;  /* 0x000000290000720c */ /* 0x000fe20003f84070 */
[----:B0-----:R-:W-:Y:S02]  /*1bf80*/  IMAD.MOV.U32 R9, RZ, RZ, R2 ;  /* 0x000000ffff097224 */ /* 0x001fe400078e0002 */
[----:B------:R-:W-:Y:S01]  /*1bf90*/  @!P0 IMAD.IADD R6, R6, 0x1, -R0 ;  /* 0x0000000106068824 */ /* 0x000fe200078e0a00 */
[----:B------:R-:W-:Y:S01]  /*1bfa0*/  ISETP.GE.AND P0, PT, R46, RZ, PT ;  /* 0x000000ff2e00720c */ /* 0x000fe20003f06270 */
[----:B------:R-:W-:Y:S02]  /*1bfb0*/  @!P2 IMAD.MOV R9, RZ, RZ, -R9 ;  /* 0x000000ffff09a224 */ /* 0x000fe400078e0a09 */
[----:B------:R-:W-:-:S06]  /*1bfc0*/  @!P6 IMAD.MOV R6, RZ, RZ, -R6 ;  /* 0x000000ffff06e224 */ /* 0x000fcc00078e0a06 */
        /* <DEDUP_REMOVED lines=31> */
[----:B------:R-:W-:-:S03]  /*1c1c0*/  ISETP.GT.U32.AND P3, PT, R0, R39, PT ;  /* 0x000000270000720c */ /* 0x000fc60003f64070 */
[----:B------:R-:W2:Y:S10]  /*1c1d0*/  LDL.LU R46, [R1+0x1514] ;  /* 0x00151400012e7983 */ /* 0x000eb40000300800 */
[----:B------:R-:W-:-:S05]  /*1c1e0*/  @!P3 IMAD.IADD R39, R39, 0x1, -R0 ;  /* 0x000000012727b824 */ /* 0x000fca00078e0a00 */
[----:B------:R-:W-:Y:S02]  /*1c1f0*/  ISETP.GT.U32.AND P2, PT, R0, R39, PT ;  /* 0x000000270000720c */ /* 0x000fe40003f44070 */
[----:B------:R-:W-:Y:S02]  /*1c200*/  ISETP.GE.AND P3, PT, R45, RZ, PT ;  /* 0x000000ff2d00720c */ /* 0x000fe40003f66270 */
[----:B------:R-:W-:Y:S01]  /*1c210*/  ISETP.GE.AND P1, PT, R44, RZ, PT ;  /* 0x000000ff2c00720c */ /* 0x000fe20003f26270 */
[----:B------:R-:W-:Y:S01]  /*1c220*/  IMAD.MOV.U32 R10, RZ, RZ, R8 ;  /* 0x000000ffff0a7224 */ /* 0x000fe200078e0008 */
[----:B------:R-:W2:Y:S07]  /*1c230*/  LDL.LU R44, [R1+0x1518] ;  /* 0x00151800012c7983 */ /* 0x000eae0000300800 */
        /* <DEDUP_REMOVED lines=8> */
[----:B------:R-:W-:Y:S01]  /*1c2c0*/  @!P1 IMAD.MOV R9, RZ, RZ, -R9 ;  /* 0x000000ffff099224 */ /* 0x000fe200078e0a09 */
[----:B------:R-:W-:Y:S01]  /*1c2d0*/  STL [R1+0x1ec], R10 ;  /* 0x0001ec0a01007387 */ /* 0x000fe20000100800 */
[----:B------:R-:W-:-:S03]  /*1c2e0*/  IMAD.HI.U32 R37, R49, R7, RZ ;  /* 0x0000000731257227 */ /* 0x000fc600078e00ff */
[----:B------:R0:W-:Y:S01]  /*1c2f0*/  STL [R1+0x1e8], R9 ;  /* 0x0001e80901007387 */ /* 0x0001e20000100800 */
[----:B------:R-:W-:-:S03]  /*1c300*/  IMAD.MOV R2, RZ, RZ, -R37 ;  /* 0x000000ffff027224 */ /* 0x000fc600078e0a25 */
[----:B------:R-:W2:Y:S01]  /*1c310*/  LDL.LU R45, [R1+0x151c] ;  /* 0x00151c00012d7983 */ /* 0x000ea20000300800 */
[----:B0-----:R-:W-:-:S04]  /*1c320*/  IMAD.MOV.U32 R9, RZ, RZ, R4 ;  /* 0x000000ffff097224 */ /* 0x001fc800078e0004 */
[----:B------:R-:W-:Y:S01]  /*1c330*/  @!P4 IMAD.MOV R9, RZ, RZ, -R9 ;  /* 0x000000ffff09c224 */ /* 0x000fe200078e0a09 */
[----:B------:R-:W-:Y:S01]  /*1c340*/  ISETP.GE.AND P1, PT, R43, RZ, PT ;  /* 0x000000ff2b00720c */ /* 0x000fe20003f26270 */
[C---:B------:R-:W-:Y:S01]  /*1c350*/  IMAD R6, R0.reuse, R2, R7 ;  /* 0x0000000200067224 */ /* 0x040fe200078e0207 */
[----:B------:R-:W-:Y:S02]  /*1c360*/  IABS R2, R43 ;  /* 0x0000002b00027213 */ /* 0x000fe40000000000 */
[----:B------:R0:W-:Y:S04]  /*1c370*/  STL [R1+0x1e4], R9 ;  /* 0x0001e40901007387 */ /* 0x0001e80000100800 */
[----:B------:R-:W2:Y:S01]  /*1c380*/  LDL.LU R43, [R1+0x1520] ;  /* 0x00152000012b7983 */ /* 0x000ea20000300800 */
[----:B------:R-:W-:Y:S01]  /*1c390*/  ISETP.GT.U32.AND P2, PT, R0, R6, PT ;  /* 0x000000060000720c */ /* 0x000fe20003f44070 */
[----:B------:R-:W-:-:S12]  /*1c3a0*/  IMAD.MOV.U32 R7, RZ, RZ, R5 ;  /* 0x000000ffff077224 */ /* 0x000fd800078e0005 */
[----:B------:R-:W-:-:S05]  /*1c3b0*/  @!P2 IMAD.IADD R6, R6, 0x1, -R0 ;  /* 0x000000010606a824 */ /* 0x000fca00078e0a00 */
[----:B------:R-:W-:Y:S01]  /*1c3c0*/  ISETP.GT.U32.AND P2, PT, R0, R6, PT ;  /* 0x000000060000720c */ /* 0x000fe20003f44070 */
[----:B------:R-:W-:-:S04]  /*1c3d0*/  IMAD.HI.U32 R5, R49, R7, RZ ;  /* 0x0000000731057227 */ /* 0x000fc800078e00ff */
[----:B------:R-:W-:-:S04]  /*1c3e0*/  IMAD.MOV R5, RZ, RZ, -R5 ;  /* 0x000000ffff057224 */ /* 0x000fc800078e0a05 */
[----:B------:R-:W-:Y:S02]  /*1c3f0*/  IMAD R7, R0, R5, R7 ;  /* 0x0000000500077224 */ /* 0x000fe400078e0207 */
[----:B------:R-:W-:-:S04]  /*1c400*/  IMAD.HI.U32 R5, R49, R2, RZ ;  /* 0x0000000231057227 */ /* 0x000fc800078e00ff */
[----:B------:R-:W-:Y:S01]  /*1c410*/  @!P2 IMAD.IADD R6, R6, 0x1, -R0 ;  /* 0x000000010606a824 */ /* 0x000fe200078e0a00 */
[----:B----4-:R-:W-:Y:S02]  /*1c420*/  IABS R37, R54 ;  /* 0x0000003600257213 */ /* 0x010fe40000000000 */
[----:B------:R-:W-:Y:S02]  /*1c430*/  ISETP.GE.AND P3, PT, R54, RZ, PT ;  /* 0x000000ff3600720c */ /* 0x000fe40003f66270 */
[----:B------:R-:W4:Y:S01]  /*1c440*/  LDL.LU R54, [R1+0x1524] ;  /* 0x0015240001367983 */ /* 0x000f220000300800 */
[----:B------:R-:W-:Y:S02]  /*1c450*/  @!P6 IMAD.MOV R6, RZ, RZ, -R6 ;  /* 0x000000ffff06e224 */ /* 0x000fe400078e0a06 */
[----:B------:R-:W-:-:S03]  /*1c460*/  IMAD.MOV R5, RZ, RZ, -R5 ;  /* 0x000000ffff057224 */ /* 0x000fc600078e0a05 */
[----:B------:R-:W-:Y:S01]  /*1c470*/  STL [R1+0x1e0], R6 ;  /* 0x0001e00601007387 */ /* 0x000fe20000100800 */
[C---:B------:R-:W-:Y:S01]  /*1c480*/  IMAD R39, R0.reuse, R5, R2 ;  /* 0x0000000500277224 */ /* 0x040fe200078e0202 */
[----:B------:R-:W-:Y:S01]  /*1c490*/  ISETP.GT.U32.AND P5, PT, R0, R7, PT ;  /* 0x000000070000720c */ /* 0x000fe20003fa4070 */
[----:B------:R-:W-:-:S12]  /*1c4a0*/  IMAD.HI.U32 R8, R49, R37, RZ ;  /* 0x0000002531087227 */ /* 0x000fd800078e00ff */
[----:B------:R-:W-:Y:S01]  /*1c4b0*/  @!P5 IMAD.IADD R7, R7, 0x1, -R0 ;  /* 0x000000010707d824 */ /* 0x000fe200078e0a00 */
[----:B---3--:R-:W-:Y:S02]  /*1c4c0*/  ISETP.GE.AND P2, PT, R55, RZ, PT ;  /* 0x000000ff3700720c */ /* 0x008fe40003f46270 */
[----:B------:R-:W-:Y:S02]  /*1c4d0*/  IABS R4, R55 ;  /* 0x0000003700047213 */ /* 0x000fe40000000000 */
[----:B-----5:R-:W-:Y:S01]  /*1c4e0*/  ISETP.GE.AND P4, PT, R52, RZ, PT ;  /* 0x000000ff3400720c */ /* 0x020fe20003f86270 */
[----:B------:R-:W3:Y:S01]  /*1c4f0*/  LDL.LU R55, [R1+0x1528] ;  /* 0x0015280001377983 */ /* 0x000ee20000300800 */
[----:B------:R-:W-:-:S03]  /*1c500*/  IABS R2, R52 ;  /* 0x0000003400027213 */ /* 0x000fc60000000000 */
[----:B------:R-:W5:Y:S01]  /*1c510*/  LDL.LU R52, [R1+0x152c] ;  /* 0x00152c0001347983 */ /* 0x000f620000300800 */
[C---:B------:R-:W-:Y:S01]  /*1c520*/  ISETP.GT.U32.AND P5, PT, R0.reuse, R7, PT ;  /* 0x000000070000720c */ /* 0x040fe20003fa4070 */
[----:B------:R-:W-:Y:S01]  /*1c530*/  IMAD.MOV R8, RZ, RZ, -R8 ;  /* 0x000000ffff087224 */ /* 0x000fe200078e0a08 */
[----:B------:R-:W-:-:S03]  /*1c540*/  ISETP.GT.U32.AND P6, PT, R0, R39, PT ;  /* 0x000000270000720c */ /* 0x000fc60003fc4070 */
[----:B------:R-:W-:-:S08]  /*1c550*/  IMAD R37, R0, R8, R37 ;  /* 0x0000000800257224 */ /* 0x000fd000078e0225 */
[--C-:B------:R-:W-:Y:S01]  /*1c560*/  @!P5 IMAD.IADD R7, R7, 0x1, -R0.reuse ;  /* 0x000000010707d824 */ /* 0x100fe200078e0a00 */
[----:B------:R-:W-:Y:S01]  /*1c570*/  ISETP.GT.U32.AND P5, PT, R0, R37, PT ;  /* 0x000000250000720c */ /* 0x000fe20003fa4070 */
[----:B------:R-:W-:Y:S02]  /*1c580*/  @!P6 IMAD.IADD R39, R39, 0x1, -R0 ;  /* 0x000000012727e824 */ /* 0x000fe400078e0a00 */
[----:B0-----:R-:W-:-:S10]  /*1c590*/  IMAD.MOV.U32 R9, RZ, RZ, R7 ;  /* 0x000000ffff097224 */ /* 0x001fd400078e0007 */
[----:B------:R-:W-:Y:S01]  /*1c5a0*/  @!P5 IMAD.IADD R37, R37, 0x1, -R0 ;  /* 0x000000012525d824 */ /* 0x000fe200078e0a00 */
[----:B------:R-:W-:Y:S01]  /*1c5b0*/  ISETP.GT.U32.AND P5, PT, R0, R39, PT ;  /* 0x000000270000720c */ /* 0x000fe20003fa4070 */
[----:B------:R-:W-:-:S04]  /*1c5c0*/  IMAD.HI.U32 R8, R49, R2, RZ ;  /* 0x0000000231087227 */ /* 0x000fc800078e00ff */
[----:B------:R-:W-:Y:S01]  /*1c5d0*/  @!P0 IMAD.MOV R9, RZ, RZ, -R9 ;  /* 0x000000ffff098224 */ /* 0x000fe200078e0a09 */
[----:B------:R-:W-:Y:S01]  /*1c5e0*/  ISETP.GT.U32.AND P0, PT, R0, R37, PT ;  /* 0x000000250000720c */ /* 0x000fe20003f04070 */
[----:B------:R-:W-:-:S03]  /*1c5f0*/  IMAD.MOV R8, RZ, RZ, -R8 ;  /* 0x000000ffff087224 */ /* 0x000fc600078e0a08 */
[----:B------:R0:W-:Y:S03]  /*1c600*/  STL [R1+0x1d8], R9 ;  /* 0x0001d80901007387 */ /* 0x0001e60000100800 */
[----:B------:R-:W-:Y:S02]  /*1c610*/  @!P5 IMAD.IADD R39, R39, 0x1, -R0 ;  /* 0x000000012727d824 */ /* 0x000fe400078e0a00 */
[----:B------:R-:W-:Y:S02]  /*1c620*/  IMAD R2, R0, R8, R2 ;  /* 0x0000000800027224 */ /* 0x000fe400078e0202 */
[----:B0-----:R-:W-:-:S03]  /*1c630*/  IMAD.MOV.U32 R9, RZ, RZ, R39 ;  /* 0x000000ffff097224 */ /* 0x001fc600078e0027 */
[----:B------:R-:W-:Y:S01]  /*1c640*/  ISETP.GT.U32.AND P5, PT, R0, R2, PT ;  /* 0x000000020000720c */ /* 0x000fe20003fa4070 */
[----:B------:R-:W-:Y:S02]  /*1c650*/  @!P0 IMAD.IADD R37, R37, 0x1, -R0 ;  /* 0x0000000125258824 */ /* 0x000fe400078e0a00 */
[----:B------:R-:W-:-:S05]  /*1c660*/  @!P1 IMAD.MOV R9, RZ, RZ, -R9 ;  /* 0x000000ffff099224 */ /* 0x000fca00078e0a09 */
[----:B------:R0:W-:Y:S02]  /*1c670*/  STL [R1+0x1dc], R9 ;  /* 0x0001dc0901007387 */ /* 0x0001e40000100800 */
[----:B0-----:R-:W-:-:S04]  /*1c680*/  IMAD.MOV.U32 R9, RZ, RZ, R37 ;  /* 0x000000ffff097224 */ /* 0x001fc800078e0025 */
[----:B------:R-:W-:Y:S01]  /*1c690*/  @!P3 IMAD.MOV R9, RZ, RZ, -R9 ;  /* 0x000000ffff09b224 */ /* 0x000fe200078e0a09 */
[----:B--2---:R-:W-:Y:S01]  /*1c6a0*/  IABS R40, R53 ;  /* 0x0000003500287213 */ /* 0x004fe20000000000 */
[----:B------:R-:W-:Y:S01]  /*1c6b0*/  @!P5 IMAD.IADD R2, R2, 0x1, -R0 ;  /* 0x000000010202d824 */ /* 0x000fe200078e0a00 */
[----:B------:R-:W-:Y:S02]  /*1c6c0*/  ISETP.GE.AND P5, PT, R53, RZ, PT ;  /* 0x000000ff3500720c */ /* 0x000fe40003fa6270 */
[----:B------:R0:W-:Y:S04]  /*1c6d0*/  STL [R1+0x1d4], R9 ;  /* 0x0001d40901007387 */ /* 0x0001e80000100800 */
[----:B------:R-:W2:Y:S01]  /*1c6e0*/  LDL.LU R53, [R1+0x1530] ;  /* 0x0015300001357983 */ /* 0x000ea20000300800 */
[----:B------:R-:W-:-:S04]  /*1c6f0*/  IMAD.HI.U32 R41, R49, R4, RZ ;  /* 0x0000000431297227 */ /* 0x000fc800078e00ff */
[----:B------:R-:W-:Y:S02]  /*1c700*/  IMAD.MOV.U32 R6, RZ, RZ, R40 ;  /* 0x000000ffff067224 */ /* 0x000fe400078e0028 */
[----:B------:R-:W-:-:S04]  /*1c710*/  IMAD.MOV R40, RZ, RZ, -R41 ;  /* 0x000000ffff287224 */ /* 0x000fc800078e0a29 */
[----:B------:R-:W-:Y:S01]  /*1c720*/  IMAD R4, R0, R40, R4 ;  /* 0x0000002800047224 */ /* 0x000fe200078e0204 */
[----:B------:R-:W-:-:S04]  /*1c730*/  IABS R5, R46 ;  /* 0x0000002e00057213 */ /* 0x000fc80000000000 */
[----:B------:R-:W-:Y:S01]  /*1c740*/  ISETP.GT.U32.AND P6, PT, R0, R4, PT ;  /* 0x000000040000720c */ /* 0x000fe20003fc4070 */
[----:B------:R-:W-:-:S04]  /*1c750*/  IMAD.HI.U32 R40, R49, R5, RZ ;  /* 0x0000000531287227 */ /* 0x000fc800078e00ff */
[----:B------:R-:W-:Y:S01]  /*1c760*/  IMAD.MOV R40, RZ, RZ, -R40 ;  /* 0x000000ffff287224 */ /* 0x000fe200078e0a28 */
[----:B------:R-:W-:Y:S01]  /*1c770*/  IABS R38, R44 ;  /* 0x0000002c00267213 */ /* 0x000fe20000000000 */
[----:B------:R-:W-:-:S04]  /*1c780*/  IMAD.HI.U32 R41, R49, R6, RZ ;  /* 0x0000000631297227 */ /* 0x000fc800078e00ff */
[----:B------:R-:W-:Y:S02]  /*1c790*/  IMAD R5, R0, R40, R5 ;  /* 0x0000002800057224 */ /* 0x000fe400078e0205 */
[----:B------:R-:W-:Y:S02]  /*1c7a0*/  @!P6 IMAD.IADD R4, R4, 0x1, -R0 ;  /* 0x000000010404e824 */ /* 0x000fe400078e0a00 */
[----:B------:R-:W-:Y:S01]  /*1c7b0*/  IMAD.MOV R41, RZ, RZ, -R41 ;  /* 0x000000ffff297224 */ /* 0x000fe200078e0a29 */
[C---:B------:R-:W-:Y:S01]  /*1c7c0*/  ISETP.GT.U32.AND P0, PT, R0.reuse, R5, PT ;  /* 0x000000050000720c */ /* 0x040fe20003f04070 */
[----:B------:R-:W-:Y:S01]  /*1c7d0*/  IMAD.HI.U32 R8, R49, R38, RZ ;  /* 0x0000002631087227 */ /* 0x000fe200078e00ff */
[----:B------:R-:W-:-:S03]  /*1c7e0*/  ISETP.GT.U32.AND P6, PT, R0, R4, PT ;  /* 0x000000040000720c */ /* 0x000fc60003fc4070 */
[----:B------:R-:W-:Y:S02]  /*1c7f0*/  IMAD R6, R0, R41, R6 ;  /* 0x0000002900067224 */ /* 0x000fe400078e0206 */
[----:B------:R-:W-:-:S03]  /*1c800*/  IMAD.MOV R8, RZ, RZ, -R8 ;  /* 0x000000ffff087224 */ /* 0x000fc600078e0a08 */
[C---:B------:R-:W-:Y:S01]  /*1c810*/  ISETP.GT.U32.AND P1, PT, R0.reuse, R6, PT ;  /* 0x000000060000720c */ /* 0x040fe20003f24070 */
[----:B------:R-:W-:Y:S02]  /*1c820*/  IMAD R38, R0, R8, R38 ;  /* 0x0000000800267224 */ /* 0x000fe400078e0226 */
[--C-:B------:R-:W-:Y:S02]  /*1c830*/  @!P0 IMAD.IADD R5, R5, 0x1, -R0.reuse ;  /* 0x0000000105058824 */ /* 0x100fe400078e0a00 */
[----:B------:R-:W-:Y:S01]  /*1c840*/  @!P6 IMAD.IADD R4, R4, 0x1, -R0 ;  /* 0x000000010404e824 */ /* 0x000fe200078e0a00 */
[C---:B------:R-:W-:Y:S02]  /*1c850*/  ISETP.GT.U32.AND P6, PT, R0.reuse, R38, PT ;  /* 0x000000260000720c */ /* 0x040fe40003fc4070 */
[----:B------:R-:W-:-:S05]  /*1c860*/  ISETP.GT.U32.AND P3, PT, R0, R5, PT ;  /* 0x000000050000720c */ /* 0x000fca0003f64070 */
[----:B------:R-:W-:Y:S01]  /*1c870*/  @!P1 IMAD.IADD R6, R6, 0x1, -R0 ;  /* 0x0000000106069824 */ /* 0x000fe200078e0a00 */
[----:B------:R-:W-:-:S05]  /*1c880*/  ISETP.GT.U32.AND P1, PT, R0, R2, PT ;  /* 0x000000020000720c */ /* 0x000fca0003f24070 */
[--C-:B------:R-:W-:Y:S01]  /*1c890*/  @!P6 IMAD.IADD R38, R38, 0x1, -R0.reuse ;  /* 0x000000012626e824 */ /* 0x100fe200078e0a00 */
[----:B------:R-:W-:Y:S01]  /*1c8a0*/  ISETP.GT.U32.AND P0, PT, R0, R6, PT ;  /* 0x000000060000720c */ /* 0x000fe20003f04070 */
[----:B------:R-:W-:Y:S01]  /*1c8b0*/  @!P3 IMAD.IADD R5, R5, 0x1, -R0 ;  /* 0x000000010505b824 */ /* 0x000fe200078e0a00 */
[----:B------:R-:W-:-:S05]  /*1c8c0*/  IABS R8, R43 ;  /* 0x0000002b00087213 */ /* 0x000fca0000000000 */
[----:B------:R-:W-:-:S04]  /*1c8d0*/  IMAD.HI.U32 R42, R49, R8, RZ ;  /* 0x00000008312a7227 */ /* 0x000fc800078e00ff */
[----:B------:R-:W-:Y:S01]  /*1c8e0*/  IMAD.MOV R42, RZ, RZ, -R42 ;  /* 0x000000ffff2a7224 */ /* 0x000fe200078e0a2a */
[C---:B------:R-:W-:Y:S01]  /*1c8f0*/  ISETP.GT.U32.AND P6, PT, R0.reuse, R38, PT ;  /* 0x000000260000720c */ /* 0x040fe20003fc4070 */
[----:B0-----:R-:W-:Y:S02]  /*1c900*/  IMAD.MOV.U32 R9, RZ, RZ, R4 ;  /* 0x000000ffff097224 */ /* 0x001fe400078e0004 */
[----:B------:R-:W-:Y:S02]  /*1c910*/  IMAD R8, R0, R42, R8 ;  /* 0x0000002a00087224 */ /* 0x000fe400078e0208 */
[--C-:B------:R-:W-:Y:S02]  /*1c920*/  @!P1 IMAD.IADD R2, R2, 0x1, -R0.reuse ;  /* 0x0000000102029824 */ /* 0x100fe400078e0a00 */
[----:B------:R-:W-:Y:S01]  /*1c930*/  @!P2 IMAD.MOV R9, RZ, RZ, -R9 ;  /* 0x000000ffff09a224 */ /* 0x000fe200078e0a09 */
[----:B------:R-:W-:Y:S01]  /*1c940*/  ISETP.GT.U32.AND P1, PT, R0, R8, PT ;  /* 0x000000080000720c */ /* 0x000fe20003f24070 */
[----:B------:R-:W-:Y:S01]  /*1c950*/  @!P0 IMAD.IADD R6, R6, 0x1, -R0 ;  /* 0x0000000106068824 */ /* 0x000fe200078e0a00 */
[----:B------:R-:W-:-:S02]  /*1c960*/  ISETP.GE.AND P0, PT, R46, RZ, PT ;  /* 0x000000ff2e00720c */ /* 0x000fc40003f06270 */
[----:B------:R0:W-:Y:S01]  /*1c970*/  STL [R1+0x1d0], R9 ;  /* 0x0001d00901007387 */ /* 0x0001e20000100800 */
[----:B------:R-:W-:Y:S01]  /*1c980*/  @!P6 IMAD.IADD R38, R38, 0x1, -R0 ;  /* 0x000000012626e824 */ /* 0x000fe200078e0a00 */
[----:B------:R-:W-:Y:S01]  /*1c990*/  ISETP.GE.AND P6, PT, R44, RZ, PT ;  /* 0x000000ff2c00720c */ /* 0x000fe20003fc6270 */
[----:B------:R-:W-:Y:S01]  /*1c9a0*/  @!P5 IMAD.MOV R6, RZ, RZ, -R6 ;  /* 0x000000ffff06d224 */ /* 0x000fe200078e0a06 */
[----:B------:R-:W2:Y:S01]  /*1c9b0*/  LDL.LU R44, [R1+0x1534] ;  /* 0x00153400012c7983 */ /* 0x000ea20000300800 */
[----:B0-----:R-:W-:-:S04]  /*1c9c0*/  IMAD.MOV.U32 R9, RZ, RZ, R2 ;  /* 0x000000ffff097224 */ /* 0x001fc800078e0002 */
[----:B------:R-:W-:Y:S02]  /*1c9d0*/  @!P1 IMAD.IADD R8, R8, 0x1, -R0 ;  /* 0x0000000108089824 */ /* 0x000fe400078e0a00 */
[----:B------:R-:W-:Y:S01]  /*1c9e0*/  @!P4 IMAD.MOV R9, RZ, RZ, -R9 ;  /* 0x000000ffff09c224 */ /* 0x000fe200078e0a09 */
[----:B------:R-:W-:Y:S02]  /*1c9f0*/  ISETP.GE.AND P1, PT, R43, RZ, PT ;  /* 0x000000ff2b00720c */ /* 0x000fe40003f26270 */
[----:B------:R-:W2:Y:S01]  /*1ca00*/  LDL.LU R43, [R1+0x1538] ;  /* 0x00153800012b7983 */ /* 0x000ea20000300800 */
[----:B----4-:R-:W-:-:S05]  /*1ca10*/  IABS R7, R54 ;  /* 0x0000003600077213 */ /* 0x010fca0000000000 */
[----:B------:R-:W-:-:S04]  /*1ca20*/  IMAD.HI.U32 R41, R49, R7, RZ ;  /* 0x0000000731297227 */ /* 0x000fc800078e00ff */
[----:B------:R-:W-:-:S04]  /*1ca30*/  IMAD.MOV R41, RZ, RZ, -R41 ;  /* 0x000000ffff297224 */ /* 0x000fc800078e0a29 */
[----:B------:R-:W-:-:S05]  /*1ca40*/  IMAD R7, R0, R41, R7 ;  /* 0x0000002900077224 */ /* 0x000fca00078e0207 */
[----:B------:R-:W-:Y:S01]  /*1ca50*/  ISETP.GT.U32.AND P3, PT, R0, R7, PT ;  /* 0x000000070000720c */ /* 0x000fe20003f64070 */
[----:B------:R0:W-:-:S12]  /*1ca60*/  STL [R1+0x1cc], R9 ;  /* 0x0001cc0901007387 */ /* 0x0001d80000100800 */
[----:B------:R-:W-:Y:S01]  /*1ca70*/  @!P3 IMAD.IADD R7, R7, 0x1, -R0 ;  /* 0x000000010707b824 */ /* 0x000fe200078e0a00 */
[----:B------:R1:W-:Y:S04]  /*1ca80*/  STL [R1+0x1c8], R6 ;  /* 0x0001c80601007387 */ /* 0x0003e80000100800 */
[----:B------:R-:W-:Y:S01]  /*1ca90*/  ISETP.GT.U32.AND P4, PT, R0, R7, PT ;  /* 0x000000070000720c */ /* 0x000fe20003f84070 */
[----:B0-----:R-:W-:Y:S02]  /*1caa0*/  IMAD.MOV.U32 R9, RZ, RZ, R5 ;  /* 0x000000ffff097224 */ /* 0x001fe400078e0005 */
[----:B-1----:R-:W-:Y:S02]  /*1cab0*/  IMAD.MOV.U32 R6, RZ, RZ, R38 ;  /* 0x000000ffff067224 */ /* 0x002fe400078e0026 */
[----:B------:R-:W-:-:S02]  /*1cac0*/  @!P0 IMAD.MOV R9, RZ, RZ, -R9 ;  /* 0x000000ffff098224 */ /* 0x000fc400078e0a09 */
[----:B------:R-:W-:-:S03]  /*1cad0*/  @!P6 IMAD.MOV R6, RZ, RZ, -R6 ;  /* 0x000000ffff06e224 */ /* 0x000fc600078e0a06 */
[----:B------:R0:W-:Y:S03]  /*1cae0*/  STL [R1+0x1c4], R9 ;  /* 0x0001c40901007387 */ /* 0x0001e60000100800 */
[----:B------:R-:W-:Y:S01]  /*1caf0*/  @!P4 IMAD.IADD R7, R7, 0x1, -R0 ;  /* 0x000000010707c824 */ /* 0x000fe200078e0a00 */
[----:B------:R-:W-:Y:S01]  /*1cb00*/  STL [R1+0x1c0], R6 ;  /* 0x0001c00601007387 */ /* 0x000fe20000100800 */
[----:B-----5:R-:W-:Y:S02]  /*1cb10*/  IABS R37, R52 ;  /* 0x0000003400257213 */ /* 0x020fe40000000000 */
[----:B------:R-:W-:Y:S02]  /*1cb20*/  ISETP.GE.AND P4, PT, R52, RZ, PT ;  /* 0x000000ff3400720c */ /* 0x000fe40003f86270 */
[----:B------:R-:W4:Y:S01]  /*1cb30*/  LDL.LU R52, [R1+0x153c] ;  /* 0x00153c0001347983 */ /* 0x000f220000300800 */
[----:B---3--:R-:W-:-:S05]  /*1cb40*/  IABS R4, R55 ;  /* 0x0000003700047213 */ /* 0x008fca0000000000 */
        /* <DEDUP_REMOVED lines=8> */
[----:B------:R-:W-:-:S05]  /*1cbd0*/  IABS R40, R45 ;  /* 0x0000002d00287213 */ /* 0x000fca0000000000 */
[----:B------:R-:W-:-:S04]  /*1cbe0*/  IMAD.HI.U32 R39, R49, R40, RZ ;  /* 0x0000002831277227 */ /* 0x000fc800078e00ff */
[----:B------:R-:W-:-:S04]  /*1cbf0*/  IMAD.MOV R39, RZ, RZ, -R39 ;  /* 0x000000ffff277224 */ /* 0x000fc800078e0a27 */
[----:B------:R-:W-:-:S05]  /*1cc00*/  IMAD R39, R0, R39, R40 ;  /* 0x0000002700277224 */ /* 0x000fca00078e0228 */
[C---:B------:R-:W-:Y:S01]  /*1cc10*/  ISETP.GT.U32.AND P2, PT, R0.reuse, R39, PT ;  /* 0x000000270000720c */ /* 0x040fe20003f44070 */
[----:B------:R-:W-:Y:S01]  /*1cc20*/  IMAD.HI.U32 R40, R49, R37, RZ ;  /* 0x0000002531287227 */ /* 0x000fe200078e00ff */
[----:B------:R-:W-:-:S11]  /*1cc30*/  ISETP.GT.U32.AND P5, PT, R0, R8, PT ;  /* 0x000000080000720c */ /* 0x000fd60003fa4070 */
[----:B------:R-:W-:-:S05]  /*1cc40*/  @!P2 IMAD.IADD R39, R39, 0x1, -R0 ;  /* 0x000000012727a824 */ /* 0x000fca00078e0a00 */
[----:B------:R-:W-:Y:S01]  /*1cc50*/  ISETP.GT.U32.AND P3, PT, R0, R39, PT ;  /* 0x000000270000720c */ /* 0x000fe20003f64070 */
[----:B------:R-:W-:Y:S01]  /*1cc60*/  IMAD.MOV R2, RZ, RZ, -R40 ;  /* 0x000000ffff027224 */ /* 0x000fe200078e0a28 */
[----:B------:R-:W-:-:S03]  /*1cc70*/  ISETP.GE.AND P2, PT, R45, RZ, PT ;  /* 0x000000ff2d00720c */ /* 0x000fc60003f46270 */
[----:B------:R-:W-:Y:S01]  /*1cc80*/  IMAD R2, R0, R2, R37 ;  /* 0x0000000200027224 */ /* 0x000fe200078e0225 */
[----:B------:R-:W-:Y:S01]  /*1cc90*/  ISETP.GE.AND P6, PT, R54, RZ, PT ;  /* 0x000000ff3600720c */ /* 0x000fe20003fc6270 */
[----:B------:R-:W-:-:S06]  /*1cca0*/  @!P5 IMAD.IADD R8, R8, 0x1, -R0 ;  /* 0x000000010808d824 */ /* 0x000fcc00078e0a00 */
[----:B------:R-:W-:Y:S01]  /*1ccb0*/  @!P3 IMAD.IADD R39, R39, 0x1, -R0 ;  /* 0x000000012727b824 */ /* 0x000fe200078e0a00 */
[----:B------:R-:W-:-:S03]  /*1ccc0*/  ISETP.GT.U32.AND P3, PT, R0, R2, PT ;  /* 0x000000020000720c */ /* 0x000fc60003f64070 */
[----:B0-----:R-:W-:Y:S01]  /*1ccd0*/  IMAD.MOV.U32 R9, RZ, RZ, R39 ;  /* 0x000000ffff097224 */ /* 0x001fe200078e0027 */
[----:B------:R-:W-:Y:S02]  /*1cce0*/  ISETP.GE.AND P5, PT, R55, RZ, PT ;  /* 0x000000ff3700720c */ /* 0x000fe40003fa6270 */
[----:B------:R-:W3:Y:S01]  /*1ccf0*/  LDL.LU R55, [R1+0x1544] ;  /* 0x0015440001377983 */ /* 0x000ee20000300800 */
[----:B------:R-:W-:Y:S01]  /*1cd00*/  @!P2 IMAD.MOV R9, RZ, RZ, -R9 ;  /* 0x000000ffff09a224 */ /* 0x000fe200078e0a09 */
[----:B------:R-:W-:Y:S02]  /*1cd10*/  ISETP.GT.U32.AND P2, PT, R0, R4, PT ;  /* 0x000000040000720c */ /* 0x000fe40003f44070 */
[----:B------:R-:W5:Y:S04]  /*1cd20*/  LDL.LU R46, [R1+0x1548] ;  /* 0x00154800012e7983 */ /* 0x000f680000300800 */
[----:B------:R-:W5:Y:S01]  /*1cd30*/  LDL.LU R54, [R1+0x154c] ;  /* 0x00154c0001367983 */ /* 0x000f620000300800 */
[----:B------:R-:W-:-:S03]  /*1cd40*/  @!P3 IMAD.IADD R2, R2, 0x1, -R0 ;  /* 0x000000010202b824 */ /* 0x000fc600078e0a00 */
[----:B------:R0:W-:Y:S01]  /*1cd50*/  STL [R1+0x1bc], R9 ;  /* 0x0001bc0901007387 */ /* 0x0001e20000100800 */
[----:B------:R-:W-:Y:S01]  /*1cd60*/  @!P6 IMAD.MOV R7, RZ, RZ, -R7 ;  /* 0x000000ffff07e224 */ /* 0x000fe200078e0a07 */
[----:B------:R-:W-:Y:S01]  /*1cd70*/  ISETP.GT.U32.AND P3, PT, R0, R2, PT ;  /* 0x000000020000720c */ /* 0x000fe20003f64070 */
[----:B------:R-:W-:Y:S02]  /*1cd80*/  @!P2 IMAD.IADD R4, R4, 0x1, -R0 ;  /* 0x000000010404a824 */ /* 0x000fe400078e0a00 */
[----:B0-----:R-:W-:-:S04]  /*1cd90*/  IMAD.MOV.U32 R9, RZ, RZ, R8 ;  /* 0x000000ffff097224 */ /* 0x001fc800078e0008 */
[----:B------:R-:W-:-:S05]  /*1cda0*/  @!P1 IMAD.MOV R9, RZ, RZ, -R9 ;  /* 0x000000ffff099224 */ /* 0x000fca00078e0a09 */
[----:B------:R-:W-:Y:S04]  /*1cdb0*/  STL [R1+0x1b8], R9 ;  /* 0x0001b80901007387 */ /* 0x000fe80000100800 */
[----:B------:R0:W-:Y:S01]  /*1cdc0*/  STL [R1+0x1b4], R7 ;  /* 0x0001b40701007387 */ /* 0x0001e20000100800 */
[----:B------:R-:W-:-:S03]  /*1cdd0*/  @!P3 IMAD.IADD R2, R2, 0x1, -R0 ;  /* 0x000000010202b824 */ /* 0x000fc600078e0a00 */
[----:B------:R-:W5:Y:S01]  /*1cde0*/  LDL.LU R45, [R1+0x15a0] ;  /* 0x0015a000012d7983 */ /* 0x000f620000300800 */
[----:B0-----:R-:W-:-:S04]  /*1cdf0*/  IMAD.MOV.U32 R7, RZ, RZ, R4 ;  /* 0x000000ffff077224 */ /* 0x001fc800078e0004 */
[----:B------:R-:W-:-:S05]  /*1ce00*/  @!P5 IMAD.MOV R7, RZ, RZ, -R7 ;  /* 0x000000ffff07d224 */ /* 0x000fca00078e0a07 */
[----:B------:R0:W-:Y:S01]  /*1ce10*/  STL [R1+0x1b0], R7 ;  /* 0x0001b00701007387 */ /* 0x0001e20000100800 */
[----:B------:R-:W-:Y:S02]  /*1ce20*/  IABS R6, R44 ;  /* 0x0000002c00067213 */ /* 0x000fe40000000000 */
[----:B------:R-:W-:Y:S01]  /*1ce30*/  ISETP.GE.AND P6, PT, R44, RZ, PT ;  /* 0x000000ff2c00720c */ /* 0x000fe20003fc6270 */
[----:B------:R-:W-:-:S04]  /*1ce40*/  IMAD.HI.U32 R38, R49, R5, RZ ;  /* 0x0000000531267227 */ /* 0x000fc800078e00ff */
[----:B------:R-:W-:-:S04]  /*1ce50*/  IMAD.MOV R38, RZ, RZ, -R38 ;  /* 0x000000ffff267224 */ /* 0x000fc800078e0a26 */
[----:B------:R-:W-:-:S05]  /*1ce60*/  IMAD R5, R0, R38, R5 ;  /* 0x0000002600057224 */ /* 0x000fca00078e0205 */
[----:B------:R-:W-:Y:S01]  /*1ce70*/  ISETP.GT.U32.AND P1, PT, R0, R5, PT ;  /* 0x000000050000720c */ /* 0x000fe20003f24070 */
[----:B------:R-:W-:Y:S01]  /*1ce80*/  IMAD.MOV.U32 R9, RZ, RZ, R2 ;  /* 0x000000ffff097224 */ /* 0x000fe200078e0002 */
[----:B----4-:R-:W-:Y:S02]  /*1ce90*/  ISETP.GE.AND P3, PT, R52, RZ, PT ;  /* 0x000000ff3400720c */ /* 0x010fe40003f66270 */
[----:B------:R-:W-:Y:S02]  /*1cea0*/  IABS R4, R52 ;  /* 0x0000003400047213 */ /* 0x000fe40000000000 */
[----:B------:R-:W4:Y:S04]  /*1ceb0*/  LDL.LU R52, [R1+0x15a4] ;  /* 0x0015a40001347983 */ /* 0x000f280000300800 */
[----:B------:R-:W4:Y:S01]  /*1cec0*/  LDL.LU R44, [R1+0x15a8] ;  /* 0x0015a800012c7983 */ /* 0x000f220000300800 */
[----:B------:R-:W-:Y:S01]  /*1ced0*/  @!P4 IMAD.MOV R9, RZ, RZ, -R9 ;  /* 0x000000ffff09c224 */ /* 0x000fe200078e0a09 */
[----:B------:R-:W-:Y:S01]  /*1cee0*/  IABS R37, R43 ;  /* 0x0000002b00257213 */ /* 0x000fe20000000000 */
[----:B------:R-:W-:Y:S01]  /*1cef0*/  @!P1 IMAD.IADD R5, R5, 0x1, -R0 ;  /* 0x0000000105059824 */ /* 0x000fe200078e0a00 */
[----:B------:R-:W-:-:S02]  /*1cf00*/  ISETP.GE.AND P2, PT, R43, RZ, PT ;  /* 0x000000ff2b00720c */ /* 0x000fc40003f46270 */
[----:B------:R1:W-:Y:S04]  /*1cf10*/  STL [R1+0x1ac], R9 ;  /* 0x0001ac0901007387 */ /* 0x0003e80000100800 */
[----:B------:R-:W4:Y:S01]  /*1cf20*/  LDL.LU R43, [R1+0x15ac] ;  /* 0x0015ac00012b7983 */ /* 0x000f220000300800 */
[----:B--2---:R-:W-:Y:S02]  /*1cf30*/  ISETP.GE.AND P1, PT, R53, RZ, PT ;  /* 0x000000ff3500720c */ /* 0x004fe40003f26270 */
[----:B------:R-:W-:Y:S02]  /*1cf40*/  IABS R41, R53 ;  /* 0x0000003500297213 */ /* 0x000fe40000000000 */
[----:B------:R-:W2:Y:S01]  /*1cf50*/  LDL.LU R53, [R1+0x15b0] ;  /* 0x0015b00001357983 */ /* 0x000ea20000300800 */
[----:B------:R-:W-:Y:S01]  /*1cf60*/  IMAD.HI.U32 R38, R49, R6, RZ ;  /* 0x0000000631267227 */ /* 0x000fe200078e00ff */
[----:B------:R-:W-:-:S03]  /*1cf70*/  ISETP.GT.U32.AND P5, PT, R0, R5, PT ;  /* 0x000000050000720c */ /* 0x000fc60003fa4070 */
[----:B------:R-:W-:-:S04]  /*1cf80*/  IMAD.HI.U32 R8, R49, R37, RZ ;  /* 0x0000002531087227 */ /* 0x000fc800078e00ff */
[----:B------:R-:W-:Y:S02]  /*1cf90*/  IMAD.MOV R38, RZ, RZ, -R38 ;  /* 0x000000ffff267224 */ /* 0x000fe400078e0a26 */
[----:B------:R-:W-:Y:S02]  /*1cfa0*/  IMAD.MOV R8, RZ, RZ, -R8 ;  /* 0x000000ffff087224 */ /* 0x000fe400078e0a08 */
[C---:B------:R-:W-:Y:S02]  /*1cfb0*/  IMAD R6, R0.reuse, R38, R6 ;  /* 0x0000002600067224 */ /* 0x040fe400078e0206 */
[----:B------:R-:W-:-:S03]  /*1cfc0*/  IMAD R37, R0, R8, R37 ;  /* 0x0000000800257224 */ /* 0x000fc600078e0225 */
[C---:B------:R-:W-:Y:S01]  /*1cfd0*/  ISETP.GT.U32.AND P4, PT, R0.reuse, R6, PT ;  /* 0x000000060000720c */ /* 0x040fe20003f84070 */
[----:B------:R-:W-:Y:S01]  /*1cfe0*/  @!P5 IMAD.IADD R5, R5, 0x1, -R0 ;  /* 0x000000010505d824 */ /* 0x000fe200078e0a00 */
[----:B------:R-:W-:Y:S01]  /*1cff0*/  ISETP.GT.U32.AND P5, PT, R0, R37, PT ;  /* 0x000000250000720c */ /* 0x000fe20003fa4070 */
[----:B------:R-:W-:-:S10]  /*1d000*/  IMAD.HI.U32 R2, R49, R41, RZ ;  /* 0x0000002931027227 */ /* 0x000fd400078e00ff */
[--C-:B------:R-:W-:Y:S02]  /*1d010*/  @!P4 IMAD.IADD R6, R6, 0x1, -R0.reuse ;  /* 0x000000010606c824 */ /* 0x100fe400078e0a00 */
[----:B------:R-:W-:-:S03]  /*1d020*/  @!P5 IMAD.IADD R37, R37, 0x1, -R0 ;  /* 0x000000012525d824 */ /* 0x000fc600078e0a00 */
[----:B------:R-:W-:Y:S01]  /*1d030*/  ISETP.GT.U32.AND P5, PT, R0, R6, PT ;  /* 0x000000060000720c */ /* 0x000fe20003fa4070 */
[----:B0-----:R-:W-:-:S04]  /*1d040*/  IMAD.HI.U32 R7, R49, R4, RZ ;  /* 0x0000000431077227 */ /* 0x001fc800078e00ff */
[----:B------:R-:W-:Y:S02]  /*1d050*/  IMAD.MOV R2, RZ, RZ, -R2 ;  /* 0x000000ffff027224 */ /* 0x000fe400078e0a02 */
[----:B------:R-:W-:Y:S02]  /*1d060*/  IMAD.MOV R7, RZ, RZ, -R7 ;  /* 0x000000ffff077224 */ /* 0x000fe400078e0a07 */
[C---:B------:R-:W-:Y:S02]  /*1d070*/  IMAD R41, R0.reuse, R2, R41 ;  /* 0x0000000200297224 */ /* 0x040fe400078e0229 */
[----:B-1----:R-:W-:Y:S02]  /*1d080*/  IMAD.MOV.U32 R9, RZ, RZ, R5 ;  /* 0x000000ffff097224 */ /* 0x002fe400078e0005 */
[----:B------:R-:W-:Y:S02]  /*1d090*/  IMAD R4, R0, R7, R4 ;  /* 0x0000000700047224 */ /* 0x000fe400078e0204 */
[----:B------:R-:W-:-:S02]  /*1d0a0*/  @!P0 IMAD.MOV R9, RZ, RZ, -R9 ;  /* 0x000000ffff098224 */ /* 0x000fc400078e0a09 */
[----:B------:R-:W-:Y:S01]  /*1d0b0*/  @!P5 IMAD.IADD R6, R6, 0x1, -R0 ;  /* 0x000000010606d824 */ /* 0x000fe200078e0a00 */
[C---:B------:R-:W-:Y:S02]  /*1d0c0*/  ISETP.GT.U32.AND P5, PT, R0.reuse, R41, PT ;  /* 0x000000290000720c */ /* 0x040fe40003fa4070 */
[----:B------:R-:W-:Y:S01]  /*1d0d0*/  ISETP.GT.U32.AND P4, PT, R0, R4, PT ;  /* 0x000000040000720c */ /* 0x000fe20003f84070 */
[----:B------:R0:W-:Y:S01]  /*1d0e0*/  STL [R1+0x1a4], R9 ;  /* 0x0001a40901007387 */ /* 0x0001e20000100800 */
[----:B---3--:R-:W-:Y:S01]  /*1d0f0*/  IABS R39, R55 ;  /* 0x0000003700277213 */ /* 0x008fe20000000000 */
[----:B0-----:R-:W-:-:S04]  /*1d100*/  IMAD.MOV.U32 R9, RZ, RZ, R6 ;  /* 0x000000ffff097224 */ /* 0x001fc800078e0006 */
[----:B------:R-:W-:Y:S02]  /*1d110*/  @!P6 IMAD.MOV R9, RZ, RZ, -R9 ;  /* 0x000000ffff09e224 */ /* 0x000fe400078e0a09 */
[----:B------:R-:W-:-:S03]  /*1d120*/  IMAD.HI.U32 R40, R49, R39, RZ ;  /* 0x0000002731287227 */ /* 0x000fc600078e00ff */
[----:B------:R0:W-:Y:S01]  /*1d130*/  STL [R1+0x1a8], R9 ;  /* 0x0001a80901007387 */ /* 0x0001e20000100800 */
[--C-:B------:R-:W-:Y:S01]  /*1d140*/  @!P5 IMAD.IADD R41, R41, 0x1, -R0.reuse ;  /* 0x000000012929d824 */ /* 0x100fe200078e0a00 */
[----:B------:R-:W-:Y:S01]  /*1d150*/  ISETP.GE.AND P5, PT, R55, RZ, PT ;  /* 0x000000ff3700720c */ /* 0x000fe20003fa6270 */
[----:B------:R-:W-:Y:S01]  /*1d160*/  @!P4 IMAD.IADD R4, R4, 0x1, -R0 ;  /* 0x000000010404c824 */ /* 0x000fe200078e0a00 */
[----:B------:R-:W3:Y:S01]  /*1d170*/  LDL.LU R55, [R1+0x15b4] ;  /* 0x0015b40001377983 */ /* 0x000ee20000300800 */
[----:B-----5:R-:W-:Y:S01]  /*1d180*/  IABS R8, R54 ;  /* 0x0000003600087213 */ /* 0x020fe20000000000 */
[----:B------:R-:W-:Y:S01]  /*1d190*/  IMAD.MOV R40, RZ, RZ, -R40 ;  /* 0x000000ffff287224 */ /* 0x000fe200078e0a28 */
[----:B------:R-:W-:Y:S02]  /*1d1a0*/  IABS R38, R46 ;  /* 0x0000002e00267213 */ /* 0x000fe40000000000 */
[C---:B------:R-:W-:Y:S01]  /*1d1b0*/  ISETP.GT.U32.AND P4, PT, R0.reuse, R4, PT ;  /* 0x000000040000720c */ /* 0x040fe20003f84070 */
[----:B------:R-:W-:-:S02]  /*1d1c0*/  IMAD R39, R0, R40, R39 ;  /* 0x0000002800277224 */ /* 0x000fc400078e0227 */
[----:B------:R-:W-:-:S03]  /*1d1d0*/  IMAD.HI.U32 R2, R49, R8, RZ ;  /* 0x0000000831027227 */ /* 0x000fc600078e00ff */
[----:B------:R-:W-:Y:S01]  /*1d1e0*/  ISETP.GT.U32.AND P6, PT, R0, R39, PT ;  /* 0x000000270000720c */ /* 0x000fe20003fc4070 */
[----:B------:R-:W-:Y:S02]  /*1d1f0*/  IMAD.MOV R2, RZ, RZ, -R2 ;  /* 0x000000ffff027224 */ /* 0x000fe400078e0a02 */
[----:B------:R-:W-:-:S04]  /*1d200*/  IMAD.HI.U32 R7, R49, R38, RZ ;  /* 0x0000002631077227 */ /* 0x000fc800078e00ff */
[C---:B------:R-:W-:Y:S02]  /*1d210*/  IMAD R8, R0.reuse, R2, R8 ;  /* 0x0000000200087224 */ /* 0x040fe400078e0208 */
[----:B------:R-:W-:Y:S01]  /*1d220*/  IMAD.MOV R7, RZ, RZ, -R7 ;  /* 0x000000ffff077224 */ /* 0x000fe200078e0a07 */
[----:B------:R-:W-:Y:S01]  /*1d230*/  ISETP.GT.U32.AND P0, PT, R0, R37, PT ;  /* 0x000000250000720c */ /* 0x000fe20003f04070 */
[----:B------:R-:W-:Y:S01]  /*1d240*/  @!P4 IMAD.IADD R4, R4, 0x1, -R0 ;  /* 0x000000010404c824 */ /* 0x000fe200078e0a00 */
[C---:B------:R-:W-:Y:S01]  /*1d250*/  ISETP.GT.U32.AND P4, PT, R0.reuse, R8, PT ;  /* 0x000000080000720c */ /* 0x040fe20003f84070 */
[C---:B------:R-:W-:Y:S02]  /*1d260*/  IMAD R38, R0.reuse, R7, R38 ;  /* 0x0000000700267224 */ /* 0x040fe400078e0226 */
[----:B------:R-:W-:Y:S01]  /*1d270*/  @!P6 IMAD.IADD R39, R39, 0x1, -R0 ;  /* 0x000000012727e824 */ /* 0x000fe200078e0a00 */
[----:B------:R-:W-:-:S07]  /*1d280*/  ISETP.GT.U32.AND P6, PT, R0, R41, PT ;  /* 0x000000290000720c */ /* 0x000fce0003fc4070 */
[--C-:B------:R-:W-:Y:S02]  /*1d290*/  @!P0 IMAD.IADD R37, R37, 0x1, -R0.reuse ;  /* 0x0000000125258824 */ /* 0x100fe400078e0a00 */
[--C-:B------:R-:W-:Y:S02]  /*1d2a0*/  @!P4 IMAD.IADD R8, R8, 0x1, -R0.reuse ;  /* 0x000000010808c824 */ /* 0x100fe400078e0a00 */
[----:B------:R-:W-:Y:S02]  /*1d2b0*/  @!P2 IMAD.MOV R37, RZ, RZ, -R37 ;  /* 0x000000ffff25a224 */ /* 0x000fe400078e0a25 */
[----:B------:R-:W-:Y:S01]  /*1d2c0*/  @!P6 IMAD.IADD R41, R41, 0x1, -R0 ;  /* 0x000000012929e824 */ /* 0x000fe200078e0a00 */
[----:B------:R-:W-:Y:S01]  /*1d2d0*/  ISETP.GT.U32.AND P2, PT, R0, R8, PT ;  /* 0x000000080000720c */ /* 0x000fe20003f44070 */
[----:B0-----:R-:W-:-:S04]  /*1d2e0*/  IMAD.MOV.U32 R9, RZ, RZ, R4 ;  /* 0x000000ffff097224 */ /* 0x001fc800078e0004 */
[----:B------:R-:W-:Y:S01]  /*1d2f0*/  @!P3 IMAD.MOV R9, RZ, RZ, -R9 ;  /* 0x000000ffff09b224 */ /* 0x000fe200078e0a09 */
[----:B------:R-:W-:-:S04]  /*1d300*/  ISETP.GT.U32.AND P0, PT, R0, R38, PT ;  /* 0x000000260000720c */ /* 0x000fc80003f04070 */
[----:B------:R0:W-:Y:S03]  /*1d310*/  STL [R1+0x19c], R9 ;  /* 0x00019c0901007387 */ /* 0x0001e60000100800 */
[--C-:B------:R-:W-:Y:S01]  /*1d320*/  @!P2 IMAD.IADD R8, R8, 0x1, -R0.reuse ;  /* 0x000000010808a824 */ /* 0x100fe200078e0a00 */
[----:B------:R-:W-:Y:S02]  /*1d330*/  ISETP.GE.AND P2, PT, R54, RZ, PT ;  /* 0x000000ff3600720c */ /* 0x000fe40003f46270 */
[----:B------:R-:W5:Y:S03]  /*1d340*/  LDL.LU R54, [R1+0x15b8] ;  /* 0x0015b80001367983 */ /* 0x000f660000300800 */
[----:B------:R-:W-:-:S05]  /*1d350*/  @!P0 IMAD.IADD R38, R38, 0x1, -R0 ;  /* 0x0000000126268824 */ /* 0x000fca00078e0a00 */
[C---:B------:R-:W-:Y:S02]  /*1d360*/  ISETP.GT.U32.AND P4, PT, R0.reuse, R38, PT ;  /* 0x000000260000720c */ /* 0x040fe40003f84070 */
[----:B------:R-:W-:Y:S02]  /*1d370*/  ISETP.GT.U32.AND P0, PT, R0, R39, PT ;  /* 0x000000270000720c */ /* 0x000fe40003f04070 */
        /* <DEDUP_REMOVED lines=11> */
[----:B------:R-:W-:Y:S02]  /*1d430*/  IMAD R5, R0, R6, R5 ;  /* 0x0000000600057224 */ /* 0x000fe400078e0205 */
[----:B------:R-:W-:-:S03]  /*1d440*/  @!P4 IMAD.IADD R38, R38, 0x1, -R0 ;  /* 0x000000012626c824 */ /* 0x000fc600078e0a00 */
[----:B------:R-:W-:Y:S01]  /*1d450*/  ISETP.GT.U32.AND P4, PT, R0, R5, PT ;  /* 0x000000050000720c */ /* 0x000fe20003f84070 */
[----:B------:R-:W-:Y:S02]  /*1d460*/  @!P0 IMAD.IADD R39, R39, 0x1, -R0 ;  /* 0x0000000127278824 */ /* 0x000fe400078e0a00 */
[----:B------:R-:W-:Y:S01]  /*1d470*/  IMAD.MOV.U32 R10, RZ, RZ, R41 ;  /* 0x000000ffff0a7224 */ /* 0x000fe200078e0029 */
[----:B------:R-:W-:Y:S01]  /*1d480*/  ISETP.GE.AND P0, PT, R46, RZ, PT ;  /* 0x000000ff2e00720c */ /* 0x000fe20003f06270 */
[----:B0-----:R-:W-:Y:S02]  /*1d490*/  IMAD.MOV.U32 R9, RZ, RZ, R39 ;  /* 0x000000ffff097224 */ /* 0x001fe400078e0027 */
[----:B------:R-:W-:Y:S02]  /*1d4a0*/  @!P1 IMAD.MOV R10, RZ, RZ, -R10 ;  /* 0x000000ffff0a9224 */ /* 0x000fe400078e0a0a */
[----:B------:R-:W-:-:S04]  /*1d4b0*/  @!P5 IMAD.MOV R9, RZ, RZ, -R9 ;  /* 0x000000ffff09d224 */ /* 0x000fc800078e0a09 */
[----:B------:R-:W-:Y:S01]  /*1d4c0*/  @!P4 IMAD.IADD R5, R5, 0x1, -R0 ;  /* 0x000000010505c824 */ /* 0x000fe200078e0a00 */
[----:B------:R-:W-:Y:S04]  /*1d4d0*/  STL [R1+0x16c], R10 ;  /* 0x00016c0a01007387 */ /* 0x000fe80000100800 */
[----:B------:R-:W-:Y:S01]  /*1d4e0*/  ISETP.GT.U32.AND P5, PT, R0, R5, PT ;  /* 0x000000050000720c */ /* 0x000fe20003fa4070 */
[----:B------:R0:W-:Y:S01]  /*1d4f0*/  STL [R1+0x178], R9 ;  /* 0x0001780901007387 */ /* 0x0001e20000100800 */
[----:B------:R-:W-:Y:S02]  /*1d500*/  @!P2 IMAD.MOV R8, RZ, RZ, -R8 ;  /* 0x000000ffff08a224 */ /* 0x000fe400078e0a08 */
[----:B0-----:R-:W-:-:S04]  /*1d510*/  IMAD.MOV.U32 R9, RZ, RZ, R38 ;  /* 0x000000ffff097224 */ /* 0x001fc800078e0026 */
[----:B------:R-:W-:Y:S01]  /*1d520*/  @!P0 IMAD.MOV R9, RZ, RZ, -R9 ;  /* 0x000000ffff098224 */ /* 0x000fe200078e0a09 */
[----:B--2---:R-:W-:-:S04]  /*1d530*/  IABS R6, R53 ;  /* 0x0000003500067213 */ /* 0x004fc80000000000 */
[----:B------:R-:W-:Y:S01]  /*1d540*/  @!P5 IMAD.IADD R5, R5, 0x1, -R0 ;  /* 0x000000010505d824 */ /* 0x000fe200078e0a00 */
[----:B------:R-:W-:Y:S01]  /*1d550*/  ISETP.GE.AND P5, PT, R53, RZ, PT ;  /* 0x000000ff3500720c */ /* 0x000fe20003fa6270 */
[----:B------:R0:W-:Y:S04]  /*1d560*/  STL [R1+0x17c], R9 ;  /* 0x00017c0901007387 */ /* 0x0001e80000100800 */
[----:B------:R5:W-:Y:S04]  /*1d570*/  STL [R1+0x198], R8 ;  /* 0x0001980801007387 */ /* 0x000be80000100800 */
[----:B------:R-:W2:Y:S01]  /*1d580*/  LDL.LU R53, [R1+0x15c0] ;  /* 0x0015c00001357983 */ /* 0x000ea20000300800 */
[----:B------:R-:W-:-:S05]  /*1d590*/  IABS R2, R45 ;  /* 0x0000002d00027213 */ /* 0x000fca0000000000 */
[----:B------:R-:W-:Y:S01]  /*1d5a0*/  IMAD.HI.U32 R42, R49, R2, RZ ;  /* 0x00000002312a7227 */ /* 0x000fe200078e00ff */
[----:B------:R-:W-:-:S03]  /*1d5b0*/  IABS R4, R43 ;  /* 0x0000002b00047213 */ /* 0x000fc60000000000 */
[----:B------:R-:W-:-:S04]  /*1d5c0*/  IMAD.MOV R42, RZ, RZ, -R42 ;  /* 0x000000ffff2a7224 */ /* 0x000fc800078e0a2a */
[----:B------:R-:W-:Y:S02]  /*1d5d0*/  IMAD R2, R0, R42, R2 ;  /* 0x0000002a00027224 */ /* 0x000fe400078e0202 */
[----:B------:R-:W-:-:S04]  /*1d5e0*/  IMAD.HI.U32 R42, R49, R4, RZ ;  /* 0x00000004312a7227 */ /* 0x000fc800078e00ff */
[----:B------:R-:W-:-:S04]  /*1d5f0*/  IMAD.MOV R42, RZ, RZ, -R42 ;  /* 0x000000ffff2a7224 */ /* 0x000fc800078e0a2a */
[C---:B------:R-:W-:Y:S01]  /*1d600*/  IMAD R4, R0.reuse, R42, R4 ;  /* 0x0000002a00047224 */ /* 0x040fe200078e0204 */
[----:B------:R-:W-:-:S04]  /*1d610*/  ISETP.GT.U32.AND P4, PT, R0, R7, PT ;  /* 0x000000070000720c */ /* 0x000fc80003f84070 */
[C---:B------:R-:W-:Y:S02]  /*1d620*/  ISETP.GT.U32.AND P0, PT, R0.reuse, R4, PT ;  /* 0x000000040000720c */ /* 0x040fe40003f04070 */
[----:B------:R-:W-:-:S07]  /*1d630*/  ISETP.GT.U32.AND P3, PT, R0, R2, PT ;  /* 0x000000020000720c */ /* 0x000fce0003f64070 */
[--C-:B------:R-:W-:Y:S01]  /*1d640*/  @!P4 IMAD.IADD R7, R7, 0x1, -R0.reuse ;  /* 0x000000010707c824 */ /* 0x100fe200078e0a00 */
[----:B------:R-:W-:Y:S02]  /*1d650*/  ISETP.GE.AND P4, PT, R43, RZ, PT ;  /* 0x000000ff2b00720c */ /* 0x000fe40003f86270 */
[----:B------:R-:W2:Y:S01]  /*1d660*/  LDL.LU R43, [R1+0x15c4] ;  /* 0x0015c400012b7983 */ /* 0x000ea20000300800 */
[--C-:B------:R-:W-:Y:S02]  /*1d670*/  @!P0 IMAD.IADD R4, R4, 0x1, -R0.reuse ;  /* 0x0000000104048824 */ /* 0x100fe400078e0a00 */
[----:B------:R-:W-:Y:S02]  /*1d680*/  @!P3 IMAD.IADD R2, R2, 0x1, -R0 ;  /* 0x000000010202b824 */ /* 0x000fe400078e0a00 */
[----:B------:R-:W-:-:S03]  /*1d690*/  IMAD.HI.U32 R40, R49, R6, RZ ;  /* 0x0000000631287227 */ /* 0x000fc600078e00ff */
[----:B------:R-:W-:Y:S02]  /*1d6a0*/  ISETP.GT.U32.AND P1, PT, R0, R2, PT ;  /* 0x000000020000720c */ /* 0x000fe40003f24070 */
[----:B---3--:R-:W-:Y:S02]  /*1d6b0*/  IABS R38, R55 ;  /* 0x0000003700267213 */ /* 0x008fe40000000000 */
[----:B------:R-:W-:Y:S02]  /*1d6c0*/  ISETP.GE.AND P0, PT, R55, RZ, PT ;  /* 0x000000ff3700720c */ /* 0x000fe40003f06270 */
[----:B------:R-:W3:Y:S01]  /*1d6d0*/  LDL.LU R55, [R1+0x15c8] ;  /* 0x0015c80001377983 */ /* 0x000ee20000300800 */
[----:B------:R-:W-:-:S04]  /*1d6e0*/  IMAD.MOV R40, RZ, RZ, -R40 ;  /* 0x000000ffff287224 */ /* 0x000fc800078e0a28 */
[----:B------:R-:W-:Y:S02]  /*1d6f0*/  IMAD R6, R0, R40, R6 ;  /* 0x0000002800067224 */ /* 0x000fe400078e0206 */
[----:B------:R-:W-:-:S03]  /*1d700*/  @!P1 IMAD.IADD R2, R2, 0x1, -R0 ;  /* 0x0000000102029824 */ /* 0x000fc600078e0a00 */
[----:B------:R-:W-:Y:S02]  /*1d710*/  ISETP.GT.U32.AND P1, PT, R0, R6, PT ;  /* 0x000000060000720c */ /* 0x000fe40003f24070 */
[----:B------:R-:W-:Y:S02]  /*1d720*/  ISETP.GE.AND P3, PT, R45, RZ, PT ;  /* 0x000000ff2d00720c */ /* 0x000fe40003f66270 */
[----:B------:R-:W-:Y:S01]  /*1d730*/  ISETP.GE.AND P2, PT, R44, RZ, PT ;  /* 0x000000ff2c00720c */ /* 0x000fe20003f46270 */
[----:B0-----:R-:W-:-:S08]  /*1d740*/  IMAD.MOV.U32 R9, RZ, RZ, R2 ;  /* 0x000000ffff097224 */ /* 0x001fd000078e0002 */
[----:B------:R-:W-:-:S05]  /*1d750*/  @!P1 IMAD.IADD R6, R6, 0x1, -R0 ;  /* 0x0000000106069824 */ /* 0x000fca00078e0a00 */
[----:B------:R-:W-:Y:S01]  /*1d760*/  ISETP.GT.U32.AND P1, PT, R0, R6, PT ;  /* 0x000000060000720c */ /* 0x000fe20003f24070 */
[----:B------:R-:W-:-:S04]  /*1d770*/  IMAD.HI.U32 R39, R49, R38, RZ ;  /* 0x0000002631277227 */ /* 0x000fc800078e00ff */
[----:B------:R-:W-:Y:S02]  /*1d780*/  @!P3 IMAD.MOV R9, RZ, RZ, -R9 ;  /* 0x000000ffff09b224 */ /* 0x000fe400078e0a09 */
[----:B------:R-:W-:Y:S02]  /*1d790*/  @!P6 IMAD.MOV R7, RZ, RZ, -R7 ;  /* 0x000000ffff07e224 */ /* 0x000fe400078e0a07 */
[----:B------:R-:W-:Y:S02]  /*1d7a0*/  IMAD.MOV R39, RZ, RZ, -R39 ;  /* 0x000000ffff277224 */ /* 0x000fe400078e0a27 */
[----:B------:R-:W-:Y:S01]  /*1d7b0*/  @!P2 IMAD.MOV R5, RZ, RZ, -R5 ;  /* 0x000000ffff05a224 */ /* 0x000fe200078e0a05 */
[----:B------:R-:W-:Y:S01]  /*1d7c0*/  STL [R1+0x194], R9 ;  /* 0x0001940901007387 */ /* 0x000fe20000100800 */
[----:B------:R-:W-:Y:S02]  /*1d7d0*/  IMAD R38, R0, R39, R38 ;  /* 0x0000002700267224 */ /* 0x000fe400078e0226 */
[----:B------:R-:W-:Y:S01]  /*1d7e0*/  @!P1 IMAD.IADD R6, R6, 0x1, -R0 ;  /* 0x0000000106069824 */ /* 0x000fe200078e0a00 */
[----:B------:R-:W-:Y:S04]  /*1d7f0*/  STL [R1+0x188], R7 ;  /* 0x0001880701007387 */ /* 0x000fe80000100800 */
[----:B------:R0:W-:Y:S01]  /*1d800*/  STL [R1+0x18c], R5 ;  /* 0x00018c0501007387 */ /* 0x0001e20000100800 */
[----:B-----5:R-:W-:-:S02]  /*1d810*/  IABS R8, R54 ;  /* 0x0000003600087213 */ /* 0x020fc40000000000 */
[----:B------:R-:W-:Y:S02]  /*1d820*/  ISETP.GE.AND P2, PT, R54, RZ, PT ;  /* 0x000000ff3600720c */ /* 0x000fe40003f46270 */
[C---:B------:R-:W-:Y:S02]  /*1d830*/  ISETP.GT.U32.AND P3, PT, R0.reuse, R4, PT ;  /* 0x000000040000720c */ /* 0x040fe40003f64070 */
[----:B------:R-:W-:-:S11]  /*1d840*/  ISETP.GT.U32.AND P6, PT, R0, R38, PT ;  /* 0x000000260000720c */ /* 0x000fd60003fc4070 */
[----:B------:R-:W-:-:S04]  /*1d850*/  @!P3 IMAD.IADD R4, R4, 0x1, -R0 ;  /* 0x000000010404b824 */ /* 0x000fc800078e0a00 */
[----:B0-----:R-:W-:-:S04]  /*1d860*/  IMAD.MOV.U32 R5, RZ, RZ, R4 ;  /* 0x000000ffff057224 */ /* 0x001fc800078e0004 */
[----:B------:R-:W-:Y:S02]  /*1d870*/  @!P4 IMAD.MOV R5, RZ, RZ, -R5 ;  /* 0x000000ffff05c224 */ /* 0x000fe400078e0a05 */
[----:B------:R-:W-:Y:S01]  /*1d880*/  @!P6 IMAD.IADD R38, R38, 0x1, -R0 ;  /* 0x000000012626e824 */ /* 0x000fe200078e0a00 */
[----:B----4-:R-:W-:Y:S02]  /*1d890*/  IABS R39, R52 ;  /* 0x0000003400277213 */ /* 0x010fe40000000000 */
[----:B------:R-:W-:Y:S02]  /*1d8a0*/  ISETP.GE.AND P1, PT, R52, RZ, PT ;  /* 0x000000ff3400720c */ /* 0x000fe40003f26270 */
[----:B------:R-:W4:Y:S04]  /*1d8b0*/  LDL.LU R52, [R1+0x15cc] ;  /* 0x0015cc0001347983 */ /* 0x000f280000300800 */
[----:B------:R-:W5:Y:S04]  /*1d8c0*/  LDL.LU R54, [R1+0x15d0] ;  /* 0x0015d00001367983 */ /* 0x000f680000300800 */
[----:B------:R0:W-:Y:S01]  /*1d8d0*/  STL [R1+0x190], R5 ;  /* 0x0001900501007387 */ /* 0x0001e20000100800 */
[----:B--2---:R-:W-:-:S02]  /*1d8e0*/  IABS R4, R53 ;  /* 0x0000003500047213 */ /* 0x004fc40000000000 */
[----:B------:R-:W-:Y:S02]  /*1d8f0*/  ISETP.GE.AND P6, PT, R53, RZ, PT ;  /* 0x000000ff3500720c */ /* 0x000fe40003fc6270 */
[----:B------:R-:W2:Y:S01]  /*1d900*/  LDL.LU R53, [R1+0x15d4] ;  /* 0x0015d40001357983 */ /* 0x000ea20000300800 */
[----:B------:R-:W-:-:S03]  /*1d910*/  ISETP.GT.U32.AND P4, PT, R0, R38, PT ;  /* 0x000000260000720c */ /* 0x000fc60003f84070 */
[----:B------:R-:W2:Y:S01]  /*1d920*/  LDL.LU R46, [R1+0x15d8] ;  /* 0x0015d800012e7983 */ /* 0x000ea20000300800 */
[----:B------:R-:W-:-:S05]  /*1d930*/  @!P5 IMAD.MOV R6, RZ, RZ, -R6 ;  /* 0x000000ffff06d224 */ /* 0x000fca00078e0a06 */
[----:B------:R1:W-:Y:S04]  /*1d940*/  STL [R1+0x3b4], R6 ;  /* 0x0003b40601007387 */ /* 0x0003e80000100800 */
[----:B------:R-:W-:Y:S01]  /*1d950*/  @!P4 IMAD.IADD R38, R38, 0x1, -R0 ;  /* 0x000000012626c824 */ /* 0x000fe200078e0a00 */
[----:B------:R-:W2:Y:S03]  /*1d960*/  LDL.LU R44, [R1+0x15dc] ;  /* 0x0015dc00012c7983 */ /* 0x000ea60000300800 */
[----:B------:R-:W-:-:S04]  /*1d970*/  IMAD.MOV.U32 R9, RZ, RZ, R38 ;  /* 0x000000ffff097224 */ /* 0x000fc800078e0026 */
[----:B------:R-:W-:Y:S02]  /*1d980*/  @!P0 IMAD.MOV R9, RZ, RZ, -R9 ;  /* 0x000000ffff098224 */ /* 0x000fe400078e0a09 */
[----:B------:R-:W-:-:S03]  /*1d990*/  IMAD.HI.U32 R2, R49, R8, RZ ;  /* 0x0000000831027227 */ /* 0x000fc600078e00ff */
[----:B------:R0:W-:Y:S01]  /*1d9a0*/  STL [R1+0x184], R9 ;  /* 0x0001840901007387 */ /* 0x0001e20000100800 */
[----:B------:R-:W-:-:S04]  /*1d9b0*/  IMAD.MOV R2, RZ, RZ, -R2 ;  /* 0x000000ffff027224 */ /* 0x000fc800078e0a02 */
[----:B------:R-:W-:-:S05]  /*1d9c0*/  IMAD R8, R0, R2, R8 ;  /* 0x0000000200087224 */ /* 0x000fca00078e0208 */
[----:B------:R-:W-:Y:S02]  /*1d9d0*/  ISETP.GT.U32.AND P3, PT, R0, R8, PT ;  /* 0x000000080000720c */ /* 0x000fe40003f64070 */
[----:B---3--:R-:W-:Y:S02]  /*1d9e0*/  IABS R7, R55 ;  /* 0x0000003700077213 */ /* 0x008fe40000000000 */
[----:B------:R-:W-:Y:S02]  /*1d9f0*/  ISETP.GE.AND P0, PT, R55, RZ, PT ;  /* 0x000000ff3700720c */ /* 0x000fe40003f06270 */
[----:B------:R-:W3:Y:S01]  /*1da00*/  LDL.LU R55, [R1+0x15e0] ;  /* 0x0015e00001377983 */ /* 0x000ee20000300800 */
[----:B------:R-:W-:-:S06]  /*1da10*/  IMAD.HI.U32 R2, R49, R39, RZ ;  /* 0x0000002731027227 */ /* 0x000fcc00078e00ff */
[----:B------:R-:W-:Y:S02]  /*1da20*/  @!P3 IMAD.IADD R8, R8, 0x1, -R0 ;  /* 0x000000010808b824 */ /* 0x000fe400078e0a00 */
[----:B------:R-:W-:-:S03]  /*1da30*/  IMAD.MOV R2, RZ, RZ, -R2 ;  /* 0x000000ffff027224 */ /* 0x000fc600078e0a02 */
[C---:B------:R-:W-:Y:S01]  /*1da40*/  ISETP.GT.U32.AND P3, PT, R0.reuse, R8, PT ;  /* 0x000000080000720c */ /* 0x040fe20003f64070 */
[----:B------:R-:W-:Y:S01]  /*1da50*/  IMAD R39, R0, R2, R39 ;  /* 0x0000000200277224 */ /* 0x000fe200078e0227 */
[----:B0-----:R-:W-:-:S04]  /*1da60*/  IABS R5, R43 ;  /* 0x0000002b00057213 */ /* 0x001fc80000000000 */
[----:B------:R-:W-:Y:S01]  /*1da70*/  ISETP.GT.U32.AND P5, PT, R0, R39, PT ;  /* 0x000000270000720c */ /* 0x000fe20003fa4070 */
[----:B-1----:R-:W-:-:S06]  /*1da80*/  IMAD.HI.U32 R6, R49, R5, RZ ;  /* 0x0000000531067227 */ /* 0x002fcc00078e00ff */
[----:B------:R-:W-:Y:S02]  /*1da90*/  @!P3 IMAD.IADD R8, R8, 0x1, -R0 ;  /* 0x000000010808b824 */ /* 0x000fe400078e0a00 */
[----:B------:R-:W-:Y:S02]  /*1daa0*/  IMAD.MOV R6, RZ, RZ, -R6 ;  /* 0x000000ffff067224 */ /* 0x000fe400078e0a06 */
[----:B------:R-:W-:Y:S02]  /*1dab0*/  @!P2 IMAD.MOV R8, RZ, RZ, -R8 ;  /* 0x000000ffff08a224 */ /* 0x000fe400078e0a08 */
[----:B------:R-:W-:Y:S02]  /*1dac0*/  @!P5 IMAD.IADD R39, R39, 0x1, -R0 ;  /* 0x000000012727d824 */ /* 0x000fe400078e0a00 */
[----:B------:R-:W-:Y:S01]  /*1dad0*/  IMAD.HI.U32 R2, R49, R4, RZ ;  /* 0x0000000431027227 */ /* 0x000fe200078e00ff */
[----:B------:R-:W-:Y:S03]  /*1dae0*/  STL [R1+0x38c], R8 ;  /* 0x00038c0801007387 */ /* 0x000fe60000100800 */
[C---:B------:R-:W-:Y:S01]  /*1daf0*/  IMAD R5, R0.reuse, R6, R5 ;  /* 0x0000000600057224 */ /* 0x040fe200078e0205 */
[----:B------:R-:W-:Y:S01]  /*1db00*/  ISETP.GT.U32.AND P5, PT, R0, R39, PT ;  /* 0x000000270000720c */ /* 0x000fe20003fa4070 */
[----:B------:R-:W-:-:S04]  /*1db10*/  IMAD.MOV R2, RZ, RZ, -R2 ;  /* 0x000000ffff027224 */ /* 0x000fc800078e0a02 */
[----:B------:R-:W-:Y:S02]  /*1db20*/  IMAD R4, R0, R2, R4 ;  /* 0x0000000200047224 */ /* 0x000fe400078e0204 */
[----:B------:R-:W-:-:S03]  /*1db30*/  IMAD.HI.U32 R2, R49, R7, RZ ;  /* 0x0000000731027227 */ /* 0x000fc600078e00ff */
[C---:B------:R-:W-:Y:S01]  /*1db40*/  ISETP.GT.U32.AND P3, PT, R0.reuse, R4, PT ;  /* 0x000000040000720c */ /* 0x040fe20003f64070 */
[----:B------:R-:W-:Y:S02]  /*1db50*/  IMAD.MOV R2, RZ, RZ, -R2 ;  /* 0x000000ffff027224 */ /* 0x000fe400078e0a02 */
[----:B------:R-:W-:Y:S01]  /*1db60*/  @!P5 IMAD.IADD R39, R39, 0x1, -R0 ;  /* 0x000000012727d824 */ /* 0x000fe200078e0a00 */
[C---:B------:R-:W-:Y:S01]  /*1db70*/  ISETP.GT.U32.AND P5, PT, R0.reuse, R5, PT ;  /* 0x000000050000720c */ /* 0x040fe20003fa4070 */
[----:B------:R-:W-:Y:S02]  /*1db80*/  IMAD R7, R0, R2, R7 ;  /* 0x0000000200077224 */ /* 0x000fe400078e0207 */
[----:B------:R-:W-:-:S04]  /*1db90*/  IMAD.MOV.U32 R9, RZ, RZ, R39 ;  /* 0x000000ffff097224 */ /* 0x000fc800078e0027 */
[----:B------:R-:W-:Y:S01]  /*1dba0*/  @!P1 IMAD.MOV R9, RZ, RZ, -R9 ;  /* 0x000000ffff099224 */ /* 0x000fe200078e0a09 */
[----:B------:R-:W-:Y:S01]  /*1dbb0*/  ISETP.GT.U32.AND P1, PT, R0, R7, PT ;  /* 0x000000070000720c */ /* 0x000fe20003f24070 */
[----:B------:R-:W-:Y:S01]  /*1dbc0*/  @!P3 IMAD.IADD R4, R4, 0x1, -R0 ;  /* 0x000000010404b824 */ /* 0x000fe200078e0a00 */
[----:B------:R-:W-:-:S04]  /*1dbd0*/  ISETP.GE.AND P4, PT, R43, RZ, PT ;  /* 0x000000ff2b00720c */ /* 0x000fc80003f86270 */
[----:B------:R-:W-:Y:S01]  /*1dbe0*/  ISETP.GT.U32.AND P3, PT, R0, R4, PT ;  /* 0x000000040000720c */ /* 0x000fe20003f64070 */
[----:B------:R-:W-:-:S06]  /*1dbf0*/  @!P5 IMAD.IADD R5, R5, 0x1, -R0 ;  /* 0x000000010505d824 */ /* 0x000fcc00078e0a00 */
[----:B------:R-:W-:Y:S01]  /*1dc00*/  @!P1 IMAD.IADD R7, R7, 0x1, -R0 ;  /* 0x0000000107079824 */ /* 0x000fe200078e0a00 */
[----:B------:R-:W-:-:S05]  /*1dc10*/  ISETP.GT.U32.AND P1, PT, R0, R5, PT ;  /* 0x000000050000720c */ /* 0x000fca0003f24070 */
[----:B------:R-:W-:-:S08]  /*1dc20*/  @!P3 IMAD.IADD R4, R4, 0x1, -R0 ;  /* 0x000000010404b824 */ /* 0x000fd000078e0a00 */
[----:B------:R-:W-:Y:S01]  /*1dc30*/  @!P1 IMAD.IADD R5, R5, 0x1, -R0 ;  /* 0x0000000105059824 */ /* 0x000fe200078e0a00 */
[----:B----4-:R-:W-:Y:S02]  /*1dc40*/  ISETP.GE.AND P2, PT, R52, RZ, PT ;  /* 0x000000ff3400720c */ /* 0x010fe40003f46270 */
[----:B------:R-:W-:Y:S02]  /*1dc50*/  IABS R6, R52 ;  /* 0x0000003400067213 */ /* 0x000fe40000000000 */
[----:B------:R-:W4:Y:S01]  /*1dc60*/  LDL.LU R52, [R1+0x15e4] ;  /* 0x0015e40001347983 */ /* 0x000f220000300800 */
[----:B-----5:R-:W-:-:S03]  /*1dc70*/  IABS R2, R54 ;  /* 0x0000003600027213 */ /* 0x020fc60000000000 */
[----:B------:R0:W-:Y:S04]  /*1dc80*/  STL [R1+0x180], R9 ;  /* 0x0001800901007387 */ /* 0x0001e80000100800 */
[----:B------:R-:W5:Y:S04]  /*1dc90*/  LDL.LU R45, [R1+0x15e8] ;  /* 0x0015e800012d7983 */ /* 0x000f680000300800 */
[----:B------:R-:W5:Y:S01]  /*1dca0*/  LDL.LU R43, [R1+0x15ec] ;  /* 0x0015ec00012b7983 */ /* 0x000f620000300800 */
[----:B------:R-:W-:-:S04]  /*1dcb0*/  IMAD.HI.U32 R38, R49, R2, RZ ;  /* 0x0000000231267227 */ /* 0x000fc800078e00ff */
[----:B------:R-:W-:Y:S02]  /*1dcc0*/  IMAD.MOV R38, RZ, RZ, -R38 ;  /* 0x000000ffff267224 */ /* 0x000fe400078e0a26 */
[----:B0-----:R-:W-:Y:S02]  /*1dcd0*/  IMAD.MOV.U32 R9, RZ, RZ, R4 ;  /* 0x000000ffff097224 */ /* 0x001fe400078e0004 */
[----:B------:R-:W-:Y:S02]  /*1dce0*/  IMAD R2, R0, R38, R2 ;  /* 0x0000002600027224 */ /* 0x000fe400078e0202 */
[----:B------:R-:W-:-:S03]  /*1dcf0*/  @!P6 IMAD.MOV R9, RZ, RZ, -R9 ;  /* 0x000000ffff09e224 */ /* 0x000fc600078e0a09 */
[----:B------:R-:W-:Y:S02]  /*1dd00*/  ISETP.GT.U32.AND P1, PT, R0, R2, PT ;  /* 0x000000020000720c */ /* 0x000fe40003f24070 */
[----:B------:R0:W-:Y:S01]  /*1dd10*/  STL [R1+0x174], R9 ;  /* 0x0001740901007387 */ /* 0x0001e20000100800 */
[----:B------:R-:W-:-:S03]  /*1dd20*/  ISETP.GE.AND P3, PT, R54, RZ, PT ;  /* 0x000000ff3600720c */ /* 0x000fc60003f66270 */
[----:B------:R-:W5:Y:S01]  /*1dd30*/  LDL.LU R54, [R1+0x15f0] ;  /* 0x0015f00001367983 */ /* 0x000f620000300800 */
[----:B0-----:R-:W-:-:S04]  /*1dd40*/  IMAD.MOV.U32 R9, RZ, RZ, R5 ;  /* 0x000000ffff097224 */ /* 0x001fc800078e0005 */
[----:B------:R-:W-:Y:S02]  /*1dd50*/  @!P4 IMAD.MOV R9, RZ, RZ, -R9 ;  /* 0x000000ffff09c224 */ /* 0x000fe400078e0a09 */
[----:B------:R-:W-:-:S03]  /*1dd60*/  @!P1 IMAD.IADD R2, R2, 0x1, -R0 ;  /* 0x0000000102029824 */ /* 0x000fc600078e0a00 */
[----:B------:R-:W-:Y:S01]  /*1dd70*/  STL [R1+0x170], R9 ;  /* 0x0001700901007387 */ /* 0x000fe20000100800 */
[----:B--2---:R-:W-:Y:S02]  /*1dd80*/  IABS R41, R53 ;  /* 0x0000003500297213 */ /* 0x004fe40000000000 */
[----:B------:R-:W-:Y:S02]  /*1dd90*/  ISETP.GE.AND P1, PT, R53, RZ, PT ;  /* 0x000000ff3500720c */ /* 0x000fe40003f26270 */
[----:B------:R-:W2:Y:S01]  /*1dda0*/  LDL.LU R53, [R1+0x15f4] ;  /* 0x0015f40001357983 */ /* 0x000ea20000300800 */
[----:B------:R-:W-:-:S04]  /*1ddb0*/  IMAD.HI.U32 R8, R49, R6, RZ ;  /* 0x0000000631087227 */ /* 0x000fc800078e00ff */
[----:B------:R-:W-:-:S04]  /*1ddc0*/  IMAD.MOV R8, RZ, RZ, -R8 ;  /* 0x000000ffff087224 */ /* 0x000fc800078e0a08 */
[----:B------:R-:W-:-:S05]  /*1ddd0*/  IMAD R6, R0, R8, R6 ;  /* 0x0000000800067224 */ /* 0x000fca00078e0206 */
[----:B------:R-:W-:Y:S02]  /*1dde0*/  ISETP.GT.U32.AND P5, PT, R0, R6, PT ;  /* 0x000000060000720c */ /* 0x000fe40003fa4070 */
[----:B------:R-:W-:-:S05]  /*1ddf0*/  IABS R40, R46 ;  /* 0x0000002e00287213 */ /* 0x000fca0000000000 */
[----:B------:R-:W-:Y:S01]  /*1de00*/  IMAD.HI.U32 R8, R49, R40, RZ ;  /* 0x0000002831087227 */ /* 0x000fe200078e00ff */
[----:B------:R-:W-:-:S03]  /*1de10*/  IABS R39, R44 ;  /* 0x0000002c00277213 */ /* 0x000fc60000000000 */
[----:B------:R-:W-:Y:S02]  /*1de20*/  IMAD.MOV R8, RZ, RZ, -R8 ;  /* 0x000000ffff087224 */ /* 0x000fe400078e0a08 */
[----:B------:R-:W-:Y:S01]  /*1de30*/  @!P5 IMAD.IADD R6, R6, 0x1, -R0 ;  /* 0x000000010606d824 */ /* 0x000fe200078e0a00 */
[C---:B------:R-:W-:Y:S01]  /*1de40*/  ISETP.GT.U32.AND P5, PT, R0.reuse, R7, PT ;  /* 0x000000070000720c */ /* 0x040fe20003fa4070 */
[C---:B------:R-:W-:Y:S02]  /*1de50*/  IMAD R40, R0.reuse, R8, R40 ;  /* 0x0000000800287224 */ /* 0x040fe400078e0228 */
[----:B------:R-:W-:Y:S01]  /*1de60*/  IMAD.HI.U32 R8, R49, R39, RZ ;  /* 0x0000002731087227 */ /* 0x000fe200078e00ff */
[----:B------:R-:W-:-:S03]  /*1de70*/  ISETP.GT.U32.AND P6, PT, R0, R6, PT ;  /* 0x000000060000720c */ /* 0x000fc60003fc4070 */
[----:B------:R-:W-:-:S04]  /*1de80*/  IMAD.MOV R8, RZ, RZ, -R8 ;  /* 0x000000ffff087224 */ /* 0x000fc800078e0a08 */
[C---:B------:R-:W-:Y:S02]  /*1de90*/  IMAD R39, R0.reuse, R8, R39 ;  /* 0x0000000800277224 */ /* 0x040fe400078e0227 */
[----:B------:R-:W-:Y:S01]  /*1dea0*/  @!P5 IMAD.IADD R7, R7, 0x1, -R0 ;  /* 0x000000010707d824 */ /* 0x000fe200078e0a00 */
[----:B------:R-:W-:-:S03]  /*1deb0*/  ISETP.GT.U32.AND P5, PT, R0, R40, PT ;  /* 0x000000280000720c */ /* 0x000fc60003fa4070 */
[----:B------:R-:W-:Y:S01]  /*1dec0*/  @!P6 IMAD.IADD R6, R6, 0x1, -R0 ;  /* 0x000000010606e824 */ /* 0x000fe200078e0a00 */
[----:B------:R-:W-:Y:S01]  /*1ded0*/  ISETP.GT.U32.AND P6, PT, R0, R39, PT ;  /* 0x000000270000720c */ /* 0x000fe20003fc4070 */
[----:B------:R-:W-:Y:S01]  /*1dee0*/  @!P0 IMAD.MOV R7, RZ, RZ, -R7 ;  /* 0x000000ffff078224 */ /* 0x000fe200078e0a07 */
[----:B---3--:R-:W-:-:S05]  /*1def0*/  IABS R42, R55 ;  /* 0x00000037002a7213 */ /* 0x008fca0000000000 */
[----:B------:R-:W-:-:S04]  /*1df00*/  IMAD.MOV.U32 R4, RZ, RZ, R42 ;  /* 0x000000ffff047224 */ /* 0x000fc800078e002a */
[----:B------:R-:W-:Y:S01]  /*1df10*/  IMAD.HI.U32 R42, R49, R4, RZ ;  /* 0x00000004312a7227 */ /* 0x000fe200078e00ff */
[----:B------:R0:W-:Y:S03]  /*1df20*/  STL [R1+0x164], R7 ;  /* 0x0001640701007387 */ /* 0x0001e60000100800 */
[----:B------:R-:W-:Y:S02]  /*1df30*/  IMAD.MOV R42, RZ, RZ, -R42 ;  /* 0x000000ffff2a7224 */ /* 0x000fe400078e0a2a */
[----:B------:R-:W-:Y:S02]  /*1df40*/  @!P5 IMAD.IADD R40, R40, 0x1, -R0 ;  /* 0x000000012828d824 */ /* 0x000fe400078e0a00 */
[----:B------:R-:W-:Y:S02]  /*1df50*/  IMAD R4, R0, R42, R4 ;  /* 0x0000002a00047224 */ /* 0x000fe400078e0204 */
[----:B0-----:R-:W-:-:S02]  /*1df60*/  IMAD.MOV.U32 R7, RZ, RZ, R6 ;  /* 0x000000ffff077224 */ /* 0x001fc400078e0006 */
[----:B------:R-:W-:Y:S01]  /*1df70*/  @!P6 IMAD.IADD R39, R39, 0x1, -R0 ;  /* 0x000000012727e824 */ /* 0x000fe200078e0a00 */
[C---:B------:R-:W-:Y:S01]  /*1df80*/  ISETP.GT.U32.AND P6, PT, R0.reuse, R40, PT ;  /* 0x000000280000720c */ /* 0x040fe20003fc4070 */
[----:B------:R-:W-:Y:S01]  /*1df90*/  @!P2 IMAD.MOV R7, RZ, RZ, -R7 ;  /* 0x000000ffff07a224 */ /* 0x000fe200078e0a07 */
[----:B------:R-:W-:Y:S01]  /*1dfa0*/  ISETP.GT.U32.AND P2, PT, R0, R4, PT ;  /* 0x000000040000720c */ /* 0x000fe20003f44070 */
[----:B------:R-:W-:-:S04]  /*1dfb0*/  IMAD.HI.U32 R38, R49, R41, RZ ;  /* 0x0000002931267227 */ /* 0x000fc800078e00ff */
[----:B------:R-:W-:Y:S01]  /*1dfc0*/  IMAD.MOV R38, RZ, RZ, -R38 ;  /* 0x000000ffff267224 */ /* 0x000fe200078e0a26 */
[----:B------:R-:W-:Y:S03]  /*1dfd0*/  STL [R1+0x168], R7 ;  /* 0x0001680701007387 */ /* 0x000fe60000100800 */
[----:B------:R-:W-:Y:S02]  /*1dfe0*/  IMAD R41, R0, R38, R41 ;  /* 0x0000002600297224 */ /* 0x000fe400078e0229 */
[--C-:B------:R-:W-:Y:S01]  /*1dff0*/  @!P6 IMAD.IADD R40, R40, 0x1, -R0.reuse ;  /* 0x000000012828e824 */ /* 0x100fe200078e0a00 */
[----:B------:R-:W-:Y:S01]  /*1e000*/  ISETP.GE.AND P6, PT, R44, RZ, PT ;  /* 0x000000ff2c00720c */ /* 0x000fe20003fc6270 */
[----:B------:R-:W-:Y:S01]  /*1e010*/  @!P2 IMAD.IADD R4, R4, 0x1, -R0 ;  /* 0x000000010404a824 */ /* 0x000fe200078e0a00 */
[----:B------:R-:W-:Y:S01]  /*1e020*/  ISETP.GE.AND P2, PT, R55, RZ, PT ;  /* 0x000000ff3700720c */ /* 0x000fe20003f46270 */
[----:B------:R-:W3:Y:S01]  /*1e030*/  LDL.LU R44, [R1+0x15f8] ;  /* 0x0015f800012c7983 */ /* 0x000ee20000300800 */
[----:B------:R-:W-:-:S03]  /*1e040*/  ISETP.GT.U32.AND P4, PT, R0, R41, PT ;  /* 0x000000290000720c */ /* 0x000fc60003f84070 */
[----:B------:R-:W3:Y:S10]  /*1e050*/  LDL.LU R55, [R1+0x15fc] ;  /* 0x0015fc0001377983 */ /* 0x000ef40000300800 */
[----:B------:R-:W-:-:S05]  /*1e060*/  @!P4 IMAD.IADD R41, R41, 0x1, -R0 ;  /* 0x000000012929c824 */ /* 0x000fca00078e0a00 */
[C---:B------:R-:W-:Y:S02]  /*1e070*/  ISETP.GT.U32.AND P5, PT, R0.reuse, R41, PT ;  /* 0x000000290000720c */ /* 0x040fe40003fa4070 */
[----:B------:R-:W-:-:S11]  /*1e080*/  ISETP.GT.U32.AND P4, PT, R0, R2, PT ;  /* 0x000000020000720c */ /* 0x000fd60003f84070 */
[--C-:B------:R-:W-:Y:S02]  /*1e090*/  @!P5 IMAD.IADD R41, R41, 0x1, -R0.reuse ;  /* 0x000000012929d824 */ /* 0x100fe400078e0a00 */
[----:B------:R-:W-:Y:S01]  /*1e0a0*/  @!P4 IMAD.IADD R2, R2, 0x1, -R0 ;  /* 0x000000010202c824 */ /* 0x000fe200078e0a00 */
[----:B------:R-:W-:-:S03]  /*1e0b0*/  ISETP.GE.AND P4, PT, R46, RZ, PT ;  /* 0x000000ff2e00720c */ /* 0x000fc60003f86270 */
[----:B------:R-:W-:Y:S01]  /*1e0c0*/  IMAD.MOV.U32 R10, RZ, RZ, R2 ;  /* 0x000000ffff0a7224 */ /* 0x000fe200078e0002 */
[----:B------:R-:W-:-:S03]  /*1e0d0*/  ISETP.GT.U32.AND P0, PT, R0, R39, PT ;  /* 0x000000270000720c */ /* 0x000fc60003f04070 */
[----:B------:R-:W-:Y:S02]  /*1e0e0*/  @!P3 IMAD.MOV R10, RZ, RZ, -R10 ;  /* 0x000000ffff0ab224 */ /* 0x000fe400078e0a0a */
[----:B------:R-:W-:-:S04]  /*1e0f0*/  IMAD.MOV.U32 R9, RZ, RZ, R41 ;  /* 0x000000ffff097224 */ /* 0x000fc800078e0029 */
[----:B------:R-:W-:-:S04]  /*1e100*/  @!P1 IMAD.MOV R9, RZ, RZ, -R9 ;  /* 0x000000ffff099224 */ /* 0x000fc800078e0a09 */
[----:B------:R-:W-:Y:S01]  /*1e110*/  @!P0 IMAD.IADD R39, R39, 0x1, -R0 ;  /* 0x0000000127278824 */ /* 0x000fe200078e0a00 */
[----:B----4-:R-:W-:-:S05]  /*1e120*/  IABS R38, R52 ;  /* 0x0000003400267213 */ /* 0x010fca0000000000 */
[----:B------:R-:W-:-:S04]  /*1e130*/  IMAD.HI.U32 R5, R49, R38, RZ ;  /* 0x0000002631057227 */ /* 0x000fc800078e00ff */
[----:B------:R-:W-:-:S04]  /*1e140*/  IMAD.MOV R5, RZ, RZ, -R5 ;  /* 0x000000ffff057224 */ /* 0x000fc800078e0a05 */
[----:B------:R-:W-:-:S05]  /*1e150*/  IMAD R38, R0, R5, R38 ;  /* 0x0000000500267224 */ /* 0x000fca00078e0226 */
[----:B------:R-:W-:Y:S02]  /*1e160*/  ISETP.GT.U32.AND P5, PT, R0, R38, PT ;  /* 0x000000260000720c */ /* 0x000fe40003fa4070 */
[----:B-----5:R-:W-:-:S11]  /*1e170*/  IABS R6, R43 ;  /* 0x0000002b00067213 */ /* 0x020fd60000000000 */
[----:B------:R-:W-:Y:S01]  /*1e180*/  @!P5 IMAD.IADD R38, R38, 0x1, -R0 ;  /* 0x000000012626d824 */ /* 0x000fe200078e0a00 */
[----:B------:R-:W-:Y:S02]  /*1e190*/  ISETP.GE.AND P5, PT, R52, RZ, PT ;  /* 0x000000ff3400720c */ /* 0x000fe40003fa6270 */
[----:B------:R-:W4:Y:S01]  /*1e1a0*/  LDL.LU R52, [R1+0x1600] ;  /* 0x0016000001347983 */ /* 0x000f220000300800 */
[----:B------:R-:W-:-:S04]  /*1e1b0*/  IMAD.HI.U32 R42, R49, R6, RZ ;  /* 0x00000006312a7227 */ /* 0x000fc800078e00ff */
[----:B------:R-:W-:Y:S01]  /*1e1c0*/  IMAD.MOV R42, RZ, RZ, -R42 ;  /* 0x000000ffff2a7224 */ /* 0x000fe200078e0a2a */
[----:B------:R0:W-:Y:S03]  /*1e1d0*/  STL [R1+0x13c], R10 ;  /* 0x00013c0a01007387 */ /* 0x0001e60000100800 */
[----:B------:R-:W-:Y:S01]  /*1e1e0*/  IMAD R6, R0, R42, R6 ;  /* 0x0000002a00067224 */ /* 0x000fe200078e0206 */
[----:B------:R-:W-:Y:S01]  /*1e1f0*/  IABS R8, R45 ;  /* 0x0000002d00087213 */ /* 0x000fe20000000000 */
[----:B0-----:R-:W-:-:S04]  /*1e200*/  IMAD.MOV.U32 R10, RZ, RZ, R40 ;  /* 0x000000ffff0a7224 */ /* 0x001fc800078e0028 */
[----:B------:R-:W-:Y:S01]  /*1e210*/  @!P4 IMAD.MOV R10, RZ, RZ, -R10 ;  /* 0x000000ffff0ac224 */ /* 0x000fe200078e0a0a */
[----:B------:R-:W-:Y:S01]  /*1e220*/  ISETP.GT.U32.AND P4, PT, R0, R6, PT ;  /* 0x000000060000720c */ /* 0x000fe20003f84070 */
[----:B------:R0:W-:Y:S01]  /*1e230*/  STL [R1+0x148], R9 ;  /* 0x0001480901007387 */ /* 0x0001e20000100800 */
[----:B------:R-:W-:-:S04]  /*1e240*/  IMAD.HI.U32 R5, R49, R8, RZ ;  /* 0x0000000831057227 */ /* 0x000fc800078e00ff */
[----:B------:R-:W-:Y:S02]  /*1e250*/  IMAD.MOV R5, RZ, RZ, -R5 ;  /* 0x000000ffff057224 */ /* 0x000fe400078e0a05 */
[----:B0-----:R-:W-:-:S04]  /*1e260*/  IMAD.MOV.U32 R9, RZ, RZ, R39 ;  /* 0x000000ffff097224 */ /* 0x001fc800078e0027 */
[----:B------:R-:W-:Y:S01]  /*1e270*/  @!P6 IMAD.MOV R9, RZ, RZ, -R9 ;  /* 0x000000ffff09e224 */ /* 0x000fe200078e0a09 */
[----:B------:R-:W-:Y:S01]  /*1e280*/  STL [R1+0x154], R10 ;  /* 0x0001540a01007387 */ /* 0x000fe20000100800 */
[----:B------:R-:W-:Y:S01]  /*1e290*/  IMAD R8, R0, R5, R8 ;  /* 0x0000000500087224 */ /* 0x000fe200078e0208 */
[----:B--2---:R-:W-:Y:S01]  /*1e2a0*/  IABS R5, R53 ;  /* 0x0000003500057213 */ /* 0x004fe20000000000 */
[----:B------:R-:W-:Y:S01]  /*1e2b0*/  @!P4 IMAD.IADD R6, R6, 0x1, -R0 ;  /* 0x000000010606c824 */ /* 0x000fe200078e0a00 */
[----:B------:R0:W-:Y:S01]  /*1e2c0*/  STL [R1+0x160], R9 ;  /* 0x0001600901007387 */ /* 0x0001e20000100800 */
[----:B------:R-:W-:-:S03]  /*1e2d0*/  ISETP.GE.AND P4, PT, R53, RZ, PT ;  /* 0x000000ff3500720c */ /* 0x000fc60003f86270 */
[----:B------:R-:W2:Y:S01]  /*1e2e0*/  LDL.LU R53, [R1+0x1604] ;  /* 0x0016040001357983 */ /* 0x000ea20000300800 */
[----:B------:R-:W-:-:S13]  /*1e2f0*/  ISETP.GT.U32.AND P0, PT, R0, R8, PT ;  /* 0x000000080000720c */ /* 0x000fda0003f04070 */
[----:B------:R-:W-:Y:S01]  /*1e300*/  @!P0 IMAD.IADD R8, R8, 0x1, -R0 ;  /* 0x0000000108088824 */ /* 0x000fe200078e0a00 */
[----:B------:R-:W-:-:S04]  /*1e310*/  ISETP.GT.U32.AND P0, PT, R0, R4, PT ;  /* 0x000000040000720c */ /* 0x000fc80003f04070 */
[C---:B------:R-:W-:Y:S02]  /*1e320*/  ISETP.GT.U32.AND P3, PT, R0.reuse, R8, PT ;  /* 0x000000080000720c */ /* 0x040fe40003f64070 */
[----:B------:R-:W-:Y:S02]  /*1e330*/  IABS R7, R54 ;  /* 0x0000003600077213 */ /* 0x000fe40000000000 */
[----:B------:R-:W-:-:S05]  /*1e340*/  ISETP.GT.U32.AND P1, PT, R0, R38, PT ;  /* 0x000000260000720c */ /* 0x000fca0003f24070 */
[--C-:B------:R-:W-:Y:S01]  /*1e350*/  @!P0 IMAD.IADD R4, R4, 0x1, -R0.reuse ;  /* 0x0000000104048824 */ /* 0x100fe200078e0a00 */
[----:B------:R-:W-:Y:S02]  /*1e360*/  ISETP.GE.AND P0, PT, R43, RZ, PT ;  /* 0x000000ff2b00720c */ /* 0x000fe40003f06270 */
[----:B------:R-:W5:Y:S01]  /*1e370*/  LDL.LU R43, [R1+0x1608] ;  /* 0x00160800012b7983 */ /* 0x000f620000300800 */
[----:B------:R-:W-:Y:S01]  /*1e380*/  @!P3 IMAD.IADD R8, R8, 0x1, -R0 ;  /* 0x000000010808b824 */ /* 0x000fe200078e0a00 */
[----:B------:R-:W-:Y:S01]  /*1e390*/  ISETP.GE.AND P3, PT, R54, RZ, PT ;  /* 0x000000ff3600720c */ /* 0x000fe20003f66270 */
[----:B------:R-:W-:Y:S01]  /*1e3a0*/  IMAD.HI.U32 R2, R49, R7, RZ ;  /* 0x0000000731027227 */ /* 0x000fe200078e00ff */
[----:B0-----:R-:W5:Y:S04]  /*1e3b0*/  LDL.LU R9, [R1+0x1738] ;  /* 0x0017380001097983 */ /* 0x001f680000300800 */
[----:B------:R-:W5:Y:S01]  /*1e3c0*/  LDL.LU R54, [R1+0x160c] ;  /* 0x00160c0001367983 */ /* 0x000f620000300800 */
[----:B------:R-:W-:-:S04]  /*1e3d0*/  IMAD.MOV R2, RZ, RZ, -R2 ;  /* 0x000000ffff027224 */ /* 0x000fc800078e0a02 */
[----:B------:R-:W-:Y:S02]  /*1e3e0*/  IMAD R7, R0, R2, R7 ;  /* 0x0000000200077224 */ /* 0x000fe400078e0207 */
[----:B------:R-:W-:-:S03]  /*1e3f0*/  @!P1 IMAD.IADD R38, R38, 0x1, -R0 ;  /* 0x0000000126269824 */ /* 0x000fc600078e0a00 */
[----:B------:R-:W-:Y:S01]  /*1e400*/  ISETP.GT.U32.AND P1, PT, R0, R7, PT ;  /* 0x000000070000720c */ /* 0x000fe20003f24070 */
[----:B------:R-:W-:Y:S01]  /*1e410*/  IMAD.MOV.U32 R11, RZ, RZ, R4 ;  /* 0x000000ffff0b7224 */ /* 0x000fe200078e0004 */
[----:B------:R-:W-:Y:S01]  /*1e420*/  ISETP.GE.AND P6, PT, R45, RZ, PT ;  /* 0x000000ff2d00720c */ /* 0x000fe20003fc6270 */
[----:B------:R-:W-:Y:S02]  /*1e430*/  IMAD.MOV.U32 R10, RZ, RZ, R38 ;  /* 0x000000ffff0a7224 */ /* 0x000fe400078e0026 */
[----:B------:R-:W-:Y:S02]  /*1e440*/  @!P2 IMAD.MOV R11, RZ, RZ, -R11 ;  /* 0x000000ffff0ba224 */ /* 0x000fe400078e0a0b */
[----:B------:R-:W-:-:S06]  /*1e450*/  @!P5 IMAD.MOV R10, RZ, RZ, -R10 ;  /* 0x000000ffff0ad224 */ /* 0x000fcc00078e0a0a */
[----:B------:R-:W-:Y:S01]  /*1e460*/  @!P1 IMAD.IADD R7, R7, 0x1, -R0 ;  /* 0x0000000107079824 */ /* 0x000fe200078e0a00 */
[----:B------:R-:W-:Y:S04]  /*1e470*/  STL [R1+0x15c], R11 ;  /* 0x00015c0b01007387 */ /* 0x000fe80000100800 */
[----:B------:R-:W-:Y:S01]  /*1e480*/  ISETP.GT.U32.AND P5, PT, R0, R7, PT ;  /* 0x000000070000720c */ /* 0x000fe20003fa4070 */
[----:B------:R0:W-:Y:S02]  /*1e490*/  STL [R1+0x158], R10 ;  /* 0x0001580a01007387 */ /* 0x0001e40000100800 */
[----:B0-----:R-:W-:-:S04]  /*1e4a0*/  IMAD.MOV.U32 R10, RZ, RZ, R8 ;  /* 0x000000ffff0a7224 */ /* 0x001fc800078e0008 */
[----:B------:R-:W-:-:S06]  /*1e4b0*/  @!P6 IMAD.MOV R10, RZ, RZ, -R10 ;  /* 0x000000ffff0ae224 */ /* 0x000fcc00078e0a0a */
[----:B------:R-:W-:Y:S01]  /*1e4c0*/  @!P5 IMAD.IADD R7, R7, 0x1, -R0 ;  /* 0x000000010707d824 */ /* 0x000fe200078e0a00 */
[----:B------:R-:W-:Y:S01]  /*1e4d0*/  STL [R1+0x150], R10 ;  /* 0x0001500a01007387 */ /* 0x000fe20000100800 */
[----:B---3--:R-:W-:Y:S02]  /*1e4e0*/  IABS R42, R55 ;  /* 0x00000037002a7213 */ /* 0x008fe40000000000 */
[----:B------:R-:W-:Y:S02]  /*1e4f0*/  ISETP.GE.AND P5, PT, R55, RZ, PT ;  /* 0x000000ff3700720c */ /* 0x000fe40003fa6270 */
[----:B------:R-:W3:Y:S01]  /*1e500*/  LDL.LU R55, [R1+0x1610] ;  /* 0x0016100001377983 */ /* 0x000ee20000300800 */
[----:B------:R-:W-:Y:S01]  /*1e510*/  IMAD.HI.U32 R39, R49, R5, RZ ;  /* 0x0000000531277227 */ /* 0x000fe200078e00ff */
[----:B------:R-:W-:-:S03]  /*1e520*/  ISETP.GT.U32.AND P1, PT, R0, R6, PT ;  /* 0x000000060000720c */ /* 0x000fc60003f24070 */
[----:B------:R-:W-:Y:S01]  /*1e530*/  IMAD.MOV R39, RZ, RZ, -R39 ;  /* 0x000000ffff277224 */ /* 0x000fe200078e0a27 */
[----:B------:R-:W-:-:S03]  /*1e540*/  IABS R2, R44 ;  /* 0x0000002c00027213 */ /* 0x000fc60000000000 */
[----:B------:R-:W-:Y:S02]  /*1e550*/  IMAD R5, R0, R39, R5 ;  /* 0x0000002700057224 */ /* 0x000fe400078e0205 */
[----:B------:R-:W-:-:S03]  /*1e560*/  IMAD.HI.U32 R4, R49, R2, RZ ;  /* 0x0000000231047227 */ /* 0x000fc600078e00ff */
[----:B------:R-:W-:Y:S01]  /*1e570*/  ISETP.GT.U32.AND P2, PT, R0, R5, PT ;  /* 0x000000050000720c */ /* 0x000fe20003f44070 */
[----:B------:R-:W-:Y:S02]  /*1e580*/  @!P1 IMAD.IADD R6, R6, 0x1, -R0 ;  /* 0x0000000106069824 */ /* 0x000fe400078e0a00 */
[----:B------:R-:W-:Y:S02]  /*1e590*/  IMAD.MOV R4, RZ, RZ, -R4 ;  /* 0x000000ffff047224 */ /* 0x000fe400078e0a04 */
[----:B------:R-:W-:Y:S02]  /*1e5a0*/  @!P0 IMAD.MOV R6, RZ, RZ, -R6 ;  /* 0x000000ffff068224 */ /* 0x000fe400078e0a06 */
[----:B------:R-:W-:-:S03]  /*1e5b0*/  IMAD R2, R0, R4, R2 ;  /* 0x0000000400027224 */ /* 0x000fc600078e0202 */
[----:B------:R-:W-:Y:S03]  /*1e5c0*/  STL [R1+0x2e0], R6 ;  /* 0x0002e00601007387 */ /* 0x000fe60000100800 */
[----:B------:R-:W-:Y:S01]  /*1e5d0*/  @!P2 IMAD.IADD R5, R5, 0x1, -R0 ;  /* 0x000000010505a824 */ /* 0x000fe200078e0a00 */
[----:B------:R-:W-:-:S13]  /*1e5e0*/  ISETP.GT.U32.AND P1, PT, R0, R2, PT ;  /* 0x000000020000720c */ /* 0x000fda0003f24070 */
[----:B------:R-:W-:-:S05]  /*1e5f0*/  @!P1 IMAD.IADD R2, R2, 0x1, -R0 ;  /* 0x0000000102029824 */ /* 0x000fca00078e0a00 */
[----:B------:R-:W-:Y:S01]  /*1e600*/  ISETP.GT.U32.AND P0, PT, R0, R2, PT ;  /* 0x000000020000720c */ /* 0x000fe20003f04070 */
[----:B------:R-:W-:-:S12]  /*1e610*/  @!P3 IMAD.MOV R7, RZ, RZ, -R7 ;  /* 0x000000ffff07b224 */ /* 0x000fd800078e0a07 */
[----:B------:R-:W-:Y:S01]  /*1e620*/  @!P0 IMAD.IADD R2, R2, 0x1, -R0 ;  /* 0x0000000102028824 */ /* 0x000fe200078e0a00 */
[----:B----4-:R-:W-:Y:S02]  /*1e630*/  IABS R41, R52 ;  /* 0x0000003400297213 */ /* 0x010fe40000000000 */
[----:B------:R-:W-:Y:S02]  /*1e640*/  ISETP.GE.AND P2, PT, R52, RZ, PT ;  /* 0x000000ff3400720c */ /* 0x000fe40003f46270 */
[----:B------:R-:W4:Y:S04]  /*1e650*/  LDL.LU R52, [R1+0x1614] ;  /* 0x0016140001347983 */ /* 0x000f280000300800 */
[----:B------:R-:W-:Y:S01]  /*1e660*/  STL [R1+0x14c], R7 ;  /* 0x00014c0701007387 */ /* 0x000fe20000100800 */
[----:B--2---:R-:W-:-:S02]  /*1e670*/  IABS R40, R53 ;  /* 0x0000003500287213 */ /* 0x004fc40000000000 */
[----:B------:R-:W-:Y:S02]  /*1e680*/  ISETP.GE.AND P0, PT, R53, RZ, PT ;  /* 0x000000ff3500720c */ /* 0x000fe40003f06270 */
[----:B------:R-:W2:Y:S01]  /*1e690*/  LDL.LU R53, [R1+0x1618] ;  /* 0x0016180001357983 */ /* 0x000ea20000300800 */
[----:B------:R-:W-:Y:S01]  /*1e6a0*/  ISETP.GT.U32.AND P1, PT, R0, R5, PT ;  /* 0x000000050000720c */ /* 0x000fe20003f24070 */
[----:B------:R-:W-:Y:S01]  /*1e6b0*/  IMAD.HI.U32 R8, R49, R42, RZ ;  /* 0x0000002a31087227 */ /* 0x000fe200078e00ff */
[----:B------:R-:W-:-:S03]  /*1e6c0*/  ISETP.GE.AND P6, PT, R44, RZ, PT ;  /* 0x000000ff2c00720c */ /* 0x000fc60003fc6270 */
[----:B------:R-:W-:-:S08]  /*1e6d0*/  IMAD.MOV R8, RZ, RZ, -R8 ;  /* 0x000000ffff087224 */ /* 0x000fd000078e0a08 */
[----:B------:R-:W-:-:S04]  /*1e6e0*/  @!P1 IMAD.IADD R5, R5, 0x1, -R0 ;  /* 0x0000000105059824 */ /* 0x000fc800078e0a00 */
[----:B------:R-:W-:Y:S02]  /*1e6f0*/  @!P4 IMAD.MOV R5, RZ, RZ, -R5 ;  /* 0x000000ffff05c224 */ /* 0x000fe400078e0a05 */
[----:B------:R-:W-:-:S03]  /*1e700*/  IMAD R42, R0, R8, R42 ;  /* 0x00000008002a7224 */ /* 0x000fc600078e022a */
[----:B------:R0:W-:Y:S04]  /*1e710*/  STL [R1+0x144], R5 ;  /* 0x0001440501007387 */ /* 0x0001e80000100800 */
[----:B------:R-:W2:Y:S01]  /*1e720*/  LDL.LU R47, [R1+0x161c] ;  /* 0x00161c00012f7983 */ /* 0x000ea20000300800 */
[----:B------:R-:W-:-:S03]  /*1e730*/  ISETP.GT.U32.AND P3, PT, R0, R42, PT ;  /* 0x0000002a0000720c */ /* 0x000fc60003f64070 */
[----:B------:R-:W2:Y:S01]  /*1e740*/  LDL.LU R45, [R1+0x1620] ;  /* 0x00162000012d7983 */ /* 0x000ea20000300800 */
[----:B0-----:R-:W-:-:S04]  /*1e750*/  IMAD.MOV.U32 R5, RZ, RZ, R2 ;  /* 0x000000ffff057224 */ /* 0x001fc800078e0002 */
[----:B------:R-:W-:-:S05]  /*1e760*/  @!P6 IMAD.MOV R5, RZ, RZ, -R5 ;  /* 0x000000ffff05e224 */ /* 0x000fca00078e0a05 */
[----:B------:R-:W-:Y:S04]  /*1e770*/  STL [R1+0x140], R5 ;  /* 0x0001400501007387 */ /* 0x000fe80000100800 */
[----:B------:R-:W2:Y:S01]  /*1e780*/  LDL.LU R44, [R1+0x1624] ;  /* 0x00162400012c7983 */ /* 0x000ea20000300800 */
[----:B------:R-:W-:Y:S02]  /*1e790*/  @!P3 IMAD.IADD R42, R42, 0x1, -R0 ;  /* 0x000000012a2ab824 */ /* 0x000fe400078e0a00 */
[----:B------:R-:W-:-:S03]  /*1e7a0*/  IMAD.HI.U32 R38, R49, R40, RZ ;  /* 0x0000002831267227 */ /* 0x000fc600078e00ff */
[----:B------:R-:W-:Y:S01]  /*1e7b0*/  ISETP.GT.U32.AND P3, PT, R0, R42, PT ;  /* 0x0000002a0000720c */ /* 0x000fe20003f64070 */
[----:B------:R-:W-:-:S04]  /*1e7c0*/  IMAD.MOV R38, RZ, RZ, -R38 ;  /* 0x000000ffff267224 */ /* 0x000fc800078e0a26 */
[----:B------:R-:W-:Y:S02]  /*1e7d0*/  IMAD R40, R0, R38, R40 ;  /* 0x0000002600287224 */ /* 0x000fe400078e0228 */
[----:B------:R-:W-:-:S03]  /*1e7e0*/  IMAD.HI.U32 R4, R49, R41, RZ ;  /* 0x0000002931047227 */ /* 0x000fc600078e00ff */
[----:B------:R-:W-:-:S03]  /*1e7f0*/  ISETP.GT.U32.AND P6, PT, R0, R40, PT ;  /* 0x000000280000720c */ /* 0x000fc60003fc4070 */
[----:B------:R-:W-:Y:S02]  /*1e800*/  @!P3 IMAD.IADD R42, R42, 0x1, -R0 ;  /* 0x000000012a2ab824 */ /* 0x000fe400078e0a00 */
[----:B------:R-:W-:Y:S02]  /*1e810*/  IMAD.MOV R4, RZ, RZ, -R4 ;  /* 0x000000ffff047224 */ /* 0x000fe400078e0a04 */
[----:B------:R-:W-:Y:S02]  /*1e820*/  IMAD.MOV.U32 R11, RZ, RZ, R42 ;  /* 0x000000ffff0b7224 */ /* 0x000fe400078e002a */
[----:B------:R-:W-:Y:S02]  /*1e830*/  IMAD R41, R0, R4, R41 ;  /* 0x0000000400297224 */ /* 0x000fe400078e0229 */
[----:B------:R-:W-:Y:S01]  /*1e840*/  @!P5 IMAD.MOV R11, RZ, RZ, -R11 ;  /* 0x000000ffff0bd224 */ /* 0x000fe200078e0a0b */
[----:B-----5:R-:W-:Y:S01]  /*1e850*/  IABS R6, R54 ;  /* 0x0000003600067213 */ /* 0x020fe20000000000 */
[----:B------:R-:W-:Y:S01]  /*1e860*/  @!P6 IMAD.IADD R40, R40, 0x1, -R0 ;  /* 0x000000012828e824 */ /* 0x000fe200078e0a00 */
[----:B------:R-:W-:-:S02]  /*1e870*/  ISETP.GE.AND P6, PT, R54, RZ, PT ;  /* 0x000000ff3600720c */ /* 0x000fc40003fc6270 */
[----:B------:R-:W-:Y:S01]  /*1e880*/  STL [R1+0x124], R11 ;  /* 0x0001240b01007387 */ /* 0x000fe20000100800 */
[----:B------:R-:W-:-:S03]  /*1e890*/  ISETP.GT.U32.AND P1, PT, R0, R41, PT ;  /* 0x000000290000720c */ /* 0x000fc60003f24070 */
[----:B------:R-:W5:Y:S10]  /*1e8a0*/  LDL.LU R54, [R1+0x1628] ;  /* 0x0016280001367983 */ /* 0x000f740000300800 */
[----:B------:R-:W-:-:S05]  /*1e8b0*/  @!P1 IMAD.IADD R41, R41, 0x1, -R0 ;  /* 0x0000000129299824 */ /* 0x000fca00078e0a00 */
[----:B------:R-:W-:Y:S02]  /*1e8c0*/  ISETP.GT.U32.AND P4, PT, R0, R41, PT ;  /* 0x000000290000720c */ /* 0x000fe40003f84070 */
[----:B------:R-:W-:Y:S02]  /*1e8d0*/  IABS R4, R9 ;  /* 0x0000000900047213 */ /* 0x000fe40000000000 */
[----:B------:R-:W-:-:S03]  /*1e8e0*/  IABS R39, R43 ;  /* 0x0000002b00277213 */ /* 0x000fc60000000000 */
[----:B------:R-:W-:-:S06]  /*1e8f0*/  IMAD.HI.U32 R8, R49, R4, RZ ;  /* 0x0000000431087227 */ /* 0x000fcc00078e00ff */
[----:B------:R-:W-:-:S04]  /*1e900*/  @!P4 IMAD.IADD R41, R41, 0x1, -R0 ;  /* 0x000000012929c824 */ /* 0x000fc800078e0a00 */
[----:B------:R-:W-:Y:S02]  /*1e910*/  IMAD.MOV.U32 R10, RZ, RZ, R41 ;  /* 0x000000ffff0a7224 */ /* 0x000fe400078e0029 */
[----:B------:R-:W-:Y:S02]  /*1e920*/  IMAD.MOV R8, RZ, RZ, -R8 ;  /* 0x000000ffff087224 */ /* 0x000fe400078e0a08 */
[----:B------:R-:W-:Y:S02]  /*1e930*/  @!P2 IMAD.MOV R10, RZ, RZ, -R10 ;  /* 0x000000ffff0aa224 */ /* 0x000fe400078e0a0a */
[----:B------:R-:W-:Y:S01]  /*1e940*/  IMAD.HI.U32 R7, R49, R39, RZ ;  /* 0x0000002731077227 */ /* 0x000fe200078e00ff */
[----:B---3--:R-:W-:Y:S02]  /*1e950*/  IABS R2, R55 ;  /* 0x0000003700027213 */ /* 0x008fe40000000000 */
[----:B------:R-:W-:Y:S01]  /*1e960*/  ISETP.GE.AND P5, PT, R55, RZ, PT ;  /* 0x000000ff3700720c */ /* 0x000fe20003fa6270 */
[----:B------:R-:W-:Y:S01]  /*1e970*/  IMAD R4, R0, R8, R4 ;  /* 0x0000000800047224 */ /* 0x000fe200078e0204 */
[----:B------:R0:W-:Y:S01]  /*1e980*/  STL [R1+0x138], R10 ;  /* 0x0001380a01007387 */ /* 0x0001e20000100800 */
[----:B------:R-:W-:-:S03]  /*1e990*/  IMAD.MOV R7, RZ, RZ, -R7 ;  /* 0x000000ffff077224 */ /* 0x000fc600078e0a07 */
[----:B------:R-:W3:Y:S01]  /*1e9a0*/  LDL.LU R55, [R1+0x162c] ;  /* 0x00162c0001377983 */ /* 0x000ee20000300800 */
[----:B------:R-:W-:Y:S01]  /*1e9b0*/  ISETP.GT.U32.AND P1, PT, R0, R4, PT ;  /* 0x000000040000720c */ /* 0x000fe20003f24070 */
[----:B------:R-:W-:-:S04]  /*1e9c0*/  IMAD.HI.U32 R8, R49, R6, RZ ;  /* 0x0000000631087227 */ /* 0x000fc800078e00ff */
[----:B------:R-:W-:Y:S02]  /*1e9d0*/  IMAD R39, R0, R7, R39 ;  /* 0x0000000700277224 */ /* 0x000fe400078e0227 */
[----:B------:R-:W-:-:S03]  /*1e9e0*/  IMAD.MOV R8, RZ, RZ, -R8 ;  /* 0x000000ffff087224 */ /* 0x000fc600078e0a08 */
[C---:B------:R-:W-:Y:S01]  /*1e9f0*/  ISETP.GT.U32.AND P3, PT, R0.reuse, R39, PT ;  /* 0x000000270000720c */ /* 0x040fe20003f64070 */
[----:B------:R-:W-:Y:S02]  /*1ea00*/  IMAD R6, R0, R8, R6 ;  /* 0x0000000800067224 */ /* 0x000fe400078e0206 */
[----:B------:R-:W-:-:S03]  /*1ea10*/  @!P1 IMAD.IADD R4, R4, 0x1, -R0 ;  /* 0x0000000104049824 */ /* 0x000fc600078e0a00 */
[----:B------:R-:W-:-:S07]  /*1ea20*/  ISETP.GT.U32.AND P1, PT, R0, R6, PT ;  /* 0x000000060000720c */ /* 0x000fce0003f24070 */
[----:B------:R-:W-:Y:S01]  /*1ea30*/  @!P3 IMAD.IADD R39, R39, 0x1, -R0 ;  /* 0x000000012727b824 */ /* 0x000fe200078e0a00 */
[----:B------:R-:W-:-:S05]  /*1ea40*/  ISETP.GT.U32.AND P3, PT, R0, R40, PT ;  /* 0x000000280000720c */ /* 0x000fca0003f64070 */
[----:B------:R-:W-:-:S05]  /*1ea50*/  @!P1 IMAD.IADD R6, R6, 0x1, -R0 ;  /* 0x0000000106069824 */ /* 0x000fca00078e0a00 */
[----:B------:R-:W-:-:S03]  /*1ea60*/  ISETP.GT.U32.AND P2, PT, R0, R6, PT ;  /* 0x000000060000720c */ /* 0x000fc60003f44070 */
[----:B------:R-:W-:-:S04]  /*1ea70*/  @!P3 IMAD.IADD R40, R40, 0x1, -R0 ;  /* 0x000000012828b824 */ /* 0x000fc800078e0a00 */
[----:B0-----:R-:W-:-:S04]  /*1ea80*/  IMAD.MOV.U32 R10, RZ, RZ, R40 ;  /* 0x000000ffff0a7224 */ /* 0x001fc800078e0028 */
[----:B------:R-:W-:Y:S02]  /*1ea90*/  @!P0 IMAD.MOV R10, RZ, RZ, -R10 ;  /* 0x000000ffff0a8224 */ /* 0x000fe400078e0a0a */
[----:B------:R-:W-:-:S03]  /*1eaa0*/  @!P2 IMAD.IADD R6, R6, 0x1, -R0 ;  /* 0x000000010606a824 */ /* 0x000fc600078e0a00 */
[----:B------:R0:W-:Y:S01]  /*1eab0*/  STL [R1+0x130], R10 ;  /* 0x0001300a01007387 */ /* 0x0001e20000100800 */
[----:B----4-:R-:W-:Y:S02]  /*1eac0*/  IABS R7, R52 ;  /* 0x0000003400077213 */ /* 0x010fe40000000000 */
[----:B------:R-:W-:Y:S02]  /*1ead0*/  ISETP.GE.AND P2, PT, R52, RZ, PT ;  /* 0x000000ff3400720c */ /* 0x000fe40003f46270 */
[----:B------:R-:W4:Y:S01]  /*1eae0*/  LDL.LU R52, [R1+0x1630] ;  /* 0x0016300001347983 */ /* 0x000f220000300800 */
[----:B--2---:R-:W-:Y:S02]  /*1eaf0*/  IABS R5, R53 ;  /* 0x0000003500057213 */ /* 0x004fe40000000000 */
[----:B------:R-:W-:Y:S02]  /*1eb00*/  ISETP.GE.AND P0, PT, R53, RZ, PT ;  /* 0x000000ff3500720c */ /* 0x000fe40003f06270 */
[----:B------:R-:W2:Y:S01]  /*1eb10*/  LDL.LU R53, [R1+0x1634] ;  /* 0x0016340001357983 */ /* 0x000ea20000300800 */
[----:B------:R-:W-:Y:S01]  /*1eb20*/  IMAD.HI.U32 R38, R49, R2, RZ ;  /* 0x0000000231267227 */ /* 0x000fe200078e00ff */
[----:B------:R-:W-:-:S02]  /*1eb30*/  ISETP.GT.U32.AND P1, PT, R0, R39, PT ;  /* 0x000000270000720c */ /* 0x000fc40003f24070 */
[----:B------:R-:W-:Y:S01]  /*1eb40*/  ISETP.GE.AND P4, PT, R43, RZ, PT ;  /* 0x000000ff2b00720c */ /* 0x000fe20003f86270 */
[----:B------:R-:W-:Y:S01]  /*1eb50*/  IMAD.HI.U32 R8, R49, R7, RZ ;  /* 0x0000000731087227 */ /* 0x000fe200078e00ff */
[----:B------:R-:W2:Y:S03]  /*1eb60*/  LDL.LU R46, [R1+0x1638] ;  /* 0x00163800012e7983 */ /* 0x000ea60000300800 */
[----:B------:R-:W-:Y:S02]  /*1eb70*/  IMAD.MOV R38, RZ, RZ, -R38 ;  /* 0x000000ffff267224 */ /* 0x000fe400078e0a26 */
[----:B------:R-:W-:Y:S02]  /*1eb80*/  IMAD.MOV R8, RZ, RZ, -R8 ;  /* 0x000000ffff087224 */ /* 0x000fe400078e0a08 */
[C---:B------:R-:W-:Y:S02]  /*1eb90*/  IMAD R2, R0.reuse, R38, R2 ;  /* 0x0000002600027224 */ /* 0x040fe400078e0202 */
[----:B------:R-:W-:-:S03]  /*1eba0*/  IMAD R7, R0, R8, R7 ;  /* 0x0000000800077224 */ /* 0x000fc600078e0207 */
[C---:B------:R-:W-:Y:S01]  /*1ebb0*/  ISETP.GT.U32.AND P3, PT, R0.reuse, R2, PT ;  /* 0x000000020000720c */ /* 0x040fe20003f64070 */
[----:B------:R-:W-:Y:S01]  /*1ebc0*/  @!P1 IMAD.IADD R39, R39, 0x1, -R0 ;  /* 0x0000000127279824 */ /* 0x000fe200078e0a00 */
[----:B------:R-:W-:Y:S01]  /*1ebd0*/  ISETP.GT.U32.AND P1, PT, R0, R7, PT ;  /* 0x000000070000720c */ /* 0x000fe20003f24070 */
[----:B------:R-:W-:-:S04]  /*1ebe0*/  IMAD.HI.U32 R8, R49, R5, RZ ;  /* 0x0000000531087227 */ /* 0x000fc800078e00ff */
[----:B------:R-:W-:Y:S01]  /*1ebf0*/  IMAD.MOV R8, RZ, RZ, -R8 ;  /* 0x000000ffff087224 */ /* 0x000fe200078e0a08 */
[----:B------:R-:W-:-:S05]  /*1ec00*/  IABS R38, R47 ;  /* 0x0000002f00267213 */ /* 0x000fca0000000000 */
[--C-:B------:R-:W-:Y:S02]  /*1ec10*/  @!P3 IMAD.IADD R2, R2, 0x1, -R0.reuse ;  /* 0x000000010202b824 */ /* 0x100fe400078e0a00 */
[----:B------:R-:W-:Y:S02]  /*1ec20*/  @!P1 IMAD.IADD R7, R7, 0x1, -R0 ;  /* 0x0000000107079824 */ /* 0x000fe400078e0a00 */
[C---:B------:R-:W-:Y:S01]  /*1ec30*/  IMAD R5, R0.reuse, R8, R5 ;  /* 0x0000000800057224 */ /* 0x040fe200078e0205 */
[C---:B------:R-:W-:Y:S01]  /*1ec40*/  ISETP.GT.U32.AND P1, PT, R0.reuse, R2, PT ;  /* 0x000000020000720c */ /* 0x040fe20003f24070 */
[----:B------:R-:W-:Y:S01]  /*1ec50*/  IMAD.HI.U32 R43, R49, R38, RZ ;  /* 0x00000026312b7227 */ /* 0x000fe200078e00ff */
[----:B------:R-:W-:Y:S02]  /*1ec60*/  IABS R41, R45 ;  /* 0x0000002d00297213 */ /* 0x000fe40000000000 */
[----:B------:R-:W-:Y:S01]  /*1ec70*/  ISETP.GT.U32.AND P3, PT, R0, R5, PT ;  /* 0x000000050000720c */ /* 0x000fe20003f64070 */
[----:B0-----:R-:W-:-:S02]  /*1ec80*/  IMAD.MOV.U32 R10, RZ, RZ, R39 ;  /* 0x000000ffff0a7224 */ /* 0x001fc400078e0027 */
[----:B------:R-:W-:Y:S01]  /*1ec90*/  IMAD.HI.U32 R42, R49, R41, RZ ;  /* 0x00000029312a7227 */ /* 0x000fe200078e00ff */
[----:B------:R-:W-:-:S03]  /*1eca0*/  IABS R8, R44 ;  /* 0x0000002c00087213 */ /* 0x000fc60000000000 */
[----:B------:R-:W-:Y:S02]  /*1ecb0*/  IMAD.MOV R43, RZ, RZ, -R43 ;  /* 0x000000ffff2b7224 */ /* 0x000fe400078e0a2b */
[----:B------:R-:W-:Y:S01]  /*1ecc0*/  @!P4 IMAD.MOV R10, RZ, RZ, -R10 ;  /* 0x000000ffff0ac224 */ /* 0x000fe200078e0a0a */
[C---:B------:R-:W-:Y:S01]  /*1ecd0*/  ISETP.GT.U32.AND P4, PT, R0.reuse, R7, PT ;  /* 0x000000070000720c */ /* 0x040fe20003f84070 */
[----:B------:R-:W-:Y:S02]  /*1ece0*/  IMAD.MOV R42, RZ, RZ, -R42 ;  /* 0x000000ffff2a7224 */ /* 0x000fe400078e0a2a */
[----:B------:R-:W-:Y:S02]  /*1ecf0*/  IMAD R38, R0, R43, R38 ;  /* 0x0000002b00267224 */ /* 0x000fe400078e0226 */
[----:B------:R-:W-:Y:S01]  /*1ed00*/  @!P1 IMAD.IADD R2, R2, 0x1, -R0 ;  /* 0x0000000102029824 */ /* 0x000fe200078e0a00 */
[----:B------:R0:W-:Y:S01]  /*1ed10*/  STL [R1+0x11c], R10 ;  /* 0x00011c0a01007387 */ /* 0x0001e20000100800 */
[----:B------:R-:W-:Y:S01]  /*1ed20*/  IMAD.MOV.U32 R43, RZ, RZ, R8 ;  /* 0x000000ffff2b7224 */ /* 0x000fe200078e0008 */
[C---:B------:R-:W-:Y:S01]  /*1ed30*/  ISETP.GT.U32.AND P1, PT, R0.reuse, R38, PT ;  /* 0x000000260000720c */ /* 0x040fe20003f24070 */
[----:B------:R-:W-:-:S02]  /*1ed40*/  IMAD R8, R0, R42, R41 ;  /* 0x0000002a00087224 */ /* 0x000fc400078e0229 */
[----:B------:R-:W-:Y:S02]  /*1ed50*/  @!P3 IMAD.IADD R5, R5, 0x1, -R0 ;  /* 0x000000010505b824 */ /* 0x000fe400078e0a00 */
[----:B------:R-:W-:Y:S02]  /*1ed60*/  @!P6 IMAD.MOV R6, RZ, RZ, -R6 ;  /* 0x000000ffff06e224 */ /* 0x000fe400078e0a06 */
[----:B0-----:R-:W-:Y:S01]  /*1ed70*/  IMAD.MOV.U32 R10, RZ, RZ, R2 ;  /* 0x000000ffff0a7224 */ /* 0x001fe200078e0002 */
[C---:B------:R-:W-:Y:S01]  /*1ed80*/  ISETP.GT.U32.AND P3, PT, R0.reuse, R5, PT ;  /* 0x000000050000720c */ /* 0x040fe20003f64070 */
[----:B------:R-:W-:Y:S02]  /*1ed90*/  @!P4 IMAD.IADD R7, R7, 0x1, -R0 ;  /* 0x000000010707c824 */ /* 0x000fe400078e0a00 */
[----:B------:R-:W-:Y:S01]  /*1eda0*/  @!P5 IMAD.MOV R10, RZ, RZ, -R10 ;  /* 0x000000ffff0ad224 */ /* 0x000fe200078e0a0a */
[----:B------:R-:W-:Y:S01]  /*1edb0*/  ISETP.GT.U32.AND P5, PT, R0, R8, PT ;  /* 0x000000080000720c */ /* 0x000fe20003fa4070 */
[----:B------:R-:W-:Y:S04]  /*1edc0*/  STL [R1+0x118], R6 ;  /* 0x0001180601007387 */ /* 0x000fe80000100800 */
[----:B------:R0:W-:Y:S01]  /*1edd0*/  STL [R1+0x114], R10 ;  /* 0x0001140a01007387 */ /* 0x0001e20000100800 */
[----:B------:R-:W-:-:S02]  /*1ede0*/  @!P1 IMAD.IADD R38, R38, 0x1, -R0 ;  /* 0x0000000126269824 */ /* 0x000fc400078e0a00 */
[----:B0-----:R-:W-:-:S04]  /*1edf0*/  IMAD.MOV.U32 R10, RZ, RZ, R7 ;  /* 0x000000ffff0a7224 */ /* 0x001fc800078e0007 */
[----:B------:R-:W-:Y:S01]  /*1ee00*/  @!P2 IMAD.MOV R10, RZ, RZ, -R10 ;  /* 0x000000ffff0aa224 */ /* 0x000fe200078e0a0a */
[----:B------:R-:W-:Y:S01]  /*1ee10*/  ISETP.GE.AND P1, PT, R44, RZ, PT ;  /* 0x000000ff2c00720c */ /* 0x000fe20003f26270 */
[--C-:B------:R-:W-:Y:S01]  /*1ee20*/  @!P5 IMAD.IADD R8, R8, 0x1, -R0.reuse ;  /* 0x000000010808d824 */ /* 0x100fe200078e0a00 */
[----:B------:R-:W-:Y:S01]  /*1ee30*/  ISETP.GT.U32.AND P5, PT, R0, R38, PT ;  /* 0x000000260000720c */ /* 0x000fe20003fa4070 */
[----:B------:R-:W-:Y:S01]  /*1ee40*/  @!P3 IMAD.IADD R5, R5, 0x1, -R0 ;  /* 0x000000010505b824 */ /* 0x000fe200078e0a00 */
[----:B------:R0:W-:Y:S04]  /*1ee50*/  STL [R1+0x110], R10 ;  /* 0x0001100a01007387 */ /* 0x0001e80000100800 */
[----:B------:R-:W2:Y:S01]  /*1ee60*/  LDL.LU R44, [R1+0x163c] ;  /* 0x00163c00012c7983 */ /* 0x000ea20000300800 */
[----:B------:R-:W-:-:S03]  /*1ee70*/  ISETP.GE.AND P4, PT, R45, RZ, PT ;  /* 0x000000ff2d00720c */ /* 0x000fc60003f86270 */
[----:B------:R-:W2:Y:S01]  /*1ee80*/  LDL.LU R45, [R1+0x1640] ;  /* 0x00164000012d7983 */ /* 0x000ea20000300800 */
[----:B0-----:R-:W-:Y:S02]  /*1ee90*/  IMAD.MOV.U32 R10, RZ, RZ, R5 ;  /* 0x000000ffff0a7224 */ /* 0x001fe400078e0005 */
[----:B------:R-:W-:-:S04]  /*1eea0*/  IMAD.HI.U32 R39, R49, R43, RZ ;  /* 0x0000002b31277227 */ /* 0x000fc800078e00ff */
[----:B------:R-:W-:Y:S01]  /*1eeb0*/  @!P0 IMAD.MOV R10, RZ, RZ, -R10 ;  /* 0x000000ffff0a8224 */ /* 0x000fe200078e0a0a */
[----:B-----5:R-:W-:Y:S01]  /*1eec0*/  IABS R40, R54 ;  /* 0x0000003600287213 */ /* 0x020fe20000000000 */
[----:B------:R-:W-:Y:S01]  /*1eed0*/  @!P5 IMAD.IADD R38, R38, 0x1, -R0 ;  /* 0x000000012626d824 */ /* 0x000fe200078e0a00 */
[----:B------:R-:W-:Y:S01]  /*1eee0*/  ISETP.GE.AND P5, PT, R54, RZ, PT ;  /* 0x000000ff3600720c */ /* 0x000fe20003fa6270 */
[----:B------:R-:W-:Y:S01]  /*1eef0*/  IMAD.MOV R39, RZ, RZ, -R39 ;  /* 0x000000ffff277224 */ /* 0x000fe200078e0a27 */
[----:B------:R0:W-:Y:S04]  /*1ef00*/  STL [R1+0x10c], R10 ;  /* 0x00010c0a01007387 */ /* 0x0001e80000100800 */
[----:B------:R-:W5:Y:S01]  /*1ef10*/  LDL.LU R54, [R1+0x1644] ;  /* 0x0016440001367983 */ /* 0x000f620000300800 */
[----:B------:R-:W-:-:S05]  /*1ef20*/  IMAD R6, R0, R39, R43 ;  /* 0x0000002700067224 */ /* 0x000fca00078e022b */
[----:B------:R-:W-:Y:S02]  /*1ef30*/  ISETP.GT.U32.AND P3, PT, R0, R6, PT ;  /* 0x000000060000720c */ /* 0x000fe40003f64070 */
[----:B------:R-:W-:-:S11]  /*1ef40*/  ISETP.GE.AND P6, PT, R47, RZ, PT ;  /* 0x000000ff2f00720c */ /* 0x000fd60003fc6270 */
[----:B------:R-:W-:Y:S01]  /*1ef50*/  @!P3 IMAD.IADD R6, R6, 0x1, -R0 ;  /* 0x000000010606b824 */ /* 0x000fe200078e0a00 */
[----:B------:R-:W-:-:S04]  /*1ef60*/  ISETP.GT.U32.AND P3, PT, R0, R8, PT ;  /* 0x000000080000720c */ /* 0x000fc80003f64070 */
[----:B------:R-:W-:Y:S01]  /*1ef70*/  ISETP.GT.U32.AND P2, PT, R0, R6, PT ;  /* 0x000000060000720c */ /* 0x000fe20003f44070 */
[----:B0-----:R-:W-:-:S04]  /*1ef80*/  IMAD.MOV.U32 R10, RZ, RZ, R38 ;  /* 0x000000ffff0a7224 */ /* 0x001fc800078e0026 */
[----:B------:R-:W-:-:S04]  /*1ef90*/  @!P6 IMAD.MOV R10, RZ, RZ, -R10 ;  /* 0x000000ffff0ae224 */ /* 0x000fc800078e0a0a */
[----:B------:R-:W-:-:S04]  /*1efa0*/  @!P3 IMAD.IADD R8, R8, 0x1, -R0 ;  /* 0x000000010808b824 */ /* 0x000fc800078e0a00 */
[----:B------:R-:W-:Y:S01]  /*1efb0*/  @!P4 IMAD.MOV R8, RZ, RZ, -R8 ;  /* 0x000000ffff08c224 */ /* 0x000fe200078e0a08 */
[----:B------:R-:W-:Y:S01]  /*1efc0*/  STL [R1+0x108], R10 ;  /* 0x0001080a01007387 */ /* 0x000fe20000100800 */
[----:B------:R-:W-:Y:S01]  /*1efd0*/  @!P2 IMAD.IADD R6, R6, 0x1, -R0 ;  /* 0x000000010606a824 */ /* 0x000fe200078e0a00 */
[----:B---3--:R-:W-:Y:S02]  /*1efe0*/  IABS R41, R55 ;  /* 0x0000003700297213 */ /* 0x008fe40000000000 */
[----:B------:R-:W-:Y:S01]  /*1eff0*/  ISETP.GE.AND P2, PT, R55, RZ, PT ;  /* 0x000000ff3700720c */ /* 0x000fe20003f46270 */
[----:B------:R0:W-:Y:S04]  /*1f000*/  STL [R1+0x104], R8 ;  /* 0x0001040801007387 */ /* 0x0001e80000100800 */
[----:B------:R-:W3:Y:S01]  /*1f010*/  LDL.LU R55, [R1+0x1648] ;  /* 0x0016480001377983 */ /* 0x000ee20000300800 */
        /* <DEDUP_REMOVED lines=8> */
[----:B------:R-:W-:-:S10]  /*1f0a0*/  @!P0 IMAD.IADD R2, R2, 0x1, -R0 ;  /* 0x0000000102028824 */ /* 0x000fd400078e0a00 */
[----:B------:R-:W-:-:S05]  /*1f0b0*/  @!P3 IMAD.IADD R7, R7, 0x1, -R0 ;  /* 0x000000010707b824 */ /* 0x000fca00078e0a00 */
[----:B------:R-:W-:Y:S01]  /*1f0c0*/  ISETP.GT.U32.AND P6, PT, R0, R7, PT ;  /* 0x000000070000720c */ /* 0x000fe20003fc4070 */
[----:B0-----:R-:W-:-:S04]  /*1f0d0*/  IMAD.MOV.U32 R8, RZ, RZ, R6 ;  /* 0x000000ffff087224 */ /* 0x001fc800078e0006 */
[----:B------:R-:W-:-:S08]  /*1f0e0*/  @!P1 IMAD.MOV R8, RZ, RZ, -R8 ;  /* 0x000000ffff089224 */ /* 0x000fd000078e0a08 */
[----:B------:R-:W-:Y:S01]  /*1f0f0*/  @!P6 IMAD.IADD R7, R7, 0x1, -R0 ;  /* 0x000000010707e824 */ /* 0x000fe200078e0a00 */
[----:B----4-:R-:W-:Y:S02]  /*1f100*/  IABS R40, R52 ;  /* 0x0000003400287213 */ /* 0x010fe40000000000 */
[----:B------:R-:W-:Y:S02]  /*1f110*/  ISETP.GE.AND P0, PT, R52, RZ, PT ;  /* 0x000000ff3400720c */ /* 0x000fe40003f06270 */
[----:B------:R-:W4:Y:S04]  /*1f120*/  LDL.LU R52, [R1+0x164c] ;  /* 0x00164c0001347983 */ /* 0x000f280000300800 */
[----:B------:R0:W-:Y:S01]  /*1f130*/  STL [R1+0x100], R8 ;  /* 0x0001000801007387 */ /* 0x0001e20000100800 */
[----:B--2---:R-:W-:-:S02]  /*1f140*/  IABS R42, R53 ;  /* 0x00000035002a7213 */ /* 0x004fc40000000000 */
[----:B------:R-:W-:Y:S02]  /*1f150*/  ISETP.GE.AND P6, PT, R53, RZ, PT ;  /* 0x000000ff3500720c */ /* 0x000fe40003fc6270 */
[----:B------:R-:W2:Y:S01]  /*1f160*/  LDL.LU R53, [R1+0x1650] ;  /* 0x0016500001357983 */ /* 0x000ea20000300800 */
[----:B------:R-:W-:Y:S01]  /*1f170*/  IMAD.HI.U32 R43, R49, R40, RZ ;  /* 0x00000028312b7227 */ /* 0x000fe200078e00ff */
[----:B------:R-:W-:Y:S02]  /*1f180*/  IABS R39, R46 ;  /* 0x0000002e00277213 */ /* 0x000fe40000000000 */
[C---:B------:R-:W-:Y:S01]  /*1f190*/  ISETP.GT.U32.AND P3, PT, R0.reuse, R2, PT ;  /* 0x000000020000720c */ /* 0x040fe20003f64070 */
[----:B------:R-:W-:Y:S01]  /*1f1a0*/  IMAD.MOV R43, RZ, RZ, -R43 ;  /* 0x000000ffff2b7224 */ /* 0x000fe200078e0a2b */
[----:B------:R-:W2:Y:S01]  /*1f1b0*/  LDL.LU R47, [R1+0x1654] ;  /* 0x00165400012f7983 */ /* 0x000ea20000300800 */
[----:B------:R-:W-:Y:S02]  /*1f1c0*/  IMAD.MOV.U32 R5, RZ, RZ, R42 ;  /* 0x000000ffff057224 */ /* 0x000fe400078e002a */
[----:B------:R-:W-:-:S02]  /*1f1d0*/  IMAD R40, R0, R43, R40 ;  /* 0x0000002b00287224 */ /* 0x000fc400078e0228 */
[----:B------:R-:W-:-:S03]  /*1f1e0*/  IMAD.HI.U32 R42, R49, R5, RZ ;  /* 0x00000005312a7227 */ /* 0x000fc600078e00ff */
[----:B------:R-:W-:Y:S01]  /*1f1f0*/  ISETP.GT.U32.AND P4, PT, R0, R40, PT ;  /* 0x000000280000720c */ /* 0x000fe20003f84070 */
[----:B------:R-:W-:Y:S02]  /*1f200*/  IMAD.MOV R42, RZ, RZ, -R42 ;  /* 0x000000ffff2a7224 */ /* 0x000fe400078e0a2a */
[----:B------:R-:W-:-:S04]  /*1f210*/  IMAD.HI.U32 R41, R49, R39, RZ ;  /* 0x0000002731297227 */ /* 0x000fc800078e00ff */
[----:B------:R-:W-:Y:S02]  /*1f220*/  IMAD R5, R0, R42, R5 ;  /* 0x0000002a00057224 */ /* 0x000fe400078e0205 */
[----:B------:R-:W-:-:S03]  /*1f230*/  IMAD.MOV R41, RZ, RZ, -R41 ;  /* 0x000000ffff297224 */ /* 0x000fc600078e0a29 */
[C---:B------:R-:W-:Y:S01]  /*1f240*/  ISETP.GT.U32.AND P1, PT, R0.reuse, R5, PT ;  /* 0x000000050000720c */ /* 0x040fe20003f24070 */
[----:B------:R-:W-:Y:S02]  /*1f250*/  IMAD R38, R0, R41, R39 ;  /* 0x0000002900267224 */ /* 0x000fe400078e0227 */
[----:B------:R-:W-:-:S05]  /*1f260*/  @!P4 IMAD.IADD R40, R40, 0x1, -R0 ;  /* 0x000000012828c824 */ /* 0x000fca00078e0a00 */
[----:B------:R-:W-:Y:S01]  /*1f270*/  ISETP.GT.U32.AND P4, PT, R0, R40, PT ;  /* 0x000000280000720c */ /* 0x000fe20003f84070 */
[----:B------:R-:W-:Y:S01]  /*1f280*/  @!P3 IMAD.IADD R2, R2, 0x1, -R0 ;  /* 0x000000010202b824 */ /* 0x000fe200078e0a00 */
[----:B------:R-:W-:-:S03]  /*1f290*/  ISETP.GT.U32.AND P3, PT, R0, R38, PT ;  /* 0x000000260000720c */ /* 0x000fc60003f64070 */
[----:B------:R-:W-:Y:S02]  /*1f2a0*/  @!P1 IMAD.IADD R5, R5, 0x1, -R0 ;  /* 0x0000000105059824 */ /* 0x000fe400078e0a00 */
[----:B------:R-:W-:-:S03]  /*1f2b0*/  @!P5 IMAD.MOV R2, RZ, RZ, -R2 ;  /* 0x000000ffff02d224 */ /* 0x000fc600078e0a02 */
[----:B------:R-:W-:Y:S02]  /*1f2c0*/  ISETP.GT.U32.AND P1, PT, R0, R5, PT ;  /* 0x000000050000720c */ /* 0x000fe40003f24070 */
[----:B------:R1:W-:Y:S01]  /*1f2d0*/  STL [R1+0xfc], R2 ;  /* 0x0000fc0201007387 */ /* 0x0003e20000100800 */
[--C-:B------:R-:W-:Y:S02]  /*1f2e0*/  @!P4 IMAD.IADD R40, R40, 0x1, -R0.reuse ;  /* 0x000000012828c824 */ /* 0x100fe400078e0a00 */
[----:B------:R-:W-:Y:S01]  /*1f2f0*/  @!P3 IMAD.IADD R38, R38, 0x1, -R0 ;  /* 0x000000012626b824 */ /* 0x000fe200078e0a00 */
[----:B------:R-:W-:Y:S02]  /*1f300*/  ISETP.GE.AND P5, PT, R46, RZ, PT ;  /* 0x000000ff2e00720c */ /* 0x000fe40003fa6270 */
[----:B------:R-:W2:Y:S02]  /*1f310*/  LDL.LU R46, [R1+0x1658] ;  /* 0x00165800012e7983 */ /* 0x000ea40000300800 */
[----:B------:R-:W-:-:S03]  /*1f320*/  ISETP.GT.U32.AND P3, PT, R0, R38, PT ;  /* 0x000000260000720c */ /* 0x000fc60003f64070 */
[----:B------:R-:W-:Y:S02]  /*1f330*/  @!P1 IMAD.IADD R5, R5, 0x1, -R0 ;  /* 0x0000000105059824 */ /* 0x000fe400078e0a00 */
[----:B------:R-:W-:Y:S01]  /*1f340*/  IMAD.MOV.U32 R11, RZ, RZ, R7 ;  /* 0x000000ffff0b7224 */ /* 0x000fe200078e0007 */
[----:B------:R-:W-:Y:S02]  /*1f350*/  IABS R41, R44 ;  /* 0x0000002c00297213 */ /* 0x000fe40000000000 */
[----:B------:R-:W-:-:S03]  /*1f360*/  IABS R6, R45 ;  /* 0x0000002d00067213 */ /* 0x000fc60000000000 */
[----:B0-----:R-:W-:-:S04]  /*1f370*/  IMAD.HI.U32 R8, R49, R41, RZ ;  /* 0x0000002931087227 */ /* 0x001fc800078e00ff */
[----:B------:R-:W-:Y:S02]  /*1f380*/  IMAD.MOV R8, RZ, RZ, -R8 ;  /* 0x000000ffff087224 */ /* 0x000fe400078e0a08 */
[----:B------:R-:W-:-:S04]  /*1f390*/  IMAD.HI.U32 R42, R49, R6, RZ ;  /* 0x00000006312a7227 */ /* 0x000fc800078e00ff */
[----:B------:R-:W-:Y:S02]  /*1f3a0*/  IMAD R8, R0, R8, R41 ;  /* 0x0000000800087224 */ /* 0x000fe400078e0229 */
[----:B------:R-:W-:Y:S01]  /*1f3b0*/  IMAD.MOV R42, RZ, RZ, -R42 ;  /* 0x000000ffff2a7224 */ /* 0x000fe200078e0a2a */
[----:B-----5:R-:W-:-:S03]  /*1f3c0*/  IABS R39, R54 ;  /* 0x0000003600277213 */ /* 0x020fc60000000000 */
[C---:B-1----:R-:W-:Y:S01]  /*1f3d0*/  IMAD R2, R0.reuse, R42, R6 ;  /* 0x0000002a00027224 */ /* 0x042fe200078e0206 */
[----:B------:R-:W-:Y:S01]  /*1f3e0*/  ISETP.GT.U32.AND P4, PT, R0, R8, PT ;  /* 0x000000080000720c */ /* 0x000fe20003f84070 */
[----:B------:R-:W-:-:S04]  /*1f3f0*/  IMAD.HI.U32 R42, R49, R39, RZ ;  /* 0x00000027312a7227 */ /* 0x000fc800078e00ff */
[----:B------:R-:W-:Y:S01]  /*1f400*/  IMAD.MOV R42, RZ, RZ, -R42 ;  /* 0x000000ffff2a7224 */ /* 0x000fe200078e0a2a */
[----:B------:R-:W-:-:S03]  /*1f410*/  ISETP.GT.U32.AND P1, PT, R0, R2, PT ;  /* 0x000000020000720c */ /* 0x000fc60003f24070 */
[----:B------:R-:W-:-:S04]  /*1f420*/  IMAD R39, R0, R42, R39 ;  /* 0x0000002a00277224 */ /* 0x000fc800078e0227 */
[----:B------:R-:W-:Y:S01]  /*1f430*/  @!P4 IMAD.IADD R8, R8, 0x1, -R0 ;  /* 0x000000010808c824 */ /* 0x000fe200078e0a00 */
[----:B------:R-:W-:Y:S01]  /*1f440*/  ISETP.GT.U32.AND P4, PT, R0, R39, PT ;  /* 0x000000270000720c */ /* 0x000fe20003f84070 */
[----:B------:R-:W-:-:S03]  /*1f450*/  @!P2 IMAD.MOV R11, RZ, RZ, -R11 ;  /* 0x000000ffff0ba224 */ /* 0x000fc600078e0a0b */
[----:B------:R-:W-:Y:S01]  /*1f460*/  ISETP.GT.U32.AND P2, PT, R0, R8, PT ;  /* 0x000000080000720c */ /* 0x000fe20003f44070 */
[----:B------:R-:W-:Y:S02]  /*1f470*/  IMAD.MOV.U32 R10, RZ, RZ, R40 ;  /* 0x000000ffff0a7224 */ /* 0x000fe400078e0028 */
[--C-:B------:R-:W-:Y:S01]  /*1f480*/  @!P3 IMAD.IADD R38, R38, 0x1, -R0.reuse ;  /* 0x000000012626b824 */ /* 0x100fe200078e0a00 */
[----:B------:R-:W-:Y:S01]  /*1f490*/  ISETP.GE.AND P3, PT, R44, RZ, PT ;  /* 0x000000ff2c00720c */ /* 0x000fe20003f66270 */
[----:B------:R-:W-:Y:S02]  /*1f4a0*/  @!P1 IMAD.IADD R2, R2, 0x1, -R0 ;  /* 0x0000000102029824 */ /* 0x000fe400078e0a00 */
[----:B------:R-:W-:Y:S01]  /*1f4b0*/  @!P0 IMAD.MOV R10, RZ, RZ, -R10 ;  /* 0x000000ffff0a8224 */ /* 0x000fe200078e0a0a */
[----:B------:R-:W-:Y:S02]  /*1f4c0*/  ISETP.GE.AND P1, PT, R45, RZ, PT ;  /* 0x000000ff2d00720c */ /* 0x000fe40003f26270 */
[----:B------:R-:W5:Y:S01]  /*1f4d0*/  LDL.LU R45, [R1+0x165c] ;  /* 0x00165c00012d7983 */ /* 0x000f620000300800 */
[----:B------:R-:W-:Y:S01]  /*1f4e0*/  @!P4 IMAD.IADD R39, R39, 0x1, -R0 ;  /* 0x000000012727c824 */ /* 0x000fe200078e0a00 */
[----:B------:R-:W-:-:S02]  /*1f4f0*/  ISETP.GT.U32.AND P4, PT, R0, R2, PT ;  /* 0x000000020000720c */ /* 0x000fc40003f84070 */
[----:B------:R-:W-:Y:S01]  /*1f500*/  STL [R1+0xf8], R11 ;  /* 0x0000f80b01007387 */ /* 0x000fe20000100800 */
[----:B------:R-:W-:-:S03]  /*1f510*/  @!P2 IMAD.IADD R8, R8, 0x1, -R0 ;  /* 0x000000010808a824 */ /* 0x000fc600078e0a00 */
[----:B------:R0:W-:Y:S01]  /*1f520*/  STL [R1+0xf4], R10 ;  /* 0x0000f40a01007387 */ /* 0x0001e20000100800 */
[----:B------:R-:W-:Y:S02]  /*1f530*/  @!P6 IMAD.MOV R5, RZ, RZ, -R5 ;  /* 0x000000ffff05e224 */ /* 0x000fe400078e0a05 */
[----:B------:R-:W-:Y:S02]  /*1f540*/  @!P3 IMAD.MOV R8, RZ, RZ, -R8 ;  /* 0x000000ffff08b224 */ /* 0x000fe400078e0a08 */
[----:B0-----:R-:W-:-:S04]  /*1f550*/  IMAD.MOV.U32 R10, RZ, RZ, R38 ;  /* 0x000000ffff0a7224 */ /* 0x001fc800078e0026 */
[----:B------:R-:W-:Y:S01]  /*1f560*/  @!P5 IMAD.MOV R10, RZ, RZ, -R10 ;  /* 0x000000ffff0ad224 */ /* 0x000fe200078e0a0a */
[----:B------:R-:W-:Y:S01]  /*1f570*/  STL [R1+0xf0], R5 ;  /* 0x0000f00501007387 */ /* 0x000fe20000100800 */
[----:B------:R-:W-:Y:S01]  /*1f580*/  ISETP.GE.AND P5, PT, R54, RZ, PT ;  /* 0x000000ff3600720c */ /* 0x000fe20003fa6270 */
[----:B------:R-:W-:Y:S02]  /*1f590*/  @!P4 IMAD.IADD R2, R2, 0x1, -R0 ;  /* 0x000000010202c824 */ /* 0x000fe400078e0a00 */
[----:B------:R-:W-:Y:S01]  /*1f5a0*/  STL [R1+0xec], R10 ;  /* 0x0000ec0a01007387 */ /* 0x000fe20000100800 */
[----:B---3--:R-:W-:Y:S02]  /*1f5b0*/  IABS R6, R55 ;  /* 0x0000003700067213 */ /* 0x008fe40000000000 */
[----:B------:R-:W-:Y:S01]  /*1f5c0*/  ISETP.GE.AND P4, PT, R55, RZ, PT ;  /* 0x000000ff3700720c */ /* 0x000fe20003f86270 */
[----:B------:R0:W-:Y:S04]  /*1f5d0*/  STL [R1+0xe8], R8 ;  /* 0x0000e80801007387 */ /* 0x0001e80000100800 */
[----:B------:R-:W3:Y:S04]  /*1f5e0*/  LDL.LU R54, [R1+0x1660] ;  /* 0x0016600001367983 */ /* 0x000ee80000300800 */
[----:B------:R-:W3:Y:S01]  /*1f5f0*/  LDL.LU R55, [R1+0x1664] ;  /* 0x0016640001377983 */ /* 0x000ee20000300800 */
[----:B----4-:R-:W-:-:S02]  /*1f600*/  IABS R41, R52 ;  /* 0x0000003400297213 */ /* 0x010fc40000000000 */
[----:B------:R-:W-:Y:S02]  /*1f610*/  ISETP.GE.AND P3, PT, R52, RZ, PT ;  /* 0x000000ff3400720c */ /* 0x000fe40003f66270 */
[----:B------:R-:W4:Y:S01]  /*1f620*/  LDL.LU R52, [R1+0x1668] ;  /* 0x0016680001347983 */ /* 0x000f220000300800 */
        /* <DEDUP_REMOVED lines=8> */
[----:B------:R-:W-:-:S04]  /*1f6b0*/  IMAD.HI.U32 R42, R49, R6, RZ ;  /* 0x00000006312a7227 */ /* 0x000fc800078e00ff */
[----:B------:R-:W-:-:S04]  /*1f6c0*/  IMAD.MOV R42, RZ, RZ, -R42 ;  /* 0x000000ffff2a7224 */ /* 0x000fc800078e0a2a */
[----:B------:R-:W-:-:S05]  /*1f6d0*/  IMAD R6, R0, R42, R6 ;  /* 0x0000002a00067224 */ /* 0x000fca00078e0206 */
[C---:B------:R-:W-:Y:S01]  /*1f6e0*/  ISETP.GT.U32.AND P6, PT, R0.reuse, R6, PT ;  /* 0x000000060000720c */ /* 0x040fe20003fc4070 */
[----:B------:R-:W-:Y:S01]  /*1f6f0*/  IMAD.HI.U32 R7, R49, R43, RZ ;  /* 0x0000002b31077227 */ /* 0x000fe200078e00ff */
[----:B------:R-:W-:Y:S02]  /*1f700*/  IABS R42, R47 ;  /* 0x0000002f002a7213 */ /* 0x000fe40000000000 */
[----:B------:R-:W-:Y:S01]  /*1f710*/  ISETP.GT.U32.AND P0, PT, R0, R39, PT ;  /* 0x000000270000720c */ /* 0x000fe20003f04070 */
[----:B------:R-:W-:-:S08]  /*1f720*/  IMAD.MOV R7, RZ, RZ, -R7 ;  /* 0x000000ffff077224 */ /* 0x000fd000078e0a07 */
[----:B------:R-:W-:Y:S02]  /*1f730*/  @!P6 IMAD.IADD R6, R6, 0x1, -R0 ;  /* 0x000000010606e824 */ /* 0x000fe400078e0a00 */
[----:B------:R-:W-:-:S03]  /*1f740*/  IMAD R43, R0, R7, R43 ;  /* 0x00000007002b7224 */ /* 0x000fc600078e022b */
[----:B------:R-:W-:Y:S01]  /*1f750*/  ISETP.GT.U32.AND P6, PT, R0, R6, PT ;  /* 0x000000060000720c */ /* 0x000fe20003fc4070 */
[----:B------:R-:W-:Y:S02]  /*1f760*/  IMAD.MOV.U32 R7, RZ, RZ, R42 ;  /* 0x000000ffff077224 */ /* 0x000fe400078e002a */
[----:B0-----:R-:W-:Y:S02]  /*1f770*/  IMAD.MOV.U32 R8, RZ, RZ, R2 ;  /* 0x000000ffff087224 */ /* 0x001fe400078e0002 */
[----:B------:R-:W-:-:S04]  /*1f780*/  IMAD.HI.U32 R5, R49, R7, RZ ;  /* 0x0000000731057227 */ /* 0x000fc800078e00ff */
[----:B------:R-:W-:Y:S01]  /*1f790*/  @!P0 IMAD.IADD R39, R39, 0x1, -R0 ;  /* 0x0000000127278824 */ /* 0x000fe200078e0a00 */
[----:B------:R-:W-:Y:S01]  /*1f7a0*/  ISETP.GT.U32.AND P0, PT, R0, R43, PT ;  /* 0x0000002b0000720c */ /* 0x000fe20003f04070 */
[----:B------:R-:W-:Y:S02]  /*1f7b0*/  IMAD.MOV R5, RZ, RZ, -R5 ;  /* 0x000000ffff057224 */ /* 0x000fe400078e0a05 */
[----:B------:R-:W-:Y:S02]  /*1f7c0*/  @!P1 IMAD.MOV R8, RZ, RZ, -R8 ;  /* 0x000000ffff089224 */ /* 0x000fe400078e0a08 */
[----:B------:R-:W-:Y:S02]  /*1f7d0*/  @!P6 IMAD.IADD R6, R6, 0x1, -R0 ;  /* 0x000000010606e824 */ /* 0x000fe400078e0a00 */
[----:B------:R-:W-:Y:S01]  /*1f7e0*/  IMAD R7, R0, R5, R7 ;  /* 0x0000000500077224 */ /* 0x000fe200078e0207 */
[----:B------:R0:W-:Y:S01]  /*1f7f0*/  STL [R1+0xe4], R8 ;  /* 0x0000e40801007387 */ /* 0x0001e20000100800 */
[----:B------:R-:W-:-:S04]  /*1f800*/  IMAD.MOV.U32 R5, RZ, RZ, R39 ;  /* 0x000000ffff057224 */ /* 0x000fc800078e0027 */
[----:B------:R-:W-:Y:S02]  /*1f810*/  @!P5 IMAD.MOV R5, RZ, RZ, -R5 ;  /* 0x000000ffff05d224 */ /* 0x000fe400078e0a05 */
[----:B0-----:R-:W-:-:S04]  /*1f820*/  IMAD.MOV.U32 R8, RZ, RZ, R6 ;  /* 0x000000ffff087224 */ /* 0x001fc800078e0006 */
[----:B------:R-:W-:Y:S01]  /*1f830*/  @!P4 IMAD.MOV R8, RZ, RZ, -R8 ;  /* 0x000000ffff08c224 */ /* 0x000fe200078e0a08 */
[----:B------:R0:W-:Y:S01]  /*1f840*/  STL [R1+0xe0], R5 ;  /* 0x0000e00501007387 */ /* 0x0001e20000100800 */
[----:B------:R-:W-:Y:S01]  /*1f850*/  @!P0 IMAD.IADD R43, R43, 0x1, -R0 ;  /* 0x000000012b2b8824 */ /* 0x000fe200078e0a00 */
[----:B------:R-:W-:Y:S02]  /*1f860*/  IABS R38, R46 ;  /* 0x0000002e00267213 */ /* 0x000fe40000000000 */
[----:B------:R-:W-:Y:S01]  /*1f870*/  ISETP.GE.AND P4, PT, R46, RZ, PT ;  /* 0x000000ff2e00720c */ /* 0x000fe20003f86270 */
[----:B------:R-:W-:Y:S01]  /*1f880*/  STL [R1+0xdc], R8 ;  /* 0x0000dc0801007387 */ /* 0x000fe20000100800 */
[----:B------:R-:W-:-:S03]  /*1f890*/  ISETP.GT.U32.AND P1, PT, R0, R43, PT ;  /* 0x0000002b0000720c */ /* 0x000fc60003f24070 */
[----:B------:R-:W2:Y:S01]  /*1f8a0*/  LDL.LU R46, [R1+0x1670] ;  /* 0x00167000012e7983 */ /* 0x000ea20000300800 */
[----:B------:R-:W-:Y:S01]  /*1f8b0*/  IMAD.HI.U32 R2, R49, R38, RZ ;  /* 0x0000002631027227 */ /* 0x000fe200078e00ff */
[----:B------:R-:W-:-:S03]  /*1f8c0*/  ISETP.GT.U32.AND P0, PT, R0, R41, PT ;  /* 0x000000290000720c */ /* 0x000fc60003f04070 */
[----:B------:R-:W-:-:S04]  /*1f8d0*/  IMAD.MOV R2, RZ, RZ, -R2 ;  /* 0x000000ffff027224 */ /* 0x000fc800078e0a02 */
[C---:B------:R-:W-:Y:S01]  /*1f8e0*/  IMAD R38, R0.reuse, R2, R38 ;  /* 0x0000000200267224 */ /* 0x040fe200078e0226 */
[----:B------:R-:W-:Y:S01]  /*1f8f0*/  ISETP.GT.U32.AND P6, PT, R0, R7, PT ;  /* 0x000000070000720c */ /* 0x000fe20003fc4070 */
[----:B------:R-:W-:-:S03]  /*1f900*/  @!P1 IMAD.IADD R43, R43, 0x1, -R0 ;  /* 0x000000012b2b9824 */ /* 0x000fc600078e0a00 */
[----:B------:R-:W-:Y:S01]  /*1f910*/  ISETP.GT.U32.AND P1, PT, R0, R38, PT ;  /* 0x000000260000720c */ /* 0x000fe20003f24070 */
[----:B------:R-:W-:-:S04]  /*1f920*/  @!P0 IMAD.IADD R41, R41, 0x1, -R0 ;  /* 0x0000000129298824 */ /* 0x000fc800078e0a00 */
[----:B------:R-:W-:-:S04]  /*1f930*/  IMAD.MOV.U32 R10, RZ, RZ, R41 ;  /* 0x000000ffff0a7224 */ /* 0x000fc800078e0029 */
[----:B------:R-:W-:Y:S02]  /*1f940*/  @!P3 IMAD.MOV R10, RZ, RZ, -R10 ;  /* 0x000000ffff0ab224 */ /* 0x000fe400078e0a0a */
[--C-:B------:R-:W-:Y:S02]  /*1f950*/  @!P6 IMAD.IADD R7, R7, 0x1, -R0.reuse ;  /* 0x000000010707e824 */ /* 0x100fe400078e0a00 */
[----:B------:R-:W-:-:S05]  /*1f960*/  @!P1 IMAD.IADD R38, R38, 0x1, -R0 ;  /* 0x0000000126269824 */ /* 0x000fca00078e0a00 */
[C---:B------:R-:W-:Y:S02]  /*1f970*/  ISETP.GT.U32.AND P1, PT, R0.reuse, R38, PT ;  /* 0x000000260000720c */ /* 0x040fe40003f24070 */
[----:B------:R-:W-:-:S11]  /*1f980*/  ISETP.GT.U32.AND P3, PT, R0, R7, PT ;  /* 0x000000070000720c */ /* 0x000fd60003f64070 */
[----:B------:R-:W-:Y:S01]  /*1f990*/  @!P1 IMAD.IADD R38, R38, 0x1, -R0 ;  /* 0x0000000126269824 */ /* 0x000fe200078e0a00 */
[----:B-----5:R-:W-:Y:S02]  /*1f9a0*/  IABS R42, R45 ;  /* 0x0000002d002a7213 */ /* 0x020fe40000000000 */
[----:B------:R-:W-:Y:S02]  /*1f9b0*/  ISETP.GE.AND P0, PT, R45, RZ, PT ;  /* 0x000000ff2d00720c */ /* 0x000fe40003f06270 */
[----:B------:R-:W5:Y:S04]  /*1f9c0*/  LDL.LU R45, [R1+0x1674] ;  /* 0x00167400012d7983 */ /* 0x000f680000300800 */
[----:B------:R1:W-:Y:S01]  /*1f9d0*/  STL [R1+0xd8], R10 ;  /* 0x0000d80a01007387 */ /* 0x0003e20000100800 */
[----:B0-----:R-:W-:-:S04]  /*1f9e0*/  IMAD.HI.U32 R5, R49, R42, RZ ;  /* 0x0000002a31057227 */ /* 0x001fc800078e00ff */
[----:B------:R-:W-:-:S04]  /*1f9f0*/  IMAD.MOV R5, RZ, RZ, -R5 ;  /* 0x000000ffff057224 */ /* 0x000fc800078e0a05 */
[----:B------:R-:W-:Y:S02]  /*1fa00*/  IMAD R42, R0, R5, R42 ;  /* 0x00000005002a7224 */ /* 0x000fe400078e022a */
[----:B-1----:R-:W-:Y:S01]  /*1fa10*/  IMAD.MOV.U32 R10, RZ, RZ, R43 ;  /* 0x000000ffff0a7224 */ /* 0x002fe200078e002b */
[----:B---3--:R-:W-:Y:S02]  /*1fa20*/  ISETP.GE.AND P6, PT, R54, RZ, PT ;  /* 0x000000ff3600720c */ /* 0x008fe40003fc6270 */
[----:B------:R-:W-:Y:S02]  /*1fa30*/  IABS R2, R54 ;  /* 0x0000003600027213 */ /* 0x000fe40000000000 */
[----:B------:R-:W-:Y:S01]  /*1fa40*/  IABS R40, R55 ;  /* 0x0000003700287213 */ /* 0x000fe20000000000 */
[----:B------:R-:W3:Y:S04]  /*1fa50*/  LDL.LU R54, [R1+0x1678] ;  /* 0x0016780001367983 */ /* 0x000ee80000300800 */
[----:B------:R-:W-:-:S04]  /*1fa60*/  IMAD.HI.U32 R8, R49, R40, RZ ;  /* 0x0000002831087227 */ /* 0x000fc800078e00ff */
[----:B------:R-:W-:-:S04]  /*1fa70*/  IMAD.MOV R8, RZ, RZ, -R8 ;  /* 0x000000ffff087224 */ /* 0x000fc800078e0a08 */
[C---:B------:R-:W-:Y:S02]  /*1fa80*/  IMAD R40, R0.reuse, R8, R40 ;  /* 0x0000000800287224 */ /* 0x040fe400078e0228 */
[----:B------:R-:W-:Y:S01]  /*1fa90*/  @!P2 IMAD.MOV R10, RZ, RZ, -R10 ;  /* 0x000000ffff0aa224 */ /* 0x000fe200078e0a0a */
[C---:B------:R-:W-:Y:S02]  /*1faa0*/  ISETP.GT.U32.AND P2, PT, R0.reuse, R42, PT ;  /* 0x0000002a0000720c */ /* 0x040fe40003f44070 */
[----:B------:R-:W-:Y:S02]  /*1fab0*/  ISETP.GT.U32.AND P1, PT, R0, R40, PT ;  /* 0x000000280000720c */ /* 0x000fe40003f24070 */
[----:B------:R-:W-:Y:S01]  /*1fac0*/  ISETP.GE.AND P5, PT, R47, RZ, PT ;  /* 0x000000ff2f00720c */ /* 0x000fe20003fa6270 */
[----:B------:R0:W-:Y:S08]  /*1fad0*/  STL [R1+0xd4], R10 ;  /* 0x0000d40a01007387 */ /* 0x0001f00000100800 */
[----:B------:R-:W-:-:S02]  /*1fae0*/  @!P2 IMAD.IADD R42, R42, 0x1, -R0 ;  /* 0x000000012a2aa824 */ /* 0x000fc400078e0a00 */
[--C-:B------:R-:W-:Y:S01]  /*1faf0*/  @!P1 IMAD.IADD R40, R40, 0x1, -R0.reuse ;  /* 0x0000000128289824 */ /* 0x100fe200078e0a00 */
[----:B------:R-:W-:Y:S02]  /*1fb00*/  ISETP.GE.AND P2, PT, R55, RZ, PT ;  /* 0x000000ff3700720c */ /* 0x000fe40003f46270 */
[----:B------:R-:W3:Y:S02]  /*1fb10*/  LDL.LU R55, [R1+0x167c] ;  /* 0x00167c0001377983 */ /* 0x000ee40000300800 */
[----:B------:R-:W-:Y:S02]  /*1fb20*/  ISETP.GT.U32.AND P1, PT, R0, R40, PT ;  /* 0x000000280000720c */ /* 0x000fe40003f24070 */
[----:B------:R-:W3:Y:S01]  /*1fb30*/  LDL.LU R47, [R1+0x1680] ;  /* 0x00168000012f7983 */ /* 0x000ee20000300800 */
[----:B------:R-:W-:-:S04]  /*1fb40*/  @!P3 IMAD.IADD R7, R7, 0x1, -R0 ;  /* 0x000000010707b824 */ /* 0x000fc800078e0a00 */
[----:B------:R-:W-:-:S05]  /*1fb50*/  @!P5 IMAD.MOV R7, RZ, RZ, -R7 ;  /* 0x000000ffff07d224 */ /* 0x000fca00078e0a07 */
[----:B------:R-:W-:Y:S01]  /*1fb60*/  STL [R1+0xcc], R7 ;  /* 0x0000cc0701007387 */ /* 0x000fe20000100800 */
[----:B------:R-:W-:Y:S02]  /*1fb70*/  @!P1 IMAD.IADD R40, R40, 0x1, -R0 ;  /* 0x0000000128289824 */ /* 0x000fe400078e0a00 */
[----:B------:R-:W-:Y:S01]  /*1fb80*/  @!P4 IMAD.MOV R38, RZ, RZ, -R38 ;  /* 0x000000ffff26c224 */ /* 0x000fe200078e0a26 */
[----:B----4-:R-:W-:Y:S02]  /*1fb90*/  IABS R5, R52 ;  /* 0x0000003400057213 */ /* 0x010fe40000000000 */
        /* <DEDUP_REMOVED lines=13> */
[----:B------:R-:W-:-:S13]  /*1fc70*/  ISETP.GT.U32.AND P3, PT, R0, R41, PT ;  /* 0x000000290000720c */ /* 0x000fda0003f64070 */
[----:B------:R-:W-:Y:S01]  /*1fc80*/  @!P3 IMAD.IADD R41, R41, 0x1, -R0 ;  /* 0x000000012929b824 */ /* 0x000fe200078e0a00 */
[----:B------:R-:W-:Y:S01]  /*1fc90*/  ISETP.GT.U32.AND P3, PT, R0, R42, PT ;  /* 0x0000002a0000720c */ /* 0x000fe20003f64070 */
[----:B------:R-:W-:-:S03]  /*1fca0*/  IMAD.HI.U32 R2, R49, R6, RZ ;  /* 0x0000000631027227 */ /* 0x000fc600078e00ff */
[----:B------:R-:W-:Y:S01]  /*1fcb0*/  ISETP.GT.U32.AND P5, PT, R0, R41, PT ;  /* 0x000000290000720c */ /* 0x000fe20003fa4070 */
[----:B------:R-:W-:-:S08]  /*1fcc0*/  IMAD.MOV R2, RZ, RZ, -R2 ;  /* 0x000000ffff027224 */ /* 0x000fd000078e0a02 */
[----:B------:R-:W-:-:S04]  /*1fcd0*/  @!P3 IMAD.IADD R42, R42, 0x1, -R0 ;  /* 0x000000012a2ab824 */ /* 0x000fc800078e0a00 */
[----:B0-----:R-:W-:Y:S02]  /*1fce0*/  IMAD.MOV.U32 R10, RZ, RZ, R42 ;  /* 0x000000ffff0a7224 */ /* 0x001fe400078e002a */
[----:B------:R-:W-:Y:S02]  /*1fcf0*/  IMAD R6, R0, R2, R6 ;  /* 0x0000000200067224 */ /* 0x000fe400078e0206 */
[----:B------:R-:W-:Y:S02]  /*1fd00*/  @!P0 IMAD.MOV R10, RZ, RZ, -R10 ;  /* 0x000000ffff0a8224 */ /* 0x000fe400078e0a0a */
[----:B------:R-:W-:-:S03]  /*1fd10*/  @!P5 IMAD.IADD R41, R41, 0x1, -R0 ;  /* 0x000000012929d824 */ /* 0x000fc600078e0a00 */
[----:B------:R0:W-:Y:S01]  /*1fd20*/  STL [R1+0xb8], R10 ;  /* 0x0000b80a01007387 */ /* 0x0001e20000100800 */
[----:B------:R-:W-:Y:S01]  /*1fd30*/  IMAD.MOV.U32 R11, RZ, RZ, R41 ;  /* 0x000000ffff0b7224 */ /* 0x000fe200078e0029 */
[----:B------:R-:W-:-:S05]  /*1fd40*/  IABS R8, R46 ;  /* 0x0000002e00087213 */ /* 0x000fca0000000000 */
[----:B------:R-:W-:-:S04]  /*1fd50*/  IMAD.HI.U32 R2, R49, R8, RZ ;  /* 0x0000000831027227 */ /* 0x000fc800078e00ff */
[----:B------:R-:W-:Y:S02]  /*1fd60*/  IMAD.MOV R2, RZ, RZ, -R2 ;  /* 0x000000ffff027224 */ /* 0x000fe400078e0a02 */
[----:B0-----:R-:W-:Y:S02]  /*1fd70*/  IMAD.MOV.U32 R10, RZ, RZ, R40 ;  /* 0x000000ffff0a7224 */ /* 0x001fe400078e0028 */
[C---:B------:R-:W-:Y:S02]  /*1fd80*/  IMAD R8, R0.reuse, R2, R8 ;  /* 0x0000000200087224 */ /* 0x040fe400078e0208 */
[----:B------:R-:W-:Y:S02]  /*1fd90*/  @!P6 IMAD.MOV R11, RZ, RZ, -R11 ;  /* 0x000000ffff0be224 */ /* 0x000fe400078e0a0b */
[----:B------:R-:W-:Y:S01]  /*1fda0*/  @!P2 IMAD.MOV R10, RZ, RZ, -R10 ;  /* 0x000000ffff0aa224 */ /* 0x000fe200078e0a0a */
[C---:B------:R-:W-:Y:S02]  /*1fdb0*/  ISETP.GT.U32.AND P3, PT, R0.reuse, R6, PT ;  /* 0x000000060000720c */ /* 0x040fe40003f64070 */
[----:B------:R-:W-:Y:S01]  /*1fdc0*/  ISETP.GT.U32.AND P5, PT, R0, R8, PT ;  /* 0x000000080000720c */ /* 0x000fe20003fa4070 */
[----:B------:R-:W-:Y:S01]  /*1fdd0*/  STL [R1+0xc4], R11 ;  /* 0x0000c40b01007387 */ /* 0x000fe20000100800 */
[----:B------:R-:W-:-:S03]  /*1fde0*/  ISETP.GE.AND P6, PT, R46, RZ, PT ;  /* 0x000000ff2e00720c */ /* 0x000fc60003fc6270 */
[----:B------:R0:W-:Y:S04]  /*1fdf0*/  STL [R1+0xc8], R10 ;  /* 0x0000c80a01007387 */ /* 0x0001e80000100800 */
[----:B------:R-:W2:Y:S02]  /*1fe00*/  LDL.LU R46, [R1+0x168c] ;  /* 0x00168c00012e7983 */ /* 0x000ea40000300800 */
[--C-:B------:R-:W-:Y:S02]  /*1fe10*/  @!P3 IMAD.IADD R6, R6, 0x1, -R0.reuse ;  /* 0x000000010606b824 */ /* 0x100fe400078e0a00 */
[----:B------:R-:W-:Y:S01]  /*1fe20*/  @!P5 IMAD.IADD R8, R8, 0x1, -R0 ;  /* 0x000000010808d824 */ /* 0x000fe200078e0a00 */
[C---:B------:R-:W-:Y:S02]  /*1fe30*/  ISETP.GT.U32.AND P3, PT, R0.reuse, R5, PT ;  /* 0x000000050000720c */ /* 0x040fe40003f64070 */
[----:B------:R-:W-:-:S02]  /*1fe40*/  ISETP.GT.U32.AND P0, PT, R0, R6, PT ;  /* 0x000000060000720c */ /* 0x000fc40003f04070 */
[----:B------:R-:W-:-:S09]  /*1fe50*/  ISETP.GT.U32.AND P5, PT, R0, R8, PT ;  /* 0x000000080000720c */ /* 0x000fd20003fa4070 */
[--C-:B------:R-:W-:Y:S02]  /*1fe60*/  @!P3 IMAD.IADD R5, R5, 0x1, -R0.reuse ;  /* 0x000000010505b824 */ /* 0x100fe400078e0a00 */
[--C-:B------:R-:W-:Y:S02]  /*1fe70*/  @!P0 IMAD.IADD R6, R6, 0x1, -R0.reuse ;  /* 0x0000000106068824 */ /* 0x100fe400078e0a00 */
[----:B------:R-:W-:Y:S01]  /*1fe80*/  @!P5 IMAD.IADD R8, R8, 0x1, -R0 ;  /* 0x000000010808d824 */ /* 0x000fe200078e0a00 */
[----:B-----5:R-:W-:-:S05]  /*1fe90*/  IABS R39, R45 ;  /* 0x0000002d00277213 */ /* 0x020fca0000000000 */
[----:B------:R-:W-:-:S04]  /*1fea0*/  IMAD.MOV.U32 R7, RZ, RZ, R39 ;  /* 0x000000ffff077224 */ /* 0x000fc800078e0027 */
[----:B------:R-:W-:Y:S01]  /*1feb0*/  IMAD.HI.U32 R39, R49, R7, RZ ;  /* 0x0000000731277227 */ /* 0x000fe200078e00ff */
[----:B------:R-:W-:Y:S02]  /*1fec0*/  ISETP.GE.AND P3, PT, R45, RZ, PT ;  /* 0x000000ff2d00720c */ /* 0x000fe40003f66270 */
[----:B------:R-:W5:Y:S01]  /*1fed0*/  LDL.LU R45, [R1+0x1690] ;  /* 0x00169000012d7983 */ /* 0x000f620000300800 */
[----:B------:R-:W-:-:S04]  /*1fee0*/  IMAD.MOV R39, RZ, RZ, -R39 ;  /* 0x000000ffff277224 */ /* 0x000fc800078e0a27 */
[----:B------:R-:W-:Y:S01]  /*1fef0*/  IMAD R7, R0, R39, R7 ;  /* 0x0000002700077224 */ /* 0x000fe200078e0207 */
[----:B---3--:R-:W-:-:S05]  /*1ff00*/  IABS R43, R54 ;  /* 0x00000036002b7213 */ /* 0x008fca0000000000 */
[----:B------:R-:W-:-:S04]  /*1ff10*/  IMAD.HI.U32 R2, R49, R43, RZ ;  /* 0x0000002b31027227 */ /* 0x000fc800078e00ff */
[----:B------:R-:W-:-:S04]  /*1ff20*/  IMAD.MOV R2, RZ, RZ, -R2 ;  /* 0x000000ffff027224 */ /* 0x000fc800078e0a02 */
[----:B------:R-:W-:Y:S01]  /*1ff30*/  IMAD R43, R0, R2, R43 ;  /* 0x00000002002b7224 */ /* 0x000fe200078e022b */
[----:B------:R-:W-:Y:S02]  /*1ff40*/  ISETP.GE.AND P5, PT, R54, RZ, PT ;  /* 0x000000ff3600720c */ /* 0x000fe40003fa6270 */
[----:B------:R-:W3:Y:S02]  /*1ff50*/  LDL.LU R54, [R1+0x1694] ;  /* 0x0016940001367983 */ /* 0x000ee40000300800 */
[C---:B------:R-:W-:Y:S02]  /*1ff60*/  ISETP.GT.U32.AND P0, PT, R0.reuse, R43, PT ;  /* 0x0000002b0000720c */ /* 0x040fe40003f04070 */
[----:B------:R-:W-:Y:S01]  /*1ff70*/  ISETP.GT.U32.AND P2, PT, R0, R7, PT ;  /* 0x000000070000720c */ /* 0x000fe20003f44070 */
[----:B0-----:R-:W-:-:S04]  /*1ff80*/  IMAD.MOV.U32 R10, RZ, RZ, R6 ;  /* 0x000000ffff0a7224 */ /* 0x001fc800078e0006 */
[----:B------:R-:W-:-:S06]  /*1ff90*/  @!P4 IMAD.MOV R10, RZ, RZ, -R10 ;  /* 0x000000ffff0ac224 */ /* 0x000fcc00078e0a0a */
[--C-:B------:R-:W-:Y:S01]  /*1ffa0*/  @!P0 IMAD.IADD R43, R43, 0x1, -R0.reuse ;  /* 0x000000012b2b8824 */ /* 0x100fe200078e0a00 */
[----:B------:R-:W-:Y:S01]  /*1ffb0*/  IABS R39, R55 ;  /* 0x0000003700277213 */ /* 0x000fe20000000000 */
[----:B------:R-:W-:-:S03]  /*1ffc0*/  @!P2 IMAD.IADD R7, R7, 0x1, -R0 ;  /* 0x000000010707a824 */ /* 0x000fc600078e0a00 */
[C---:B------:R-:W-:Y:S01]  /*1ffd0*/  ISETP.GT.U32.AND P4, PT, R0.reuse, R43, PT ;  /* 0x0000002b0000720c */ /* 0x040fe20003f84070 */
[----:B------:R-:W-:Y:S01]  /*1ffe0*/  IMAD.MOV.U32 R11, RZ, RZ, R5 ;  /* 0x000000ffff0b7224 */ /* 0x000fe200078e0005 */
[----:B------:R-:W-:Y:S01]  /*1fff0*/  IABS R40, R47 ;  /* 0x0000002f00287213 */ /* 0x000fe20000000000 */
[----:B------:R-:W-:Y:S01]  /*20000*/  IMAD.HI.U32 R2, R49, R39, RZ ;  /* 0x0000002731027227 */ /* 0x000fe200078e00ff */
[----:B------:R-:W-:-:S03]  /*20010*/  ISETP.GT.U32.AND P0, PT, R0, R7, PT ;  /* 0x000000070000720c */ /* 0x000fc60003f04070 */
[----:B------:R-:W-:Y:S02]  /*20020*/  IMAD.MOV R2, RZ, RZ, -R2 ;  /* 0x000000ffff027224 */ /* 0x000fe400078e0a02 */
[----:B------:R-:W-:Y:S01]  /*20030*/  IMAD.HI.U32 R41, R49, R40, RZ ;  /* 0x0000002831297227 */ /* 0x000fe200078e00ff */
[----:B------:R-:W-:Y:S02]  /*20040*/  ISETP.GE.AND P2, PT, R55, RZ, PT ;  /* 0x000000ff3700720c */ /* 0x000fe40003f46270 */
[----:B------:R-:W3:Y:S01]  /*20050*/  LDL.LU R55, [R1+0x1698] ;  /* 0x0016980001377983 */ /* 0x000ee20000300800 */
[----:B------:R-:W-:Y:S02]  /*20060*/  @!P1 IMAD.MOV R11, RZ, RZ, -R11 ;  /* 0x000000ffff0b9224 */ /* 0x000fe400078e0a0b */
[----:B------:R-:W-:Y:S02]  /*20070*/  @!P6 IMAD.MOV R8, RZ, RZ, -R8 ;  /* 0x000000ffff08e224 */ /* 0x000fe400078e0a08 */
[----:B------:R-:W-:Y:S01]  /*20080*/  IMAD R39, R0, R2, R39 ;  /* 0x0000000200277224 */ /* 0x000fe200078e0227 */
[----:B------:R-:W-:Y:S01]  /*20090*/  STL [R1+0xc0], R11 ;  /* 0x0000c00b01007387 */ /* 0x000fe20000100800 */
[----:B------:R-:W-:-:S02]  /*200a0*/  IMAD.MOV R6, RZ, RZ, -R41 ;  /* 0x000000ffff067224 */ /* 0x000fc400078e0a29 */
[----:B------:R-:W-:Y:S01]  /*200b0*/  @!P4 IMAD.IADD R43, R43, 0x1, -R0 ;  /* 0x000000012b2bc824 */ /* 0x000fe200078e0a00 */
[----:B------:R0:W-:Y:S01]  /*200c0*/  STL [R1+0xbc], R10 ;  /* 0x0000bc0a01007387 */ /* 0x0001e20000100800 */
[C---:B------:R-:W-:Y:S01]  /*200d0*/  IMAD R40, R0.reuse, R6, R40 ;  /* 0x0000000600287224 */ /* 0x040fe200078e0228 */
[C---:B------:R-:W-:Y:S02]  /*200e0*/  ISETP.GT.U32.AND P1, PT, R0.reuse, R39, PT ;  /* 0x000000270000720c */ /* 0x040fe40003f24070 */
[----:B------:R-:W-:Y:S01]  /*200f0*/  STL [R1+0xb4], R8 ;  /* 0x0000b40801007387 */ /* 0x000fe20000100800 */
[----:B------:R-:W-:Y:S01]  /*20100*/  @!P0 IMAD.IADD R7, R7, 0x1, -R0 ;  /* 0x0000000107078824 */ /* 0x000fe200078e0a00 */
[----:B------:R-:W-:Y:S02]  /*20110*/  ISETP.GT.U32.AND P0, PT, R0, R40, PT ;  /* 0x000000280000720c */ /* 0x000fe40003f04070 */
[----:B----4-:R-:W-:Y:S02]  /*20120*/  IABS R42, R52 ;  /* 0x00000034002a7213 */ /* 0x010fe40000000000 */
[----:B------:R-:W-:-:S02]  /*20130*/  ISETP.GE.AND P4, PT, R52, RZ, PT ;  /* 0x000000ff3400720c */ /* 0x000fc40003f86270 */
[----:B------:R-:W4:Y:S03]  /*20140*/  LDL.LU R52, [R1+0x169c] ;  /* 0x00169c0001347983 */ /* 0x000f260000300800 */
[--C-:B------:R-:W-:Y:S02]  /*20150*/  @!P1 IMAD.IADD R39, R39, 0x1, -R0.reuse ;  /* 0x0000000127279824 */ /* 0x100fe400078e0a00 */
[----:B0-----:R-:W-:Y:S02]  /*20160*/  IMAD.MOV.U32 R10, RZ, RZ, R7 ;  /* 0x000000ffff0a7224 */ /* 0x001fe400078e0007 */
[----:B------:R-:W-:Y:S01]  /*20170*/  @!P0 IMAD.IADD R40, R40, 0x1, -R0 ;  /* 0x0000000128288824 */ /* 0x000fe200078e0a00 */
[----:B------:R-:W-:Y:S01]  /*20180*/  ISETP.GT.U32.AND P0, PT, R0, R39, PT ;  /* 0x000000270000720c */ /* 0x000fe20003f04070 */
        /* <DEDUP_REMOVED lines=10> */
[----:B------:R-:W-:-:S04]  /*20230*/  IMAD.HI.U32 R6, R49, R2, RZ ;  /* 0x0000000231067227 */ /* 0x000fc800078e00ff */
[----:B------:R-:W-:Y:S02]  /*20240*/  IMAD.MOV R5, RZ, RZ, -R5 ;  /* 0x000000ffff057224 */ /* 0x000fe400078e0a05 */
[----:B------:R-:W-:Y:S02]  /*20250*/  IMAD.MOV R6, RZ, RZ, -R6 ;  /* 0x000000ffff067224 */ /* 0x000fe400078e0a06 */
[C---:B------:R-:W-:Y:S02]  /*20260*/  IMAD R42, R0.reuse, R5, R42 ;  /* 0x00000005002a7224 */ /* 0x040fe400078e022a */
[C---:B------:R-:W-:Y:S01]  /*20270*/  IMAD R2, R0.reuse, R6, R2 ;  /* 0x0000000600027224 */ /* 0x040fe200078e0202 */
[C---:B------:R-:W-:Y:S02]  /*20280*/  ISETP.GT.U32.AND P3, PT, R0.reuse, R40, PT ;  /* 0x000000280000720c */ /* 0x040fe40003f64070 */
[C---:B------:R-:W-:Y:S02]  /*20290*/  ISETP.GT.U32.AND P1, PT, R0.reuse, R42, PT ;  /* 0x0000002a0000720c */ /* 0x040fe40003f24070 */
[----:B------:R-:W-:Y:S01]  /*202a0*/  ISETP.GT.U32.AND P5, PT, R0, R2, PT ;  /* 0x000000020000720c */ /* 0x000fe20003fa4070 */
[----:B------:R-:W-:Y:S01]  /*202b0*/  @!P2 IMAD.MOV R39, RZ, RZ, -R39 ;  /* 0x000000ffff27a224 */ /* 0x000fe200078e0a27 */
[----:B------:R-:W-:-:S07]  /*202c0*/  ISETP.GE.AND P6, PT, R47, RZ, PT ;  /* 0x000000ff2f00720c */ /* 0x000fce0003fc6270 */
[--C-:B------:R-:W-:Y:S02]  /*202d0*/  @!P3 IMAD.IADD R40, R40, 0x1, -R0.reuse ;  /* 0x000000012828b824 */ /* 0x100fe400078e0a00 */
[--C-:B------:R-:W-:Y:S02]  /*202e0*/  @!P1 IMAD.IADD R42, R42, 0x1, -R0.reuse ;  /* 0x000000012a2a9824 */ /* 0x100fe400078e0a00 */
[----:B------:R-:W-:-:S03]  /*202f0*/  @!P5 IMAD.IADD R2, R2, 0x1, -R0 ;  /* 0x000000010202d824 */ /* 0x000fc600078e0a00 */
[C---:B------:R-:W-:Y:S02]  /*20300*/  ISETP.GT.U32.AND P1, PT, R0.reuse, R42, PT ;  /* 0x0000002a0000720c */ /* 0x040fe40003f24070 */
[----:B------:R-:W-:Y:S01]  /*20310*/  ISETP.GT.U32.AND P2, PT, R0, R2, PT ;  /* 0x000000020000720c */ /* 0x000fe20003f44070 */
[----:B------:R-:W-:-:S10]  /*20320*/  @!P6 IMAD.MOV R40, RZ, RZ, -R40 ;  /* 0x000000ffff28e224 */ /* 0x000fd400078e0a28 */
[--C-:B------:R-:W-:Y:S02]  /*20330*/  @!P1 IMAD.IADD R42, R42, 0x1, -R0.reuse ;  /* 0x000000012a2a9824 */ /* 0x100fe400078e0a00 */
[----:B------:R-:W-:Y:S02]  /*20340*/  @!P2 IMAD.IADD R2, R2, 0x1, -R0 ;  /* 0x000000010202a824 */ /* 0x000fe400078e0a00 */
[----:B------:R-:W-:Y:S01]  /*20350*/  IMAD.MOV.U32 R11, RZ, RZ, R42 ;  /* 0x000000ffff0b7224 */ /* 0x000fe200078e002a */
[----:B------:R-:W-:-:S05]  /*20360*/  IABS R5, R46 ;  /* 0x0000002e00057213 */ /* 0x000fca0000000000 */
[----:B------:R-:W-:-:S04]  /*20370*/  IMAD.HI.U32 R44, R49, R5, RZ ;  /* 0x00000005312c7227 */ /* 0x000fc800078e00ff */
[----:B------:R-:W-:-:S04]  /*20380*/  IMAD.MOV R44, RZ, RZ, -R44 ;  /* 0x000000ffff2c7224 */ /* 0x000fc800078e0a2c */
[----:B------:R-:W-:-:S05]  /*20390*/  IMAD R5, R0, R44, R5 ;  /* 0x0000002c00057224 */ /* 0x000fca00078e0205 */
[----:B------:R-:W-:Y:S02]  /*203a0*/  ISETP.GT.U32.AND P3, PT, R0, R5, PT ;  /* 0x000000050000720c */ /* 0x000fe40003f64070 */
[----:B------:R-:W-:Y:S02]  /*203b0*/  ISETP.GE.AND P5, PT, R46, RZ, PT ;  /* 0x000000ff2e00720c */ /* 0x000fe40003fa6270 */
[----:B------:R-:W2:Y:S09]  /*203c0*/  LDL.LU R46, [R1+0x16a4] ;  /* 0x0016a400012e7983 */ /* 0x000eb20000300800 */
[----:B------:R-:W-:-:S02]  /*203d0*/  @!P3 IMAD.IADD R5, R5, 0x1, -R0 ;  /* 0x000000010505b824 */ /* 0x000fc400078e0a00 */
[----:B0-----:R-:W-:-:S03]  /*203e0*/  IMAD.MOV.U32 R10, RZ, RZ, R2 ;  /* 0x000000ffff0a7224 */ /* 0x001fc600078e0002 */
[----:B------:R-:W-:Y:S01]  /*203f0*/  ISETP.GT.U32.AND P6, PT, R0, R5, PT ;  /* 0x000000050000720c */ /* 0x000fe20003fc4070 */
[----:B------:R-:W-:Y:S02]  /*20400*/  @!P4 IMAD.MOV R11, RZ, RZ, -R11 ;  /* 0x000000ffff0bc224 */ /* 0x000fe400078e0a0b */
[----:B------:R-:W-:Y:S01]  /*20410*/  @!P0 IMAD.MOV R10, RZ, RZ, -R10 ;  /* 0x000000ffff0a8224 */ /* 0x000fe200078e0a0a */
[----:B-----5:R-:W-:Y:S02]  /*20420*/  IABS R8, R45 ;  /* 0x0000002d00087213 */ /* 0x020fe40000000000 */
[----:B------:R-:W-:Y:S02]  /*20430*/  ISETP.GE.AND P3, PT, R45, RZ, PT ;  /* 0x000000ff2d00720c */ /* 0x000fe40003f66270 */
[----:B------:R-:W5:Y:S01]  /*20440*/  LDL.LU R45, [R1+0x16a8] ;  /* 0x0016a800012d7983 */ /* 0x000f620000300800 */
[----:B------:R-:W-:-:S03]  /*20450*/  IMAD.HI.U32 R7, R49, R8, RZ ;  /* 0x0000000831077227 */ /* 0x000fc600078e00ff */
[----:B------:R-:W-:Y:S01]  /*20460*/  STL [R1+0x98], R11 ;  /* 0x0000980b01007387 */ /* 0x000fe20000100800 */
[----:B------:R-:W-:Y:S02]  /*20470*/  IMAD.MOV R7, RZ, RZ, -R7 ;  /* 0x000000ffff077224 */ /* 0x000fe400078e0a07 */
[----:B------:R-:W-:Y:S01]  /*20480*/  @!P6 IMAD.IADD R5, R5, 0x1, -R0 ;  /* 0x000000010505e824 */ /* 0x000fe200078e0a00 */
[----:B------:R0:W-:Y:S01]  /*20490*/  STL [R1+0xa0], R10 ;  /* 0x0000a00a01007387 */ /* 0x0001e20000100800 */
[----:B------:R-:W-:Y:S01]  /*204a0*/  IMAD R8, R0, R7, R8 ;  /* 0x0000000700087224 */ /* 0x000fe200078e0208 */
[----:B---3--:R-:W-:-:S05]  /*204b0*/  IABS R6, R54 ;  /* 0x0000003600067213 */ /* 0x008fca0000000000 */
[----:B------:R-:W-:-:S04]  /*204c0*/  IMAD.HI.U32 R44, R49, R6, RZ ;  /* 0x00000006312c7227 */ /* 0x000fc800078e00ff */
[----:B------:R-:W-:-:S04]  /*204d0*/  IMAD.MOV R44, RZ, RZ, -R44 ;  /* 0x000000ffff2c7224 */ /* 0x000fc800078e0a2c */
[----:B------:R-:W-:Y:S01]  /*204e0*/  IMAD R6, R0, R44, R6 ;  /* 0x0000002c00067224 */ /* 0x000fe200078e0206 */
[----:B------:R-:W-:Y:S02]  /*204f0*/  ISETP.GE.AND P4, PT, R54, RZ, PT ;  /* 0x000000ff3600720c */ /* 0x000fe40003f86270 */
[----:B------:R-:W3:Y:S02]  /*20500*/  LDL.LU R54, [R1+0x16ac] ;  /* 0x0016ac0001367983 */ /* 0x000ee40000300800 */
[C---:B------:R-:W-:Y:S01]  /*20510*/  ISETP.GT.U32.AND P2, PT, R0.reuse, R6, PT ;  /* 0x000000060000720c */ /* 0x040fe20003f44070 */
[----:B0-----:R-:W-:Y:S01]  /*20520*/  IMAD.MOV.U32 R10, RZ, RZ, R5 ;  /* 0x000000ffff0a7224 */ /* 0x001fe200078e0005 */
[----:B------:R-:W-:-:S03]  /*20530*/  ISETP.GT.U32.AND P1, PT, R0, R8, PT ;  /* 0x000000080000720c */ /* 0x000fc60003f24070 */
[----:B------:R-:W-:-:S08]  /*20540*/  @!P5 IMAD.MOV R10, RZ, RZ, -R10 ;  /* 0x000000ffff0ad224 */ /* 0x000fd000078e0a0a */
[--C-:B------:R-:W-:Y:S01]  /*20550*/  @!P2 IMAD.IADD R6, R6, 0x1, -R0.reuse ;  /* 0x000000010606a824 */ /* 0x100fe200078e0a00 */
[----:B------:R-:W-:Y:S02]  /*20560*/  IABS R41, R55 ;  /* 0x0000003700297213 */ /* 0x000fe40000000000 */
[----:B------:R-:W-:Y:S01]  /*20570*/  ISETP.GE.AND P6, PT, R55, RZ, PT ;  /* 0x000000ff3700720c */ /* 0x000fe20003fc6270 */
[----:B------:R-:W-:-:S05]  /*20580*/  @!P1 IMAD.IADD R8, R8, 0x1, -R0 ;  /* 0x0000000108089824 */ /* 0x000fca00078e0a00 */
[----:B------:R-:W-:Y:S02]  /*20590*/  ISETP.GT.U32.AND P1, PT, R0, R8, PT ;  /* 0x000000080000720c */ /* 0x000fe40003f24070 */
[----:B----4-:R-:W-:Y:S02]  /*205a0*/  IABS R7, R52 ;  /* 0x0000003400077213 */ /* 0x010fe40000000000 */
[----:B------:R-:W-:Y:S02]  /*205b0*/  ISETP.GE.AND P2, PT, R52, RZ, PT ;  /* 0x000000ff3400720c */ /* 0x000fe40003f46270 */
[----:B------:R-:W4:Y:S04]  /*205c0*/  LDL.LU R52, [R1+0x16b0] ;  /* 0x0016b00001347983 */ /* 0x000f280000300800 */
[----:B------:R0:W-:Y:S04]  /*205d0*/  STL [R1+0xa4], R10 ;  /* 0x0000a40a01007387 */ /* 0x0001e80000100800 */
[----:B------:R-:W4:Y:S01]  /*205e0*/  LDL.LU R55, [R1+0x16b4] ;  /* 0x0016b40001377983 */ /* 0x000f220000300800 */
[----:B------:R-:W-:-:S04]  /*205f0*/  @!P1 IMAD.IADD R8, R8, 0x1, -R0 ;  /* 0x0000000108089824 */ /* 0x000fc800078e0a00 */
[----:B------:R-:W-:Y:S01]  /*20600*/  @!P3 IMAD.MOV R8, RZ, RZ, -R8 ;  /* 0x000000ffff08b224 */ /* 0x000fe200078e0a08 */
[----:B--2---:R-:W-:Y:S02]  /*20610*/  IABS R2, R53 ;  /* 0x0000003500027213 */ /* 0x004fe40000000000 */
[----:B------:R-:W-:Y:S02]  /*20620*/  ISETP.GE.AND P3, PT, R53, RZ, PT ;  /* 0x000000ff3500720c */ /* 0x000fe40003f66270 */
[----:B------:R-:W2:Y:S01]  /*20630*/  LDL.LU R53, [R1+0x16b8] ;  /* 0x0016b80001357983 */ /* 0x000ea20000300800 */
[----:B------:R-:W-:-:S04]  /*20640*/  IMAD.HI.U32 R43, R49, R41, RZ ;  /* 0x00000029312b7227 */ /* 0x000fc800078e00ff */
[----:B------:R-:W-:-:S04]  /*20650*/  IMAD.MOV R43, RZ, RZ, -R43 ;  /* 0x000000ffff2b7224 */ /* 0x000fc800078e0a2b */
[C---:B------:R-:W-:Y:S01]  /*20660*/  IMAD R41, R0.reuse, R43, R41 ;  /* 0x0000002b00297224 */ /* 0x040fe200078e0229 */
[----:B------:R-:W-:-:S04]  /*20670*/  ISETP.GT.U32.AND P5, PT, R0, R6, PT ;  /* 0x000000060000720c */ /* 0x000fc80003fa4070 */
[----:B------:R-:W-:Y:S01]  /*20680*/  ISETP.GT.U32.AND P0, PT, R0, R41, PT ;  /* 0x000000290000720c */ /* 0x000fe20003f04070 */
[----:B------:R-:W-:-:S04]  /*20690*/  IMAD.HI.U32 R43, R49, R7, RZ ;  /* 0x00000007312b7227 */ /* 0x000fc800078e00ff */
[----:B------:R-:W-:-:S04]  /*206a0*/  IMAD.HI.U32 R5, R49, R2, RZ ;  /* 0x0000000231057227 */ /* 0x000fc800078e00ff */
[----:B------:R-:W-:Y:S02]  /*206b0*/  IMAD.MOV R43, RZ, RZ, -R43 ;  /* 0x000000ffff2b7224 */ /* 0x000fe400078e0a2b */
[----:B------:R-:W-:Y:S02]  /*206c0*/  IMAD.MOV R5, RZ, RZ, -R5 ;  /* 0x000000ffff057224 */ /* 0x000fe400078e0a05 */
[C---:B------:R-:W-:Y:S02]  /*206d0*/  IMAD R7, R0.reuse, R43, R7 ;  /* 0x0000002b00077224 */ /* 0x040fe400078e0207 */
[----:B------:R-:W-:Y:S02]  /*206e0*/  @!P0 IMAD.IADD R41, R41, 0x1, -R0 ;  /* 0x0000000129298824 */ /* 0x000fe400078e0a00 */
[C---:B------:R-:W-:Y:S01]  /*206f0*/  IMAD R2, R0.reuse, R5, R2 ;  /* 0x0000000500027224 */ /* 0x040fe200078e0202 */
[----:B------:R-:W-:Y:S01]  /*20700*/  ISETP.GT.U32.AND P1, PT, R0, R7, PT ;  /* 0x000000070000720c */ /* 0x000fe20003f24070 */
[----:B------:R-:W-:Y:S01]  /*20710*/  @!P5 IMAD.IADD R6, R6, 0x1, -R0 ;  /* 0x000000010606d824 */ /* 0x000fe200078e0a00 */
[----:B------:R-:W-:-:S02]  /*20720*/  ISETP.GT.U32.AND P0, PT, R0, R41, PT ;  /* 0x000000290000720c */ /* 0x000fc40003f04070 */
[----:B------:R-:W-:Y:S01]  /*20730*/  ISETP.GT.U32.AND P5, PT, R0, R2, PT ;  /* 0x000000020000720c */ /* 0x000fe20003fa4070 */
[----:B0-----:R-:W-:Y:S01]  /*20740*/  IMAD.MOV.U32 R10, RZ, RZ, R6 ;  /* 0x000000ffff0a7224 */ /* 0x001fe200078e0006 */
[----:B------:R-:W-:Y:S03]  /*20750*/  STL [R1+0x9c], R8 ;  /* 0x00009c0801007387 */ /* 0x000fe60000100800 */
[----:B------:R-:W-:-:S04]  /*20760*/  @!P4 IMAD.MOV R10, RZ, RZ, -R10 ;  /* 0x000000ffff0ac224 */ /* 0x000fc800078e0a0a */
[--C-:B------:R-:W-:Y:S02]  /*20770*/  @!P1 IMAD.IADD R7, R7, 0x1, -R0.reuse ;  /* 0x0000000107079824 */ /* 0x100fe400078e0a00 */
[--C-:B------:R-:W-:Y:S02]  /*20780*/  @!P0 IMAD.IADD R41, R41, 0x1, -R0.reuse ;  /* 0x0000000129298824 */ /* 0x100fe400078e0a00 */
[----:B------:R-:W-:Y:S01]  /*20790*/  @!P5 IMAD.IADD R2, R2, 0x1, -R0 ;  /* 0x000000010202d824 */ /* 0x000fe200078e0a00 */
[----:B------:R-:W-:-:S04]  /*207a0*/  ISETP.GT.U32.AND P1, PT, R0, R7, PT ;  /* 0x000000070000720c */ /* 0x000fc80003f24070 */
[----:B------:R-:W-:-:S09]  /*207b0*/  ISETP.GT.U32.AND P5, PT, R0, R2, PT ;  /* 0x000000020000720c */ /* 0x000fd20003fa4070 */
[----:B------:R-:W-:-:S04]  /*207c0*/  @!P1 IMAD.IADD R7, R7, 0x1, -R0 ;  /* 0x0000000107079824 */ /* 0x000fc800078e0a00 */
[----:B------:R-:W-:Y:S01]  /*207d0*/  @!P5 IMAD.IADD R2, R2, 0x1, -R0 ;  /* 0x000000010202d824 */ /* 0x000fe200078e0a00 */
[----:B------:R-:W-:Y:S02]  /*207e0*/  IABS R43, R46 ;  /* 0x0000002e002b7213 */ /* 0x000fe40000000000 */
[----:B------:R-:W-:Y:S02]  /*207f0*/  ISETP.GE.AND P0, PT, R46, RZ, PT ;  /* 0x000000ff2e00720c */ /* 0x000fe40003f06270 */
[----:B------:R-:W2:Y:S01]  /*20800*/  LDL.LU R46, [R1+0x16bc] ;  /* 0x0016bc00012e7983 */ /* 0x000ea20000300800 */
[----:B------:R-:W-:-:S03]  /*20810*/  IMAD.HI.U32 R5, R49, R43, RZ ;  /* 0x0000002b31057227 */ /* 0x000fc600078e00ff */
[----:B------:R0:W-:Y:S01]  /*20820*/  STL [R1+0x88], R10 ;  /* 0x0000880a01007387 */ /* 0x0001e20000100800 */
[----:B------:R-:W-:-:S04]  /*20830*/  IMAD.MOV R5, RZ, RZ, -R5 ;  /* 0x000000ffff057224 */ /* 0x000fc800078e0a05 */
[----:B------:R-:W-:Y:S02]  /*20840*/  IMAD R43, R0, R5, R43 ;  /* 0x00000005002b7224 */ /* 0x000fe400078e022b */
[----:B0-----:R-:W-:Y:S01]  /*20850*/  IMAD.MOV.U32 R10, RZ, RZ, R41 ;  /* 0x000000ffff0a7224 */ /* 0x001fe200078e0029 */
[----:B-----5:R-:W-:-:S05]  /*20860*/  IABS R42, R45 ;  /* 0x0000002d002a7213 */ /* 0x020fca0000000000 */
[----:B------:R-:W-:-:S04]  /*20870*/  IMAD.HI.U32 R44, R49, R42, RZ ;  /* 0x0000002a312c7227 */ /* 0x000fc800078e00ff */
[----:B------:R-:W-:-:S04]  /*20880*/  IMAD.MOV R44, RZ, RZ, -R44 ;  /* 0x000000ffff2c7224 */ /* 0x000fc800078e0a2c */
[C---:B------:R-:W-:Y:S02]  /*20890*/  IMAD R42, R0.reuse, R44, R42 ;  /* 0x0000002c002a7224 */ /* 0x040fe400078e022a */
[----:B------:R-:W-:Y:S01]  /*208a0*/  @!P6 IMAD.MOV R10, RZ, RZ, -R10 ;  /* 0x000000ffff0ae224 */ /* 0x000fe200078e0a0a */
[C---:B------:R-:W-:Y:S02]  /*208b0*/  ISETP.GT.U32.AND P4, PT, R0.reuse, R43, PT ;  /* 0x0000002b0000720c */ /* 0x040fe40003f84070 */
[----:B------:R-:W-:Y:S02]  /*208c0*/  ISETP.GT.U32.AND P6, PT, R0, R42, PT ;  /* 0x0000002a0000720c */ /* 0x000fe40003fc4070 */
[----:B------:R-:W-:Y:S02]  /*208d0*/  ISETP.GE.AND P1, PT, R45, RZ, PT ;  /* 0x000000ff2d00720c */ /* 0x000fe40003f26270 */
[----:B------:R-:W5:Y:S04]  /*208e0*/  LDL.LU R45, [R1+0x16c0] ;  /* 0x0016c000012d7983 */ /* 0x000f680000300800 */
[----:B------:R0:W-:Y:S03]  /*208f0*/  STL [R1+0x90], R10 ;  /* 0x0000900a01007387 */ /* 0x0001e60000100800 */
[----:B------:R-:W-:-:S02]  /*20900*/  @!P4 IMAD.IADD R43, R43, 0x1, -R0 ;  /* 0x000000012b2bc824 */ /* 0x000fc400078e0a00 */
[----:B------:R-:W-:Y:S02]  /*20910*/  @!P6 IMAD.IADD R42, R42, 0x1, -R0 ;  /* 0x000000012a2ae824 */ /* 0x000fe400078e0a00 */
[----:B0-----:R-:W-:Y:S01]  /*20920*/  IMAD.MOV.U32 R10, RZ, RZ, R2 ;  /* 0x000000ffff0a7224 */ /* 0x001fe200078e0002 */
[----:B---3--:R-:W-:-:S05]  /*20930*/  IABS R8, R54 ;  /* 0x0000003600087213 */ /* 0x008fca0000000000 */
[----:B------:R-:W-:-:S04]  /*20940*/  IMAD.HI.U32 R6, R49, R8, RZ ;  /* 0x0000000831067227 */ /* 0x000fc800078e00ff */
[----:B------:R-:W-:-:S04]  /*20950*/  IMAD.MOV R6, RZ, RZ, -R6 ;  /* 0x000000ffff067224 */ /* 0x000fc800078e0a06 */
[C---:B------:R-:W-:Y:S02]  /*20960*/  IMAD R8, R0.reuse, R6, R8 ;  /* 0x0000000600087224 */ /* 0x040fe400078e0208 */
[----:B------:R-:W-:Y:S01]  /*20970*/  @!P3 IMAD.MOV R10, RZ, RZ, -R10 ;  /* 0x000000ffff0ab224 */ /* 0x000fe200078e0a0a */
[C---:B------:R-:W-:Y:S02]  /*20980*/  ISETP.GT.U32.AND P3, PT, R0.reuse, R42, PT ;  /* 0x0000002a0000720c */ /* 0x040fe40003f64070 */
[----:B------:R-:W-:Y:S01]  /*20990*/  ISETP.GT.U32.AND P4, PT, R0, R43, PT ;  /* 0x0000002b0000720c */ /* 0x000fe20003f84070 */
[----:B------:R-:W-:-:S05]  /*209a0*/  @!P2 IMAD.MOV R7, RZ, RZ, -R7 ;  /* 0x000000ffff07a224 */ /* 0x000fca00078e0a07 */
[----:B------:R-:W-:Y:S05]  /*209b0*/  STL [R1+0x94], R7 ;  /* 0x0000940701007387 */ /* 0x000fea0000100800 */
[--C-:B------:R-:W-:Y:S02]  /*209c0*/  @!P3 IMAD.IADD R42, R42, 0x1, -R0.reuse ;  /* 0x000000012a2ab824 */ /* 0x100fe400078e0a00 */
[----:B------:R-:W-:Y:S01]  /*209d0*/  @!P4 IMAD.IADD R43, R43, 0x1, -R0 ;  /* 0x000000012b2bc824 */ /* 0x000fe200078e0a00 */
[----:B----4-:R-:W-:-:S05]  /*209e0*/  IABS R6, R55 ;  /* 0x0000003700067213 */ /* 0x010fca0000000000 */
[----:B------:R-:W-:-:S04]  /*209f0*/  IMAD.HI.U32 R2, R49, R6, RZ ;  /* 0x0000000631027227 */ /* 0x000fc800078e00ff */
[----:B------:R-:W-:-:S04]  /*20a00*/  IMAD.MOV R2, RZ, RZ, -R2 ;  /* 0x000000ffff027224 */ /* 0x000fc800078e0a02 */
[----:B------:R-:W-:Y:S01]  /*20a10*/  IMAD R6, R0, R2, R6 ;  /* 0x0000000200067224 */ /* 0x000fe200078e0206 */
[----:B------:R-:W-:Y:S02]  /*20a20*/  IABS R5, R52 ;  /* 0x0000003400057213 */ /* 0x000fe40000000000 */
[----:B------:R-:W-:Y:S02]  /*20a30*/  ISETP.GE.AND P6, PT, R52, RZ, PT ;  /* 0x000000ff3400720c */ /* 0x000fe40003fc6270 */
[----:B------:R-:W-:Y:S01]  /*20a40*/  ISETP.GT.U32.AND P3, PT, R0, R6, PT ;  /* 0x000000060000720c */ /* 0x000fe20003f64070 */
[----:B------:R-:W3:Y:S04]  /*20a50*/  LDL.LU R52, [R1+0x16c4] ;  /* 0x0016c40001347983 */ /* 0x000ee80000300800 */
        /* <DEDUP_REMOVED lines=8> */
[----:B------:R-:W-:-:S02]  /*20ae0*/  ISETP.GE.AND P2, PT, R54, RZ, PT ;  /* 0x000000ff3600720c */ /* 0x000fc40003f46270 */
[----:B------:R-:W-:Y:S01]  /*20af0*/  ISETP.GE.AND P0, PT, R55, RZ, PT ;  /* 0x000000ff3700720c */ /* 0x000fe20003f06270 */
[----:B------:R-:W4:Y:S04]  /*20b00*/  LDL.LU R54, [R1+0x16cc] ;  /* 0x0016cc0001367983 */ /* 0x000f280000300800 */
[----:B------:R-:W4:Y:S01]  /*20b10*/  LDL.LU R55, [R1+0x16d0] ;  /* 0x0016d00001377983 */ /* 0x000f220000300800 */
[----:B------:R-:W-:Y:S01]  /*20b20*/  ISETP.GT.U32.AND P5, PT, R0, R8, PT ;  /* 0x000000080000720c */ /* 0x000fe20003fa4070 */
[----:B------:R-:W-:-:S04]  /*20b30*/  IMAD.HI.U32 R41, R49, R5, RZ ;  /* 0x0000000531297227 */ /* 0x000fc800078e00ff */
[----:B------:R-:W-:-:S04]  /*20b40*/  IMAD.MOV R41, RZ, RZ, -R41 ;  /* 0x000000ffff297224 */ /* 0x000fc800078e0a29 */
[----:B------:R-:W-:-:S04]  /*20b50*/  IMAD R5, R0, R41, R5 ;  /* 0x0000002900057224 */ /* 0x000fc800078e0205 */
[----:B------:R-:W-:Y:S01]  /*20b60*/  @!P5 IMAD.IADD R8, R8, 0x1, -R0 ;  /* 0x000000010808d824 */ /* 0x000fe200078e0a00 */
[----:B------:R-:W-:Y:S01]  /*20b70*/  ISETP.GT.U32.AND P4, PT, R0, R5, PT ;  /* 0x000000050000720c */ /* 0x000fe20003f84070 */
[----:B------:R-:W-:-:S03]  /*20b80*/  IMAD.HI.U32 R44, R49, R7, RZ ;  /* 0x00000007312c7227 */ /* 0x000fc600078e00ff */
[----:B------:R-:W-:Y:S01]  /*20b90*/  ISETP.GT.U32.AND P5, PT, R0, R8, PT ;  /* 0x000000080000720c */ /* 0x000fe20003fa4070 */
[----:B------:R-:W-:-:S04]  /*20ba0*/  IMAD.MOV R44, RZ, RZ, -R44 ;  /* 0x000000ffff2c7224 */ /* 0x000fc800078e0a2c */
[----:B------:R-:W-:-:S04]  /*20bb0*/  IMAD R7, R0, R44, R7 ;  /* 0x0000002c00077224 */ /* 0x000fc800078e0207 */
[----:B------:R-:W-:-:S04]  /*20bc0*/  @!P4 IMAD.IADD R5, R5, 0x1, -R0 ;  /* 0x000000010505c824 */ /* 0x000fc800078e0a00 */
[----:B------:R-:W-:Y:S01]  /*20bd0*/  @!P5 IMAD.IADD R8, R8, 0x1, -R0 ;  /* 0x000000010808d824 */ /* 0x000fe200078e0a00 */
[C---:B------:R-:W-:Y:S02]  /*20be0*/  ISETP.GT.U32.AND P5, PT, R0.reuse, R7, PT ;  /* 0x000000070000720c */ /* 0x040fe40003fa4070 */
[----:B------:R-:W-:Y:S01]  /*20bf0*/  ISETP.GT.U32.AND P4, PT, R0, R5, PT ;  /* 0x000000050000720c */ /* 0x000fe20003f84070 */
[----:B0-----:R-:W-:-:S04]  /*20c00*/  IMAD.MOV.U32 R10, RZ, RZ, R42 ;  /* 0x000000ffff0a7224 */ /* 0x001fc800078e002a */
[----:B------:R-:W-:Y:S01]  /*20c10*/  @!P1 IMAD.MOV R10, RZ, RZ, -R10 ;  /* 0x000000ffff0a9224 */ /* 0x000fe200078e0a0a */
[----:B------:R-:W-:-:S05]  /*20c20*/  ISETP.GT.U32.AND P1, PT, R0, R6, PT ;  /* 0x000000060000720c */ /* 0x000fca0003f24070 */
[--C-:B------:R-:W-:Y:S02]  /*20c30*/  @!P5 IMAD.IADD R7, R7, 0x1, -R0.reuse ;  /* 0x000000010707d824 */ /* 0x100fe400078e0a00 */
[----:B------:R-:W-:Y:S01]  /*20c40*/  @!P4 IMAD.IADD R5, R5, 0x1, -R0 ;  /* 0x000000010505c824 */ /* 0x000fe200078e0a00 */
[----:B------:R0:W-:Y:S02]  /*20c50*/  STL [R1+0x70], R10 ;  /* 0x0000700a01007387 */ /* 0x0001e40000100800 */
[----:B------:R-:W-:Y:S01]  /*20c60*/  ISETP.GT.U32.AND P5, PT, R0, R7, PT ;  /* 0x000000070000720c */ /* 0x000fe20003fa4070 */
[----:B------:R-:W-:Y:S02]  /*20c70*/  @!P2 IMAD.MOV R8, RZ, RZ, -R8 ;  /* 0x000000ffff08a224 */ /* 0x000fe400078e0a08 */
[----:B0-----:R-:W-:-:S04]  /*20c80*/  IMAD.MOV.U32 R10, RZ, RZ, R5 ;  /* 0x000000ffff0a7224 */ /* 0x001fc800078e0005 */
[----:B------:R-:W-:Y:S01]  /*20c90*/  @!P6 IMAD.MOV R10, RZ, RZ, -R10 ;  /* 0x000000ffff0ae224 */ /* 0x000fe200078e0a0a */
[----:B------:R0:W-:Y:S01]  /*20ca0*/  STL [R1+0x74], R8 ;  /* 0x0000740801007387 */ /* 0x0001e20000100800 */
[----:B------:R-:W-:-:S03]  /*20cb0*/  @!P1 IMAD.IADD R6, R6, 0x1, -R0 ;  /* 0x0000000106069824 */ /* 0x000fc600078e0a00 */
[----:B------:R1:W-:Y:S01]  /*20cc0*/  STL [R1+0x7c], R10 ;  /* 0x00007c0a01007387 */ /* 0x0003e20000100800 */
[----:B------:R-:W-:Y:S02]  /*20cd0*/  @!P5 IMAD.IADD R7, R7, 0x1, -R0 ;  /* 0x000000010707d824 */ /* 0x000fe400078e0a00 */
[----:B------:R-:W-:Y:S01]  /*20ce0*/  @!P0 IMAD.MOV R6, RZ, RZ, -R6 ;  /* 0x000000ffff068224 */ /* 0x000fe200078e0a06 */
[----:B------:R-:W-:-:S05]  /*20cf0*/  IABS R41, R46 ;  /* 0x0000002e00297213 */ /* 0x000fca0000000000 */
[----:B------:R-:W-:-:S04]  /*20d00*/  IMAD.HI.U32 R44, R49, R41, RZ ;  /* 0x00000029312c7227 */ /* 0x000fc800078e00ff */
[----:B------:R-:W-:-:S04]  /*20d10*/  IMAD.MOV R44, RZ, RZ, -R44 ;  /* 0x000000ffff2c7224 */ /* 0x000fc800078e0a2c */
[----:B------:R-:W-:-:S05]  /*20d20*/  IMAD R41, R0, R44, R41 ;  /* 0x0000002c00297224 */ /* 0x000fca00078e0229 */
[----:B------:R-:W-:Y:S02]  /*20d30*/  ISETP.GT.U32.AND P4, PT, R0, R41, PT ;  /* 0x000000290000720c */ /* 0x000fe40003f84070 */
[----:B------:R-:W-:Y:S02]  /*20d40*/  ISETP.GE.AND P2, PT, R46, RZ, PT ;  /* 0x000000ff2e00720c */ /* 0x000fe40003f46270 */
[----:B------:R-:W4:Y:S09]  /*20d50*/  LDL.LU R46, [R1+0x16d4] ;  /* 0x0016d400012e7983 */ /* 0x000f320000300800 */
[----:B------:R-:W-:Y:S01]  /*20d60*/  @!P4 IMAD.IADD R41, R41, 0x1, -R0 ;  /* 0x000000012929c824 */ /* 0x000fe200078e0a00 */
[----:B---3--:R-:W-:-:S02]  /*20d70*/  IABS R42, R52 ;  /* 0x00000034002a7213 */ /* 0x008fc40000000000 */
[----:B------:R-:W-:Y:S02]  /*20d80*/  ISETP.GE.AND P5, PT, R52, RZ, PT ;  /* 0x000000ff3400720c */ /* 0x000fe40003fa6270 */
[----:B------:R-:W3:Y:S04]  /*20d90*/  LDL.LU R52, [R1+0x16d8] ;  /* 0x0016d80001347983 */ /* 0x000ee80000300800 */
[----:B------:R4:W-:Y:S01]  /*20da0*/  STL [R1+0x80], R6 ;  /* 0x0000800601007387 */ /* 0x0009e20000100800 */
[----:B--2---:R-:W-:Y:S02]  /*20db0*/  ISETP.GE.AND P4, PT, R53, RZ, PT ;  /* 0x000000ff3500720c */ /* 0x004fe40003f86270 */
[----:B0-----:R-:W-:Y:S02]  /*20dc0*/  IABS R8, R53 ;  /* 0x0000003500087213 */ /* 0x001fe40000000000 */
[----:B------:R-:W2:Y:S01]  /*20dd0*/  LDL.LU R53, [R1+0x16dc] ;  /* 0x0016dc0001357983 */ /* 0x000ea20000300800 */
[----:B-----5:R-:W-:-:S05]  /*20de0*/  IABS R2, R45 ;  /* 0x0000002d00027213 */ /* 0x020fca0000000000 */
[----:B------:R-:W-:-:S04]  /*20df0*/  IMAD.HI.U32 R43, R49, R2, RZ ;  /* 0x00000002312b7227 */ /* 0x000fc800078e00ff */
[----:B------:R-:W-:Y:S02]  /*20e00*/  IMAD.MOV R43, RZ, RZ, -R43 ;  /* 0x000000ffff2b7224 */ /* 0x000fe400078e0a2b */
[----:B-1----:R-:W-:Y:S02]  /*20e10*/  IMAD.MOV.U32 R10, RZ, RZ, R7 ;  /* 0x000000ffff0a7224 */ /* 0x002fe400078e0007 */
[----:B------:R-:W-:Y:S02]  /*20e20*/  IMAD R2, R0, R43, R2 ;  /* 0x0000002b00027224 */ /* 0x000fe400078e0202 */
[----:B------:R-:W-:-:S03]  /*20e30*/  @!P3 IMAD.MOV R10, RZ, RZ, -R10 ;  /* 0x000000ffff0ab224 */ /* 0x000fc600078e0a0a */
[C---:B------:R-:W-:Y:S02]  /*20e40*/  ISETP.GT.U32.AND P6, PT, R0.reuse, R2, PT ;  /* 0x000000020000720c */ /* 0x040fe40003fc4070 */
[----:B------:R0:W-:Y:S01]  /*20e50*/  STL [R1+0x78], R10 ;  /* 0x0000780a01007387 */ /* 0x0001e20000100800 */
[----:B------:R-:W-:-:S03]  /*20e60*/  ISETP.GT.U32.AND P0, PT, R0, R41, PT ;  /* 0x000000290000720c */ /* 0x000fc60003f04070 */
[----:B------:R-:W5:Y:S01]  /*20e70*/  LDL.LU R59, [R1+0x16e0] ;  /* 0x0016e000013b7983 */ /* 0x000f620000300800 */
[----:B------:R-:W-:Y:S01]  /*20e80*/  IMAD.HI.U32 R5, R49, R42, RZ ;  /* 0x0000002a31057227 */ /* 0x000fe200078e00ff */
[----:B----4-:R-:W-:Y:S02]  /*20e90*/  IABS R6, R54 ;  /* 0x0000003600067213 */ /* 0x010fe40000000000 */
[----:B------:R-:W4:Y:S03]  /*20ea0*/  LDL.LU R48, [R1+0x16e4] ;  /* 0x0016e40001307983 */ /* 0x000f260000300800 */
[----:B------:R-:W-:-:S03]  /*20eb0*/  @!P6 IMAD.IADD R2, R2, 0x1, -R0 ;  /* 0x000000010202e824 */ /* 0x000fc600078e0a00 */
[----:B------:R-:W-:Y:S02]  /*20ec0*/  @!P0 IMAD.IADD R41, R41, 0x1, -R0 ;  /* 0x0000000129298824 */ /* 0x000fe400078e0a00 */
[----:B------:R-:W-:Y:S02]  /*20ed0*/  ISETP.GT.U32.AND P6, PT, R0, R2, PT ;  /* 0x000000020000720c */ /* 0x000fe40003fc4070 */
[----:B0-----:R-:W-:Y:S02]  /*20ee0*/  IMAD.MOV.U32 R10, RZ, RZ, R41 ;  /* 0x000000ffff0a7224 */ /* 0x001fe400078e0029 */
[----:B------:R-:W-:Y:S02]  /*20ef0*/  IMAD.MOV R5, RZ, RZ, -R5 ;  /* 0x000000ffff057224 */ /* 0x000fe400078e0a05 */
[----:B------:R-:W-:Y:S01]  /*20f00*/  @!P2 IMAD.MOV R10, RZ, RZ, -R10 ;  /* 0x000000ffff0aa224 */ /* 0x000fe200078e0a0a */
[----:B------:R-:W-:Y:S01]  /*20f10*/  ISETP.GE.AND P0, PT, R54, RZ, PT ;  /* 0x000000ff3600720c */ /* 0x000fe20003f06270 */
[----:B------:R-:W-:Y:S01]  /*20f20*/  IMAD R42, R0, R5, R42 ;  /* 0x00000005002a7224 */ /* 0x000fe200078e022a */
[----:B------:R-:W4:Y:S01]  /*20f30*/  LDL.LU R54, [R1+0x16e8] ;  /* 0x0016e80001367983 */ /* 0x000f220000300800 */
[----:B------:R-:W-:-:S03]  /*20f40*/  IABS R5, R55 ;  /* 0x0000003700057213 */ /* 0x000fc60000000000 */
[----:B------:R-:W-:Y:S01]  /*20f50*/  @!P6 IMAD.IADD R2, R2, 0x1, -R0 ;  /* 0x000000010202e824 */ /* 0x000fe200078e0a00 */
[----:B------:R-:W-:Y:S01]  /*20f60*/  ISETP.GE.AND P6, PT, R55, RZ, PT ;  /* 0x000000ff3700720c */ /* 0x000fe20003fc6270 */
[----:B------:R0:W-:Y:S04]  /*20f70*/  STL [R1+0x68], R10 ;  /* 0x0000680a01007387 */ /* 0x0001e80000100800 */
[----:B------:R-:W4:Y:S01]  /*20f80*/  LDL.LU R55, [R1+0x16ec] ;  /* 0x0016ec0001377983 */ /* 0x000f220000300800 */
[----:B------:R-:W-:-:S13]  /*20f90*/  ISETP.GT.U32.AND P3, PT, R0, R42, PT ;  /* 0x0000002a0000720c */ /* 0x000fda0003f64070 */
[----:B------:R-:W-:-:S05]  /*20fa0*/  @!P3 IMAD.IADD R42, R42, 0x1, -R0 ;  /* 0x000000012a2ab824 */ /* 0x000fca00078e0a00 */
[----:B------:R-:W-:Y:S02]  /*20fb0*/  ISETP.GT.U32.AND P3, PT, R0, R42, PT ;  /* 0x0000002a0000720c */ /* 0x000fe40003f64070 */
[----:B------:R-:W-:Y:S01]  /*20fc0*/  ISETP.GE.AND P1, PT, R45, RZ, PT ;  /* 0x000000ff2d00720c */ /* 0x000fe20003f26270 */
[----:B------:R-:W-:-:S04]  /*20fd0*/  IMAD.HI.U32 R7, R49, R8, RZ ;  /* 0x0000000831077227 */ /* 0x000fc800078e00ff */
[----:B------:R-:W-:-:S04]  /*20fe0*/  IMAD.HI.U32 R43, R49, R6, RZ ;  /* 0x00000006312b7227 */ /* 0x000fc800078e00ff */
[----:B------:R-:W-:Y:S02]  /*20ff0*/  IMAD.MOV R7, RZ, RZ, -R7 ;  /* 0x000000ffff077224 */ /* 0x000fe400078e0a07 */
[----:B------:R-:W-:Y:S02]  /*21000*/  @!P3 IMAD.IADD R42, R42, 0x1, -R0 ;  /* 0x000000012a2ab824 */ /* 0x000fe400078e0a00 */
[----:B------:R-:W-:Y:S02]  /*21010*/  IMAD.MOV R43, RZ, RZ, -R43 ;  /* 0x000000ffff2b7224 */ /* 0x000fe400078e0a2b */
[----:B0-----:R-:W-:Y:S02]  /*21020*/  IMAD.MOV.U32 R10, RZ, RZ, R42 ;  /* 0x000000ffff0a7224 */ /* 0x001fe400078e002a */
[----:B------:R-:W-:Y:S02]  /*21030*/  IMAD R8, R0, R7, R8 ;  /* 0x0000000700087224 */ /* 0x000fe400078e0208 */
[----:B------:R-:W-:-:S02]  /*21040*/  @!P1 IMAD.MOV R2, RZ, RZ, -R2 ;  /* 0x000000ffff029224 */ /* 0x000fc400078e0a02 */
[----:B------:R-:W-:Y:S01]  /*21050*/  @!P5 IMAD.MOV R10, RZ, RZ, -R10 ;  /* 0x000000ffff0ad224 */ /* 0x000fe200078e0a0a */
[C---:B------:R-:W-:Y:S01]  /*21060*/  ISETP.GT.U32.AND P2, PT, R0.reuse, R8, PT ;  /* 0x000000080000720c */ /* 0x040fe20003f44070 */
[----:B------:R-:W-:Y:S01]  /*21070*/  IMAD.HI.U32 R44, R49, R5, RZ ;  /* 0x00000005312c7227 */ /* 0x000fe200078e00ff */
[----:B------:R-:W-:Y:S03]  /*21080*/  STL [R1+0x6c], R2 ;  /* 0x00006c0201007387 */ /* 0x000fe60000100800 */
[----:B------:R-:W-:Y:S01]  /*21090*/  IMAD R6, R0, R43, R6 ;  /* 0x0000002b00067224 */ /* 0x000fe200078e0206 */
[----:B------:R0:W-:Y:S01]  /*210a0*/  STL [R1+0x64], R10 ;  /* 0x0000640a01007387 */ /* 0x0001e20000100800 */
[----:B------:R-:W-:-:S03]  /*210b0*/  IMAD.MOV R44, RZ, RZ, -R44 ;  /* 0x000000ffff2c7224 */ /* 0x000fc600078e0a2c */
[----:B------:R-:W4:Y:S01]  /*210c0*/  LDL.LU R51, [R1+0x16f0] ;  /* 0x0016f00001337983 */ /* 0x000f220000300800 */
[C---:B------:R-:W-:Y:S01]  /*210d0*/  ISETP.GT.U32.AND P1, PT, R0.reuse, R6, PT ;  /* 0x000000060000720c */ /* 0x040fe20003f24070 */
[----:B------:R-:W-:Y:S02]  /*210e0*/  IMAD R5, R0, R44, R5 ;  /* 0x0000002c00057224 */ /* 0x000fe400078e0205 */
[----:B------:R-:W-:Y:S01]  /*210f0*/  @!P2 IMAD.IADD R8, R8, 0x1, -R0 ;  /* 0x000000010808a824 */ /* 0x000fe200078e0a00 */
[----:B------:R-:W4:Y:S02]  /*21100*/  LDL.LU R50, [R1+0x16f4] ;  /* 0x0016f40001327983 */ /* 0x000f240000300800 */
[----:B------:R-:W-:Y:S02]  /*21110*/  ISETP.GT.U32.AND P3, PT, R0, R5, PT ;  /* 0x000000050000720c */ /* 0x000fe40003f64070 */
[----:B------:R-:W-:-:S05]  /*21120*/  IABS R7, R46 ;  /* 0x0000002e00077213 */ /* 0x000fca0000000000 */
[----:B------:R-:W-:Y:S01]  /*21130*/  @!P1 IMAD.IADD R6, R6, 0x1, -R0 ;  /* 0x0000000106069824 */ /* 0x000fe200078e0a00 */
[----:B------:R-:W-:Y:S01]  /*21140*/  ISETP.GT.U32.AND P1, PT, R0, R8, PT ;  /* 0x000000080000720c */ /* 0x000fe20003f24070 */
[----:B------:R-:W-:-:S04]  /*21150*/  IMAD.HI.U32 R44, R49, R7, RZ ;  /* 0x00000007312c7227 */ /* 0x000fc800078e00ff */
[----:B------:R-:W-:Y:S01]  /*21160*/  IMAD.MOV R44, RZ, RZ, -R44 ;  /* 0x000000ffff2c7224 */ /* 0x000fe200078e0a2c */
[C---:B------:R-:W-:Y:S01]  /*21170*/  ISETP.GT.U32.AND P5, PT, R0.reuse, R6, PT ;  /* 0x000000060000720c */ /* 0x040fe20003fa4070 */
[----:B------:R-:W-:Y:S02]  /*21180*/  @!P3 IMAD.IADD R5, R5, 0x1, -R0 ;  /* 0x000000010505b824 */ /* 0x000fe400078e0a00 */
[----:B------:R-:W-:-:S04]  /*21190*/  IMAD R7, R0, R44, R7 ;  /* 0x0000002c00077224 */ /* 0x000fc800078e0207 */
[----:B------:R-:W-:Y:S01]  /*211a0*/  @!P1 IMAD.IADD R8, R8, 0x1, -R0 ;  /* 0x0000000108089824 */ /* 0x000fe200078e0a00 */
[----:B------:R-:W-:-:S03]  /*211b0*/  ISETP.GT.U32.AND P3, PT, R0, R5, PT ;  /* 0x000000050000720c */ /* 0x000fc60003f64070 */
[----:B0-----:R-:W-:Y:S02]  /*211c0*/  IMAD.MOV.U32 R10, RZ, RZ, R8 ;  /* 0x000000ffff0a7224 */ /* 0x001fe400078e0008 */
[----:B------:R-:W-:Y:S02]  /*211d0*/  @!P5 IMAD.IADD R6, R6, 0x1, -R0 ;  /* 0x000000010606d824 */ /* 0x000fe400078e0a00 */
[----:B------:R-:W-:Y:S02]  /*211e0*/  @!P4 IMAD.MOV R10, RZ, RZ, -R10 ;  /* 0x000000ffff0ac224 */ /* 0x000fe400078e0a0a */
[----:B------:R-:W-:-:S04]  /*211f0*/  @!P0 IMAD.MOV R6, RZ, RZ, -R6 ;  /* 0x000000ffff068224 */ /* 0x000fc800078e0a06 */
[----:B------:R-:W-:Y:S01]  /*21200*/  @!P3 IMAD.IADD R5, R5, 0x1, -R0 ;  /* 0x000000010505b824 */ /* 0x000fe200078e0a00 */
[----:B------:R-:W-:Y:S03]  /*21210*/  STL [R1+0x5c], R10 ;  /* 0x00005c0a01007387 */ /* 0x000fe60000100800 */
[----:B------:R-:W-:Y:S01]  /*21220*/  @!P6 IMAD.MOV R5, RZ, RZ, -R5 ;  /* 0x000000ffff05e224 */ /* 0x000fe200078e0a05 */
[----:B------:R0:W-:Y:S01]  /*21230*/  STL [R1+0x58], R6 ;  /* 0x0000580601007387 */ /* 0x0001e20000100800 */
[----:B---3--:R-:W-:-:S05]  /*21240*/  IABS R43, R52 ;  /* 0x00000034002b7213 */ /* 0x008fca0000000000 */
[----:B------:R-:W-:-:S04]  /*21250*/  IMAD.HI.U32 R41, R49, R43, RZ ;  /* 0x0000002b31297227 */ /* 0x000fc800078e00ff */
[----:B------:R-:W-:-:S04]  /*21260*/  IMAD.MOV R41, RZ, RZ, -R41 ;  /* 0x000000ffff297224 */ /* 0x000fc800078e0a29 */
[----:B------:R-:W-:Y:S01]  /*21270*/  IMAD R43, R0, R41, R43 ;  /* 0x00000029002b7224 */ /* 0x000fe200078e022b */
[----:B--2---:R-:W-:-:S05]  /*21280*/  IABS R2, R53 ;  /* 0x0000003500027213 */ /* 0x004fca0000000000 */
[----:B------:R-:W-:Y:S01]  /*21290*/  IMAD.HI.U32 R44, R49, R2, RZ ;  /* 0x00000002312c7227 */ /* 0x000fe200078e00ff */
[----:B------:R-:W-:-:S03]  /*212a0*/  ISETP.GT.U32.AND P1, PT, R0, R43, PT ;  /* 0x0000002b0000720c */ /* 0x000fc60003f24070 */
[----:B------:R-:W-:-:S04]  /*212b0*/  IMAD.MOV R44, RZ, RZ, -R44 ;  /* 0x000000ffff2c7224 */ /* 0x000fc800078e0a2c */
[----:B------:R-:W-:-:S05]  /*212c0*/  IMAD R2, R0, R44, R2 ;  /* 0x0000002c00027224 */ /* 0x000fca00078e0202 */
[----:B------:R-:W-:Y:S01]  /*212d0*/  ISETP.GT.U32.AND P5, PT, R0, R2, PT ;  /* 0x000000020000720c */ /* 0x000fe20003fa4070 */
[--C-:B------:R-:W-:Y:S01]  /*212e0*/  @!P1 IMAD.IADD R43, R43, 0x1, -R0.reuse ;  /* 0x000000012b2b9824 */ /* 0x100fe200078e0a00 */
[----:B------:R-:W-:Y:S02]  /*212f0*/  ISETP.GE.AND P1, PT, R52, RZ, PT ;  /* 0x000000ff3400720c */ /* 0x000fe40003f26270 */
[----:B------:R-:W2:Y:S04]  /*21300*/  LDL.LU R52, [R1+0x16f8] ;  /* 0x0016f80001347983 */ /* 0x000ea80000300800 */
[----:B------:R1:W-:Y:S05]  /*21310*/  STL [R1+0x54], R5 ;  /* 0x0000540501007387 */ /* 0x0003ea0000100800 */
[----:B------:R-:W-:Y:S01]  /*21320*/  @!P5 IMAD.IADD R2, R2, 0x1, -R0 ;  /* 0x000000010202d824 */ /* 0x000fe200078e0a00 */
[----:B------:R-:W-:-:S02]  /*21330*/  ISETP.GE.AND P5, PT, R53, RZ, PT ;  /* 0x000000ff3500720c */ /* 0x000fc40003fa6270 */
[----:B------:R-:W3:Y:S01]  /*21340*/  LDL.LU R53, [R1+0x16fc] ;  /* 0x0016fc0001357983 */ /* 0x000ee20000300800 */
[----:B------:R-:W-:Y:S02]  /*21350*/  ISETP.GT.U32.AND P2, PT, R0, R7, PT ;  /* 0x000000070000720c */ /* 0x000fe40003f44070 */
[----:B-----5:R-:W-:-:S05]  /*21360*/  IABS R41, R59 ;  /* 0x0000003b00297213 */ /* 0x020fca0000000000 */
[----:B------:R-:W-:-:S06]  /*21370*/  IMAD.HI.U32 R44, R49, R41, RZ ;  /* 0x00000029312c7227 */ /* 0x000fcc00078e00ff */
[----:B------:R-:W-:-:S05]  /*21380*/  @!P2 IMAD.IADD R7, R7, 0x1, -R0 ;  /* 0x000000010707a824 */ /* 0x000fca00078e0a00 */
[----:B------:R-:W-:Y:S01]  /*21390*/  ISETP.GT.U32.AND P2, PT, R0, R7, PT ;  /* 0x000000070000720c */ /* 0x000fe20003f44070 */
[----:B------:R-:W-:-:S04]  /*213a0*/  IMAD.MOV R44, RZ, RZ, -R44 ;  /* 0x000000ffff2c7224 */ /* 0x000fc800078e0a2c */
[----:B------:R-:W-:-:S08]  /*213b0*/  IMAD R41, R0, R44, R41 ;  /* 0x0000002c00297224 */ /* 0x000fd000078e0229 */
[----:B------:R-:W-:Y:S01]  /*213c0*/  @!P2 IMAD.IADD R7, R7, 0x1, -R0 ;  /* 0x000000010707a824 */ /* 0x000fe200078e0a00 */
[----:B------:R-:W-:Y:S02]  /*213d0*/  ISETP.GT.U32.AND P2, PT, R0, R41, PT ;  /* 0x000000290000720c */ /* 0x000fe40003f44070 */
[----:B----4-:R-:W-:Y:S02]  /*213e0*/  IABS R45, R48 ;  /* 0x00000030002d7213 */ /* 0x010fe40000000000 */
[----:B------:R-:W-:Y:S02]  /*213f0*/  ISETP.GE.AND P3, PT, R46, RZ, PT ;  /* 0x000000ff2e00720c */ /* 0x000fe40003f66270 */
[----:B------:R-:W-:Y:S01]  /*21400*/  IABS R46, R55 ;  /* 0x00000037002e7213 */ /* 0x000fe20000000000 */
[----:B------:R-:W-:-:S06]  /*21410*/  IMAD.HI.U32 R44, R49, R45, RZ ;  /* 0x0000002d312c7227 */ /* 0x000fcc00078e00ff */
[----:B------:R-:W-:Y:S01]  /*21420*/  @!P2 IMAD.IADD R41, R41, 0x1, -R0 ;  /* 0x000000012929a824 */ /* 0x000fe200078e0a00 */
[C---:B------:R-:W-:Y:S01]  /*21430*/  ISETP.GT.U32.AND P2, PT, R0.reuse, R43, PT ;  /* 0x0000002b0000720c */ /* 0x040fe20003f44070 */
[----:B------:R-:W-:Y:S01]  /*21440*/  IMAD.HI.U32 R8, R49, R46, RZ ;  /* 0x0000002e31087227 */ /* 0x000fe200078e00ff */
[----:B------:R-:W-:-:S03]  /*21450*/  ISETP.GT.U32.AND P4, PT, R0, R2, PT ;  /* 0x000000020000720c */ /* 0x000fc60003f84070 */
[----:B------:R-:W-:Y:S02]  /*21460*/  IMAD.MOV R44, RZ, RZ, -R44 ;  /* 0x000000ffff2c7224 */ /* 0x000fe400078e0a2c */
[----:B------:R-:W-:Y:S02]  /*21470*/  IMAD.MOV R8, RZ, RZ, -R8 ;  /* 0x000000ffff087224 */ /* 0x000fe400078e0a08 */
[C---:B------:R-:W-:Y:S02]  /*21480*/  IMAD R44, R0.reuse, R44, R45 ;  /* 0x0000002c002c7224 */ /* 0x040fe400078e022d */
[C---:B------:R-:W-:Y:S01]  /*21490*/  IMAD R46, R0.reuse, R8, R46 ;  /* 0x00000008002e7224 */ /* 0x040fe200078e022e */
[C---:B------:R-:W-:Y:S01]  /*214a0*/  ISETP.GT.U32.AND P0, PT, R0.reuse, R41, PT ;  /* 0x000000290000720c */ /* 0x040fe20003f04070 */
[----:B------:R-:W-:Y:S01]  /*214b0*/  @!P2 IMAD.IADD R43, R43, 0x1, -R0 ;  /* 0x000000012b2ba824 */ /* 0x000fe200078e0a00 */
[C---:B------:R-:W-:Y:S01]  /*214c0*/  ISETP.GT.U32.AND P6, PT, R0.reuse, R44, PT ;  /* 0x0000002c0000720c */ /* 0x040fe20003fc4070 */
[----:B0-----:R-:W-:Y:S01]  /*214d0*/  IMAD.MOV.U32 R6, RZ, RZ, R7 ;  /* 0x000000ffff067224 */ /* 0x001fe200078e0007 */
[----:B------:R-:W-:Y:S01]  /*214e0*/  ISETP.GT.U32.AND P2, PT, R0, R46, PT ;  /* 0x0000002e0000720c */ /* 0x000fe20003f44070 */
[----:B------:R-:W-:-:S02]  /*214f0*/  IMAD.MOV.U32 R8, RZ, RZ, R43 ;  /* 0x000000ffff087224 */ /* 0x000fc400078e002b */
[----:B------:R-:W-:Y:S02]  /*21500*/  @!P3 IMAD.MOV R6, RZ, RZ, -R6 ;  /* 0x000000ffff06b224 */ /* 0x000fe400078e0a06 */
[----:B------:R-:W-:Y:S02]  /*21510*/  @!P4 IMAD.IADD R2, R2, 0x1, -R0 ;  /* 0x000000010202c824 */ /* 0x000fe400078e0a00 */
[----:B------:R-:W-:Y:S01]  /*21520*/  @!P1 IMAD.MOV R8, RZ, RZ, -R8 ;  /* 0x000000ffff089224 */ /* 0x000fe200078e0a08 */
[----:B------:R-:W-:Y:S01]  /*21530*/  STL [R1+0x50], R6 ;  /* 0x0000500601007387 */ /* 0x000fe20000100800 */
[----:B------:R-:W-:Y:S02]  /*21540*/  @!P5 IMAD.MOV R2, RZ, RZ, -R2 ;  /* 0x000000ffff02d224 */ /* 0x000fe400078e0a02 */
[--C-:B------:R-:W-:Y:S01]  /*21550*/  @!P0 IMAD.IADD R41, R41, 0x1, -R0.reuse ;  /* 0x0000000129298824 */ /* 0x100fe200078e0a00 */
[----:B------:R-:W-:Y:S01]  /*21560*/  ISETP.GE.AND P0, PT, R48, RZ, PT ;  /* 0x000000ff3000720c */ /* 0x000fe20003f06270 */
[--C-:B------:R-:W-:Y:S01]  /*21570*/  @!P6 IMAD.IADD R44, R44, 0x1, -R0.reuse ;  /* 0x000000012c2ce824 */ /* 0x100fe200078e0a00 */
[----:B------:R-:W-:Y:S01]  /*21580*/  STL [R1+0x4c], R8 ;  /* 0x00004c0801007387 */ /* 0x000fe20000100800 */
[----:B------:R-:W-:Y:S01]  /*21590*/  IABS R42, R54 ;  /* 0x00000036002a7213 */ /* 0x000fe20000000000 */
[----:B------:R-:W-:Y:S01]  /*215a0*/  @!P2 IMAD.IADD R46, R46, 0x1, -R0 ;  /* 0x000000012e2ea824 */ /* 0x000fe200078e0a00 */
[----:B------:R-:W-:Y:S01]  /*215b0*/  ISETP.GE.AND P6, PT, R54, RZ, PT ;  /* 0x000000ff3600720c */ /* 0x000fe20003fc6270 */
[----:B------:R-:W4:Y:S01]  /*215c0*/  LDL.LU R48, [R1+0x1700] ;  /* 0x0017000001307983 */ /* 0x000f220000300800 */
[----:B------:R-:W-:-:S03]  /*215d0*/  ISETP.GE.AND P2, PT, R55, RZ, PT ;  /* 0x000000ff3700720c */ /* 0x000fc60003f46270 */
[----:B------:R-:W5:Y:S01]  /*215e0*/  LDL.LU R54, [R1+0x1704] ;  /* 0x0017040001367983 */ /* 0x000f620000300800 */
[----:B------:R-:W-:-:S03]  /*215f0*/  IMAD.HI.U32 R47, R49, R42, RZ ;  /* 0x0000002a312f7227 */ /* 0x000fc600078e00ff */
[----:B------:R-:W-:Y:S04]  /*21600*/  STL [R1+0x48], R2 ;  /* 0x0000480201007387 */ /* 0x000fe80000100800 */
[----:B------:R-:W4:Y:S01]  /*21610*/  LDL.LU R55, [R1+0x1708] ;  /* 0x0017080001377983 */ /* 0x000f220000300800 */
[----:B------:R-:W-:-:S04]  /*21620*/  IMAD.MOV R47, RZ, RZ, -R47 ;  /* 0x000000ffff2f7224 */ /* 0x000fc800078e0a2f */
[----:B------:R-:W-:-:S05]  /*21630*/  IMAD R42, R0, R47, R42 ;  /* 0x0000002f002a7224 */ /* 0x000fca00078e022a */
[----:B------:R-:W-:Y:S02]  /*21640*/  ISETP.GT.U32.AND P3, PT, R0, R42, PT ;  /* 0x0000002a0000720c */ /* 0x000fe40003f64070 */
[----:B------:R-:W-:-:S05]  /*21650*/  IABS R7, R51 ;  /* 0x0000003300077213 */ /* 0x000fca0000000000 */
[----:B-1----:R-:W-:-:S06]  /*21660*/  IMAD.HI.U32 R5, R49, R7, RZ ;  /* 0x0000000731057227 */ /* 0x002fcc00078e00ff */
[----:B------:R-:W-:Y:S01]  /*21670*/  @!P3 IMAD.IADD R42, R42, 0x1, -R0 ;  /* 0x000000012a2ab824 */ /* 0x000fe200078e0a00 */
[----:B------:R-:W-:Y:S01]  /*21680*/  ISETP.GT.U32.AND P3, PT, R0, R44, PT ;  /* 0x0000002c0000720c */ /* 0x000fe20003f64070 */
[----:B------:R-:W-:-:S04]  /*21690*/  IMAD.MOV R5, RZ, RZ, -R5 ;  /* 0x000000ffff057224 */ /* 0x000fc800078e0a05 */
[C---:B------:R-:W-:Y:S01]  /*216a0*/  IMAD R7, R0.reuse, R5, R7 ;  /* 0x0000000500077224 */ /* 0x040fe200078e0207 */
[----:B------:R-:W-:Y:S02]  /*216b0*/  ISETP.GE.AND P4, PT, R59, RZ, PT ;  /* 0x000000ff3b00720c */ /* 0x000fe40003f86270 */
[----:B------:R-:W-:-:S05]  /*216c0*/  ISETP.GT.U32.AND P1, PT, R0, R42, PT ;  /* 0x0000002a0000720c */ /* 0x000fca0003f24070 */
[----:B------:R-:W-:Y:S01]  /*216d0*/  @!P3 IMAD.IADD R44, R44, 0x1, -R0 ;  /* 0x000000012c2cb824 */ /* 0x000fe200078e0a00 */
[C---:B------:R-:W-:Y:S02]  /*216e0*/  ISETP.GT.U32.AND P3, PT, R0.reuse, R7, PT ;  /* 0x000000070000720c */ /* 0x040fe40003f64070 */
[----:B------:R-:W-:Y:S01]  /*216f0*/  ISETP.GT.U32.AND P5, PT, R0, R46, PT ;  /* 0x0000002e0000720c */ /* 0x000fe20003fa4070 */
[----:B------:R-:W-:-:S04]  /*21700*/  IMAD.MOV.U32 R10, RZ, RZ, R41 ;  /* 0x000000ffff0a7224 */ /* 0x000fc800078e0029 */
[----:B------:R-:W-:Y:S02]  /*21710*/  @!P1 IMAD.IADD R42, R42, 0x1, -R0 ;  /* 0x000000012a2a9824 */ /* 0x000fe400078e0a00 */
[----:B------:R-:W-:-:S04]  /*21720*/  @!P4 IMAD.MOV R10, RZ, RZ, -R10 ;  /* 0x000000ffff0ac224 */ /* 0x000fc800078e0a0a */
[----:B------:R-:W-:Y:S02]  /*21730*/  @!P3 IMAD.IADD R7, R7, 0x1, -R0 ;  /* 0x000000010707b824 */ /* 0x000fe400078e0a00 */
[----:B------:R-:W-:-:S03]  /*21740*/  IMAD.MOV.U32 R12, RZ, RZ, R44 ;  /* 0x000000ffff0c7224 */ /* 0x000fc600078e002c */
[----:B------:R-:W-:Y:S01]  /*21750*/  ISETP.GT.U32.AND P4, PT, R0, R7, PT ;  /* 0x000000070000720c */ /* 0x000fe20003f84070 */
[----:B------:R-:W-:Y:S02]  /*21760*/  @!P5 IMAD.IADD R46, R46, 0x1, -R0 ;  /* 0x000000012e2ed824 */ /* 0x000fe400078e0a00 */
[----:B------:R-:W-:Y:S01]  /*21770*/  IMAD.MOV.U32 R11, RZ, RZ, R42 ;  /* 0x000000ffff0b7224 */ /* 0x000fe200078e002a */
[----:B------:R0:W-:Y:S01]  /*21780*/  STL [R1+0x44], R10 ;  /* 0x0000440a01007387 */ /* 0x0001e20000100800 */
[----:B------:R-:W-:Y:S01]  /*21790*/  @!P0 IMAD.MOV R12, RZ, RZ, -R12 ;  /* 0x000000ffff0c8224 */ /* 0x000fe200078e0a0c */
[----:B------:R-:W-:Y:S01]  /*217a0*/  ISETP.GE.AND P1, PT, R51, RZ, PT ;  /* 0x000000ff3300720c */ /* 0x000fe20003f26270 */
[----:B------:R-:W-:-:S03]  /*217b0*/  @!P6 IMAD.MOV R11, RZ, RZ, -R11 ;  /* 0x000000ffff0be224 */ /* 0x000fc600078e0a0b */
[----:B------:R-:W-:Y:S01]  /*217c0*/  STL [R1+0x40], R12 ;  /* 0x0000400c01007387 */ /* 0x000fe20000100800 */
[----:B0-----:R-:W-:-:S03]  /*217d0*/  IMAD.MOV.U32 R10, RZ, RZ, R46 ;  /* 0x000000ffff0a7224 */ /* 0x001fc600078e002e */
[----:B------:R-:W-:Y:S01]  /*217e0*/  STL [R1+0x28], R11 ;  /* 0x0000280b01007387 */ /* 0x000fe20000100800 */
[----:B------:R-:W-:Y:S02]  /*217f0*/  @!P4 IMAD.IADD R7, R7, 0x1, -R0 ;  /* 0x000000010707c824 */ /* 0x000fe400078e0a00 */
[----:B------:R-:W-:Y:S01]  /*21800*/  @!P2 IMAD.MOV R10, RZ, RZ, -R10 ;  /* 0x000000ffff0aa224 */ /* 0x000fe200078e0a0a */
[----:B--2---:R-:W-:Y:S02]  /*21810*/  IABS R2, R52 ;  /* 0x0000003400027213 */ /* 0x004fe40000000000 */
[----:B------:R-:W-:Y:S02]  /*21820*/  ISETP.GE.AND P6, PT, R52, RZ, PT ;  /* 0x000000ff3400720c */ /* 0x000fe40003fc6270 */
[----:B------:R-:W2:Y:S01]  /*21830*/  LDL.LU R52, [R1+0x170c] ;  /* 0x00170c0001347983 */ /* 0x000ea20000300800 */
[----:B------:R-:W-:Y:S01]  /*21840*/  IMAD.MOV.U32 R5, RZ, RZ, R2 ;  /* 0x000000ffff057224 */ /* 0x000fe200078e0002 */
[----:B---3--:R-:W-:-:S02]  /*21850*/  IABS R2, R53 ;  /* 0x0000003500027213 */ /* 0x008fc40000000000 */
[----:B------:R-:W-:Y:S02]  /*21860*/  ISETP.GE.AND P2, PT, R53, RZ, PT ;  /* 0x000000ff3500720c */ /* 0x000fe40003f46270 */
[----:B------:R-:W3:Y:S04]  /*21870*/  LDL.LU R53, [R1+0x1710] ;  /* 0x0017100001357983 */ /* 0x000ee80000300800 */
[----:B------:R0:W-:Y:S04]  /*21880*/  STL [R1+0x38], R10 ;  /* 0x0000380a01007387 */ /* 0x0001e80000100800 */
[----:B------:R-:W3:Y:S04]  /*21890*/  LDL.LU R16, [R1+0x1714] ;  /* 0x0017140001107983 */ /* 0x000ee80000300800 */
[----:B------:R-:W3:Y:S01]  /*218a0*/  LDL.LU R15, [R1+0x1718] ;  /* 0x00171800010f7983 */ /* 0x000ee20000300800 */
[----:B0-----:R-:W-:-:S04]  /*218b0*/  IMAD.MOV.U32 R10, RZ, RZ, R7 ;  /* 0x000000ffff0a7224 */ /* 0x001fc800078e0007 */
[----:B------:R-:W-:-:S05]  /*218c0*/  @!P1 IMAD.MOV R10, RZ, RZ, -R10 ;  /* 0x000000ffff0a9224 */ /* 0x000fca00078e0a0a */
[----:B------:R0:W-:Y:S04]  /*218d0*/  STL [R1+0x3c], R10 ;  /* 0x00003c0a01007387 */ /* 0x0001e80000100800 */
[----:B------:R-:W3:Y:S01]  /*218e0*/  LDL.LU R59, [R1+0x171c] ;  /* 0x00171c00013b7983 */ /* 0x000ee20000300800 */
[----:B------:R-:W-:Y:S01]  /*218f0*/  IABS R6, R50 ;  /* 0x0000003200067213 */ /* 0x000fe20000000000 */
[----:B------:R-:W-:-:S04]  /*21900*/  IMAD.HI.U32 R8, R49, R5, RZ ;  /* 0x0000000531087227 */ /* 0x000fc800078e00ff */
[----:B------:R-:W-:-:S04]  /*21910*/  IMAD.HI.U32 R43, R49, R6, RZ ;  /* 0x00000006312b7227 */ /* 0x000fc800078e00ff */
[----:B------:R-:W-:Y:S02]  /*21920*/  IMAD.MOV R43, RZ, RZ, -R43 ;  /* 0x000000ffff2b7224 */ /* 0x000fe400078e0a2b */
[----:B------:R-:W-:Y:S02]  /*21930*/  IMAD.MOV R8, RZ, RZ, -R8 ;  /* 0x000000ffff087224 */ /* 0x000fe400078e0a08 */
[C---:B------:R-:W-:Y:S02]  /*21940*/  IMAD R6, R0.reuse, R43, R6 ;  /* 0x0000002b00067224 */ /* 0x040fe400078e0206 */
[----:B------:R-:W-:-:S03]  /*21950*/  IMAD R5, R0, R8, R5 ;  /* 0x0000000800057224 */ /* 0x000fc600078e0205 */
[C---:B------:R-:W-:Y:S02]  /*21960*/  ISETP.GT.U32.AND P3, PT, R0.reuse, R6, PT ;  /* 0x000000060000720c */ /* 0x040fe40003f64070 */
[----:B------:R-:W-:Y:S02]  /*21970*/  ISETP.GT.U32.AND P0, PT, R0, R5, PT ;  /* 0x000000050000720c */ /* 0x000fe40003f04070 */
[----:B------:R-:W-:-:S09]  /*21980*/  ISETP.GE.AND P5, PT, R50, RZ, PT ;  /* 0x000000ff3200720c */ /* 0x000fd20003fa6270 */
[--C-:B------:R-:W-:Y:S02]  /*21990*/  @!P3 IMAD.IADD R6, R6, 0x1, -R0.reuse ;  /* 0x000000010606b824 */ /* 0x100fe400078e0a00 */
[----:B------:R-:W-:-:S03]  /*219a0*/  @!P0 IMAD.IADD R5, R5, 0x1, -R0 ;  /* 0x0000000105058824 */ /* 0x000fc600078e0a00 */
[C---:B------:R-:W-:Y:S02]  /*219b0*/  ISETP.GT.U32.AND P3, PT, R0.reuse, R6, PT ;  /* 0x000000060000720c */ /* 0x040fe40003f64070 */
[----:B------:R-:W-:-:S11]  /*219c0*/  ISETP.GT.U32.AND P0, PT, R0, R5, PT ;  /* 0x000000050000720c */ /* 0x000fd60003f04070 */
[--C-:B------:R-:W-:Y:S02]  /*219d0*/  @!P3 IMAD.IADD R6, R6, 0x1, -R0.reuse ;  /* 0x000000010606b824 */ /* 0x100fe400078e0a00 */
[----:B------:R-:W-:Y:S02]  /*219e0*/  @!P0 IMAD.IADD R5, R5, 0x1, -R0 ;  /* 0x0000000105058824 */ /* 0x000fe400078e0a00 */
[----:B------:R-:W-:Y:S02]  /*219f0*/  @!P5 IMAD.MOV R6, RZ, RZ, -R6 ;  /* 0x000000ffff06d224 */ /* 0x000fe400078e0a06 */
[----:B------:R-:W-:-:S03]  /*21a00*/  @!P6 IMAD.MOV R5, RZ, RZ, -R5 ;  /* 0x000000ffff05e224 */ /* 0x000fc600078e0a05 */
[----:B------:R-:W-:Y:S01]  /*21a10*/  STL [R1+0x30], R6 ;  /* 0x0000300601007387 */ /* 0x000fe20000100800 */
[----:B----4-:R-:W-:-:S03]  /*21a20*/  IABS R43, R55 ;  /* 0x00000037002b7213 */ /* 0x010fc60000000000 */
[----:B------:R1:W-:Y:S01]  /*21a30*/  STL [R1+0x34], R5 ;  /* 0x0000340501007387 */ /* 0x0003e20000100800 */
[----:B------:R-:W-:-:S03]  /*21a40*/  ISETP.GE.AND P0, PT, R55, RZ, PT ;  /* 0x000000ff3700720c */ /* 0x000fc60003f06270 */
[----:B------:R-:W4:Y:S04]  /*21a50*/  LDL.LU R55, [R1+0x1720] ;  /* 0x0017200001377983 */ /* 0x000f280000300800 */
[----:B------:R-:W4:Y:S04]  /*21a60*/  LDL.LU R14, [R1+0x1724] ;  /* 0x00172400010e7983 */ /* 0x000f280000300800 */
[----:B------:R-:W4:Y:S01]  /*21a70*/  LDL.LU R13, [R1+0x1728] ;  /* 0x00172800010d7983 */ /* 0x000f220000300800 */
[----:B------:R-:W-:-:S03]  /*21a80*/  IMAD.HI.U32 R41, R49, R2, RZ ;  /* 0x0000000231297227 */ /* 0x000fc600078e00ff */
[----:B0-----:R-:W4:Y:S01]  /*21a90*/  LDL.LU R10, [R1+0x172c] ;  /* 0x00172c00010a7983 */ /* 0x001f220000300800 */
[----:B------:R-:W-:-:S03]  /*21aa0*/  IMAD.MOV R8, RZ, RZ, -R41 ;  /* 0x000000ffff087224 */ /* 0x000fc600078e0a29 */
[----:B------:R-:W4:Y:S01]  /*21ab0*/  LDL.LU R12, [R1+0x1730] ;  /* 0x00173000010c7983 */ /* 0x000f220000300800 */
[----:B------:R-:W-:-:S03]  /*21ac0*/  IMAD R2, R0, R8, R2 ;  /* 0x0000000800027224 */ /* 0x000fc600078e0202 */
[----:B------:R-:W4:Y:S02]  /*21ad0*/  LDL.LU R11, [R1+0x1734] ;  /* 0x00173400010b7983 */ /* 0x000f240000300800 */
[----:B------:R-:W-:Y:S02]  /*21ae0*/  ISETP.GT.U32.AND P4, PT, R0, R2, PT ;  /* 0x000000020000720c */ /* 0x000fe40003f84070 */
[----:B-----5:R-:W-:Y:S01]  /*21af0*/  IABS R42, R54 ;  /* 0x00000036002a7213 */ /* 0x020fe20000000000 */
[----:B------:R-:W5:Y:S10]  /*21b00*/  LDL.LU R56, [R1+0x173c] ;  /* 0x00173c0001387983 */ /* 0x000f740000300800 */
[----:B------:R-:W-:-:S05]  /*21b10*/  @!P4 IMAD.IADD R2, R2, 0x1, -R0 ;  /* 0x000000010202c824 */ /* 0x000fca00078e0a00 */
[----:B------:R-:W-:Y:S01]  /*21b20*/  ISETP.GT.U32.AND P4, PT, R0, R2, PT ;  /* 0x000000020000720c */ /* 0x000fe20003f84070 */
[----:B------:R-:W-:-:S04]  /*21b30*/  IMAD.HI.U32 R8, R49, R42, RZ ;  /* 0x0000002a31087227 */ /* 0x000fc800078e00ff */
[----:B------:R-:W-:-:S04]  /*21b40*/  IMAD.MOV R8, RZ, RZ, -R8 ;  /* 0x000000ffff087224 */ /* 0x000fc800078e0a08 */
[----:B------:R-:W-:-:S04]  /*21b50*/  IMAD R42, R0, R8, R42 ;  /* 0x00000008002a7224 */ /* 0x000fc800078e022a */
[----:B------:R-:W-:-:S04]  /*21b60*/  @!P4 IMAD.IADD R2, R2, 0x1, -R0 ;  /* 0x000000010202c824 */ /* 0x000fc800078e0a00 */
[----:B------:R-:W-:Y:S01]  /*21b70*/  IMAD.MOV.U32 R8, RZ, RZ, R2 ;  /* 0x000000ffff087224 */ /* 0x000fe200078e0002 */
[----:B------:R-:W-:-:S03]  /*21b80*/  IABS R41, R48 ;  /* 0x0000003000297213 */ /* 0x000fc60000000000 */
[----:B------:R-:W-:Y:S01]  /*21b90*/  @!P2 IMAD.MOV R8, RZ, RZ, -R8 ;  /* 0x000000ffff08a224 */ /* 0x000fe200078e0a08 */
[----:B------:R-:W-:Y:S01]  /*21ba0*/  ISETP.GT.U32.AND P2, PT, R0, R42, PT ;  /* 0x0000002a0000720c */ /* 0x000fe20003f44070 */
[----:B------:R-:W-:-:S03]  /*21bb0*/  IMAD.HI.U32 R44, R49, R41, RZ ;  /* 0x00000029312c7227 */ /* 0x000fc600078e00ff */
[----:B------:R0:W-:Y:S01]  /*21bc0*/  STL [R1+0x2c], R8 ;  /* 0x00002c0801007387 */ /* 0x0001e20000100800 */
[----:B------:R-:W-:Y:S02]  /*21bd0*/  IMAD.MOV R44, RZ, RZ, -R44 ;  /* 0x000000ffff2c7224 */ /* 0x000fe400078e0a2c */
[----:B------:R-:W-:Y:S01]  /*21be0*/  IMAD.HI.U32 R7, R49, R43, RZ ;  /* 0x0000002b31077227 */ /* 0x000fe200078e00ff */
[----:B------:R-:W5:Y:S04]  /*21bf0*/  LDL.LU R57, [R1+0x1740] ;  /* 0x0017400001397983 */ /* 0x000f680000300800 */
[----:B------:R-:W5:Y:S01]  /*21c00*/  LDL.LU R61, [R1+0x1744] ;  /* 0x00174400013d7983 */ /* 0x000f620000300800 */
[----:B------:R-:W-:Y:S02]  /*21c10*/  IMAD R41, R0, R44, R41 ;  /* 0x0000002c00297224 */ /* 0x000fe400078e0229 */
[--C-:B------:R-:W-:Y:S01]  /*21c20*/  @!P2 IMAD.IADD R42, R42, 0x1, -R0.reuse ;  /* 0x000000012a2aa824 */ /* 0x100fe200078e0a00 */
[----:B------:R-:W-:Y:S01]  /*21c30*/  ISETP.GE.AND P1, PT, R48, RZ, PT ;  /* 0x000000ff3000720c */ /* 0x000fe20003f26270 */
[----:B------:R-:W-:Y:S01]  /*21c40*/  IMAD.MOV R7, RZ, RZ, -R7 ;  /* 0x000000ffff077224 */ /* 0x000fe200078e0a07 */
[----:B------:R-:W5:Y:S02]  /*21c50*/  LDL.LU R58, [R1+0x1748] ;  /* 0x00174800013a7983 */ /* 0x000f640000300800 */
[C---:B------:R-:W-:Y:S01]  /*21c60*/  ISETP.GT.U32.AND P2, PT, R0.reuse, R42, PT ;  /* 0x0000002a0000720c */ /* 0x040fe20003f44070 */
[----:B------:R-:W-:Y:S01]  /*21c70*/  IMAD R43, R0, R7, R43 ;  /* 0x00000007002b7224 */ /* 0x000fe200078e022b */
[----:B------:R-:W5:Y:S11]  /*21c80*/  LDL.LU R60, [R1+0x174c] ;  /* 0x00174c00013c7983 */ /* 0x000f760000300800 */
[----:B------:R-:W-:Y:S01]  /*21c90*/  @!P2 IMAD.IADD R42, R42, 0x1, -R0 ;  /* 0x000000012a2aa824 */ /* 0x000fe200078e0a00 */
[----:B--2---:R-:W-:-:S05]  /*21ca0*/  IABS R44, R52 ;  /* 0x00000034002c7213 */ /* 0x004fca0000000000 */
[----:B------:R-:W-:-:S04]  /*21cb0*/  IMAD.HI.U32 R7, R49, R44, RZ ;  /* 0x0000002c31077227 */ /* 0x000fc800078e00ff */
[----:B------:R-:W-:Y:S01]  /*21cc0*/  IMAD.MOV R7, RZ, RZ, -R7 ;  /* 0x000000ffff077224 */ /* 0x000fe200078e0a07 */
[----:B---3--:R-:W-:-:S03]  /*21cd0*/  IABS R46, R16 ;  /* 0x00000010002e7213 */ /* 0x008fc60000000000 */
[----:B------:R-:W-:Y:S02]  /*21ce0*/  IMAD R44, R0, R7, R44 ;  /* 0x00000007002c7224 */ /* 0x000fe400078e022c */
[----:B-1----:R-:W-:-:S04]  /*21cf0*/  IMAD.HI.U32 R5, R49, R46, RZ ;  /* 0x0000002e31057227 */ /* 0x002fc800078e00ff */
[----:B------:R-:W-:Y:S01]  /*21d00*/  IMAD.MOV R5, RZ, RZ, -R5 ;  /* 0x000000ffff057224 */ /* 0x000fe200078e0a05 */
[----:B------:R-:W-:-:S03]  /*21d10*/  ISETP.GT.U32.AND P2, PT, R0, R44, PT ;  /* 0x0000002c0000720c */ /* 0x000fc60003f44070 */
[----:B------:R-:W-:Y:S01]  /*21d20*/  IMAD R46, R0, R5, R46 ;  /* 0x00000005002e7224 */ /* 0x000fe200078e022e */
[----:B------:R-:W-:-:S05]  /*21d30*/  IABS R48, R59 ;  /* 0x0000003b00307213 */ /* 0x000fca0000000000 */
[----:B------:R-:W-:-:S04]  /*21d40*/  IMAD.HI.U32 R5, R49, R48, RZ ;  /* 0x0000003031057227 */ /* 0x000fc800078e00ff */
[----:B------:R-:W-:-:S04]  /*21d50*/  IMAD.MOV R5, RZ, RZ, -R5 ;  /* 0x000000ffff057224 */ /* 0x000fc800078e0a05 */
[----:B------:R-:W-:Y:S02]  /*21d60*/  IMAD R48, R0, R5, R48 ;  /* 0x0000000500307224 */ /* 0x000fe400078e0230 */
[----:B------:R-:W-:-:S03]  /*21d70*/  @!P2 IMAD.IADD R44, R44, 0x1, -R0 ;  /* 0x000000012c2ca824 */ /* 0x000fc600078e0a00 */
[----:B------:R-:W-:-:S13]  /*21d80*/  ISETP.GT.U32.AND P2, PT, R0, R48, PT ;  /* 0x000000300000720c */ /* 0x000fda0003f44070 */
[----:B------:R-:W-:-:S05]  /*21d90*/  @!P2 IMAD.IADD R48, R48, 0x1, -R0 ;  /* 0x000000013030a824 */ /* 0x000fca00078e0a00 */
[----:B------:R-:W-:-:S13]  /*21da0*/  ISETP.GT.U32.AND P2, PT, R0, R48, PT ;  /* 0x000000300000720c */ /* 0x000fda0003f44070 */
[----:B------:R-:W-:Y:S01]  /*21db0*/  @!P2 IMAD.IADD R48, R48, 0x1, -R0 ;  /* 0x000000013030a824 */ /* 0x000fe200078e0a00 */
[----:B------:R-:W-:Y:S02]  /*21dc0*/  ISETP.GE.AND P2, PT, R16, RZ, PT ;  /* 0x000000ff1000720c */ /* 0x000fe40003f46270 */
[----:B------:R-:W2:Y:S01]  /*21dd0*/  LDL R16, [R1+0x120] ;  /* 0x0001200001107983 */ /* 0x000ea20000100800 */
[----:B------:R-:W-:-:S13]  /*21de0*/  ISETP.GT.U32.AND P6, PT, R0, R41, PT ;  /* 0x000000290000720c */ /* 0x000fda0003fc4070 */
[----:B------:R-:W-:-:S05]  /*21df0*/  @!P6 IMAD.IADD R41, R41, 0x1, -R0 ;  /* 0x000000012929e824 */ /* 0x000fca00078e0a00 */
[----:B------:R-:W-:-:S13]  /*21e00*/  ISETP.GT.U32.AND P6, PT, R0, R41, PT ;  /* 0x000000290000720c */ /* 0x000fda0003fc4070 */
[----:B------:R-:W-:Y:S01]  /*21e10*/  @!P6 IMAD.IADD R41, R41, 0x1, -R0 ;  /* 0x000000012929e824 */ /* 0x000fe200078e0a00 */
[----:B------:R-:W-:Y:S02]  /*21e20*/  ISETP.GT.U32.AND P6, PT, R0, R43, PT ;  /* 0x0000002b0000720c */ /* 0x000fe40003fc4070 */
[----:B------:R-:W-:-:S05]  /*21e30*/  IABS R47, R15 ;  /* 0x0000000f002f7213 */ /* 0x000fca0000000000 */
[----:B------:R-:W-:-:S06]  /*21e40*/  IMAD.HI.U32 R2, R49, R47, RZ ;  /* 0x0000002f31027227 */ /* 0x000fcc00078e00ff */
[----:B------:R-:W-:-:S05]  /*21e50*/  @!P6 IMAD.IADD R43, R43, 0x1, -R0 ;  /* 0x000000012b2be824 */ /* 0x000fca00078e0a00 */
[----:B------:R-:W-:Y:S01]  /*21e60*/  ISETP.GT.U32.AND P6, PT, R0, R43, PT ;  /* 0x0000002b0000720c */ /* 0x000fe20003fc4070 */
[----:B------:R-:W-:-:S04]  /*21e70*/  IMAD.MOV R2, RZ, RZ, -R2 ;  /* 0x000000ffff027224 */ /* 0x000fc800078e0a02 */
[----:B------:R-:W-:Y:S01]  /*21e80*/  IMAD R47, R0, R2, R47 ;  /* 0x00000002002f7224 */ /* 0x000fe200078e022f */
[----:B------:R-:W-:-:S07]  /*21e90*/  IABS R45, R53 ;  /* 0x00000035002d7213 */ /* 0x000fce0000000000 */
[----:B------:R-:W-:Y:S01]  /*21ea0*/  @!P6 IMAD.IADD R43, R43, 0x1, -R0 ;  /* 0x000000012b2be824 */ /* 0x000fe200078e0a00 */
[----:B------:R-:W-:Y:S01]  /*21eb0*/  ISETP.GT.U32.AND P6, PT, R0, R47, PT ;  /* 0x0000002f0000720c */ /* 0x000fe20003fc4070 */
[----:B------:R-:W-:Y:S01]  /*21ec0*/  IMAD.HI.U32 R6, R49, R45, RZ ;  /* 0x0000002d31067227 */ /* 0x000fe200078e00ff */
[----:B------:R-:W-:Y:S02]  /*21ed0*/  ISETP.GE.AND P3, PT, R54, RZ, PT ;  /* 0x000000ff3600720c */ /* 0x000fe40003f66270 */
[----:B----4-:R-:W-:Y:S01]  /*21ee0*/  IABS R2, R55 ;  /* 0x0000003700027213 */ /* 0x010fe20000000000 */
[----:B------:R-:W-:Y:S01]  /*21ef0*/  IMAD.MOV R6, RZ, RZ, -R6 ;  /* 0x000000ffff067224 */ /* 0x000fe200078e0a06 */
[----:B------:R-:W-:Y:S02]  /*21f00*/  IABS R50, R14 ;  /* 0x0000000e00327213 */ /* 0x000fe40000000000 */
[----:B------:R-:W-:Y:S02]  /*21f10*/  ISETP.GE.AND P5, PT, R52, RZ, PT ;  /* 0x000000ff3400720c */ /* 0x000fe40003fa6270 */
[----:B------:R-:W-:Y:S01]  /*21f20*/  IABS R51, R13 ;  /* 0x0000000d00337213 */ /* 0x000fe20000000000 */
[----:B------:R-:W-:Y:S01]  /*21f30*/  IMAD R45, R0, R6, R45 ;  /* 0x00000006002d7224 */ /* 0x000fe200078e022d */
[----:B------:R-:W-:Y:S01]  /*21f40*/  IABS R52, R10 ;  /* 0x0000000a00347213 */ /* 0x000fe20000000000 */
[----:B------:R-:W-:-:S02]  /*21f50*/  @!P6 IMAD.IADD R47, R47, 0x1, -R0 ;  /* 0x000000012f2fe824 */ /* 0x000fc400078e0a00 */
[----:B------:R-:W-:Y:S01]  /*21f60*/  IMAD.HI.U32 R6, R49, R2, RZ ;  /* 0x0000000231067227 */ /* 0x000fe200078e00ff */
[----:B------:R-:W-:-:S03]  /*21f70*/  ISETP.GE.AND P4, PT, R53, RZ, PT ;  /* 0x000000ff3500720c */ /* 0x000fc60003f86270 */
[----:B------:R-:W-:-:S04]  /*21f80*/  IMAD.HI.U32 R5, R49, R50, RZ ;  /* 0x0000003231057227 */ /* 0x000fc800078e00ff */
[----:B------:R-:W-:Y:S01]  /*21f90*/  @!P0 IMAD.MOV R43, RZ, RZ, -R43 ;  /* 0x000000ffff2b8224 */ /* 0x000fe200078e0a2b */
[----:B------:R-:W-:Y:S01]  /*21fa0*/  ISETP.GT.U32.AND P0, PT, R0, R47, PT ;  /* 0x0000002f0000720c */ /* 0x000fe20003f04070 */
[----:B0-----:R-:W-:-:S04]  /*21fb0*/  IMAD.HI.U32 R8, R49, R51, RZ ;  /* 0x0000003331087227 */ /* 0x001fc800078e00ff */
[----:B------:R-:W-:-:S04]  /*21fc0*/  IMAD.HI.U32 R53, R49, R52, RZ ;  /* 0x0000003431357227 */ /* 0x000fc800078e00ff */
[----:B------:R-:W-:Y:S02]  /*21fd0*/  IMAD.MOV R7, RZ, RZ, -R6 ;  /* 0x000000ffff077224 */ /* 0x000fe400078e0a06 */
[----:B------:R-:W-:Y:S02]  /*21fe0*/  IMAD.MOV R6, RZ, RZ, -R5 ;  /* 0x000000ffff067224 */ /* 0x000fe400078e0a05 */
[----:B------:R-:W-:Y:S02]  /*21ff0*/  IMAD.MOV R5, RZ, RZ, -R8 ;  /* 0x000000ffff057224 */ /* 0x000fe400078e0a08 */
[----:B------:R-:W-:Y:S01]  /*22000*/  @!P3 IMAD.MOV R42, RZ, RZ, -R42 ;  /* 0x000000ffff2ab224 */ /* 0x000fe200078e0a2a */
[C---:B------:R-:W-:Y:S01]  /*22010*/  ISETP.GT.U32.AND P3, PT, R0.reuse, R46, PT ;  /* 0x0000002e0000720c */ /* 0x040fe20003f64070 */
[----:B------:R-:W-:Y:S01]  /*22020*/  IMAD.MOV R8, RZ, RZ, -R53 ;  /* 0x000000ffff087224 */ /* 0x000fe200078e0a35 */
[----:B------:R-:W-:Y:S01]  /*22030*/  IABS R53, R12 ;  /* 0x0000000c00357213 */ /* 0x000fe20000000000 */
[----:B------:R-:W-:Y:S01]  /*22040*/  @!P1 IMAD.MOV R41, RZ, RZ, -R41 ;  /* 0x000000ffff299224 */ /* 0x000fe200078e0a29 */
[C---:B------:R-:W-:Y:S01]  /*22050*/  ISETP.GT.U32.AND P1, PT, R0.reuse, R45, PT ;  /* 0x0000002d0000720c */ /* 0x040fe20003f24070 */
[----:B------:R-:W-:-:S02]  /*22060*/  IMAD R52, R0, R8, R52 ;  /* 0x0000000800347224 */ /* 0x000fc400078e0234 */
[----:B------:R-:W-:Y:S02]  /*22070*/  @!P0 IMAD.IADD R47, R47, 0x1, -R0 ;  /* 0x000000012f2f8824 */ /* 0x000fe400078e0a00 */
[C---:B------:R-:W-:Y:S01]  /*22080*/  IMAD R51, R0.reuse, R5, R51 ;  /* 0x0000000500337224 */ /* 0x040fe200078e0233 */
[----:B------:R-:W-:Y:S01]  /*22090*/  ISETP.GT.U32.AND P0, PT, R0, R52, PT ;  /* 0x000000340000720c */ /* 0x000fe20003f04070 */
[----:B------:R-:W-:-:S04]  /*220a0*/  IMAD.HI.U32 R5, R49, R53, RZ ;  /* 0x0000003531057227 */ /* 0x000fc800078e00ff */
[--C-:B------:R-:W-:Y:S02]  /*220b0*/  @!P3 IMAD.IADD R46, R46, 0x1, -R0.reuse ;  /* 0x000000012e2eb824 */ /* 0x100fe400078e0a00 */
[----:B------:R-:W-:Y:S01]  /*220c0*/  IMAD.MOV R5, RZ, RZ, -R5 ;  /* 0x000000ffff057224 */ /* 0x000fe200078e0a05 */
[----:B------:R-:W-:Y:S01]  /*220d0*/  IABS R54, R11 ;  /* 0x0000000b00367213 */ /* 0x000fe20000000000 */
[--C-:B------:R-:W-:Y:S01]  /*220e0*/  @!P1 IMAD.IADD R45, R45, 0x1, -R0.reuse ;  /* 0x000000012d2d9824 */ /* 0x100fe200078e0a00 */
[C---:B------:R-:W-:Y:S01]  /*220f0*/  ISETP.GT.U32.AND P6, PT, R0.reuse, R46, PT ;  /* 0x0000002e0000720c */ /* 0x040fe20003fc4070 */
[C---:B------:R-:W-:Y:S01]  /*22100*/  IMAD R53, R0.reuse, R5, R53 ;  /* 0x0000000500357224 */ /* 0x040fe200078e0235 */
[----:B------:R-:W-:Y:S01]  /*22110*/  ISETP.GT.U32.AND P1, PT, R0, R44, PT ;  /* 0x0000002c0000720c */ /* 0x000fe20003f24070 */
[----:B------:R-:W-:Y:S01]  /*22120*/  @!P0 IMAD.IADD R52, R52, 0x1, -R0 ;  /* 0x0000000134348824 */ /* 0x000fe200078e0a00 */
[C---:B------:R-:W-:Y:S01]  /*22130*/  ISETP.GT.U32.AND P3, PT, R0.reuse, R45, PT ;  /* 0x0000002d0000720c */ /* 0x040fe20003f64070 */
[C---:B------:R-:W-:Y:S01]  /*22140*/  IMAD R50, R0.reuse, R6, R50 ;  /* 0x0000000600327224 */ /* 0x040fe200078e0232 */
[----:B------:R-:W-:Y:S01]  /*22150*/  ISETP.GT.U32.AND P0, PT, R0, R53, PT ;  /* 0x000000350000720c */ /* 0x000fe20003f04070 */
[----:B------:R-:W-:-:S04]  /*22160*/  IMAD.HI.U32 R6, R49, R54, RZ ;  /* 0x0000003631067227 */ /* 0x000fc800078e00ff */
[----:B------:R-:W-:Y:S02]  /*22170*/  IMAD R2, R0, R7, R2 ;  /* 0x0000000700027224 */ /* 0x000fe400078e0202 */
[----:B------:R-:W-:Y:S02]  /*22180*/  IMAD.MOV R6, RZ, RZ, -R6 ;  /* 0x000000ffff067224 */ /* 0x000fe400078e0a06 */
[--C-:B------:R-:W-:Y:S01]  /*22190*/  @!P6 IMAD.IADD R46, R46, 0x1, -R0.reuse ;  /* 0x000000012e2ee824 */ /* 0x100fe200078e0a00 */
[----:B------:R-:W-:Y:S01]  /*221a0*/  ISETP.GT.U32.AND P6, PT, R0, R51, PT ;  /* 0x000000330000720c */ /* 0x000fe20003fc4070 */
[----:B------:R-:W-:Y:S01]  /*221b0*/  @!P1 IMAD.IADD R44, R44, 0x1, -R0 ;  /* 0x000000012c2c9824 */ /* 0x000fe200078e0a00 */
[C---:B------:R-:W-:Y:S01]  /*221c0*/  ISETP.GT.U32.AND P1, PT, R0.reuse, R2, PT ;  /* 0x000000020000720c */ /* 0x040fe20003f24070 */
[C---:B------:R-:W-:Y:S02]  /*221d0*/  IMAD R54, R0.reuse, R6, R54 ;  /* 0x0000000600367224 */ /* 0x040fe400078e0236 */
[--C-:B------:R-:W-:Y:S01]  /*221e0*/  @!P3 IMAD.IADD R45, R45, 0x1, -R0.reuse ;  /* 0x000000012d2db824 */ /* 0x100fe200078e0a00 */
[C---:B------:R-:W-:Y:S01]  /*221f0*/  ISETP.GT.U32.AND P3, PT, R0.reuse, R50, PT ;  /* 0x000000320000720c */ /* 0x040fe20003f64070 */
[----:B------:R-:W-:Y:S01]  /*22200*/  @!P0 IMAD.IADD R53, R53, 0x1, -R0 ;  /* 0x0000000135358824 */ /* 0x000fe200078e0a00 */
[----:B------:R-:W-:-:S05]  /*22210*/  ISETP.GT.U32.AND P0, PT, R0, R54, PT ;  /* 0x000000360000720c */ /* 0x000fca0003f04070 */
[--C-:B------:R-:W-:Y:S01]  /*22220*/  @!P6 IMAD.IADD R51, R51, 0x1, -R0.reuse ;  /* 0x000000013333e824 */ /* 0x100fe200078e0a00 */
[----:B------:R-:W-:Y:S01]  /*22230*/  ISETP.GE.AND P6, PT, R55, RZ, PT ;  /* 0x000000ff3700720c */ /* 0x000fe20003fc6270 */
[----:B------:R-:W-:Y:S01]  /*22240*/  @!P1 IMAD.IADD R2, R2, 0x1, -R0 ;  /* 0x0000000102029824 */ /* 0x000fe200078e0a00 */
[----:B-----5:R-:W-:-:S03]  /*22250*/  IABS R55, R56 ;  /* 0x0000003800377213 */ /* 0x020fc60000000000 */
[--C-:B------:R-:W-:Y:S01]  /*22260*/  @!P3 IMAD.IADD R50, R50, 0x1, -R0.reuse ;  /* 0x000000013232b824 */ /* 0x100fe200078e0a00 */
[----:B------:R-:W-:Y:S01]  /*22270*/  ISETP.GE.AND P3, PT, R59, RZ, PT ;  /* 0x000000ff3b00720c */ /* 0x000fe20003f66270 */
[----:B------:R-:W-:Y:S01]  /*22280*/  @!P0 IMAD.IADD R54, R54, 0x1, -R0 ;  /* 0x0000000136368824 */ /* 0x000fe200078e0a00 */
[C---:B------:R-:W-:Y:S01]  /*22290*/  ISETP.GT.U32.AND P0, PT, R0.reuse, R2, PT ;  /* 0x000000020000720c */ /* 0x040fe20003f04070 */
[----:B------:R-:W-:Y:S01]  /*222a0*/  IMAD.HI.U32 R59, R49, R55, RZ ;  /* 0x00000037313b7227 */ /* 0x000fe200078e00ff */
[----:B------:R-:W-:Y:S02]  /*222b0*/  ISETP.GE.AND P1, PT, R15, RZ, PT ;  /* 0x000000ff0f00720c */ /* 0x000fe40003f26270 */
[----:B------:R-:W-:Y:S01]  /*222c0*/  IABS R7, R61 ;  /* 0x0000003d00077213 */ /* 0x000fe20000000000 */
[----:B------:R-:W-:Y:S02]  /*222d0*/  IMAD.MOV R15, RZ, RZ, -R59 ;  /* 0x000000ffff0f7224 */ /* 0x000fe400078e0a3b */
[----:B------:R-:W-:Y:S01]  /*222e0*/  @!P2 IMAD.MOV R46, RZ, RZ, -R46 ;  /* 0x000000ffff2ea224 */ /* 0x000fe200078e0a2e */
[C---:B------:R-:W-:Y:S01]  /*222f0*/  ISETP.GT.U32.AND P2, PT, R0.reuse, R51, PT ;  /* 0x000000330000720c */ /* 0x040fe20003f44070 */
[----:B------:R-:W-:-:S02]  /*22300*/  IMAD R55, R0, R15, R55 ;  /* 0x0000000f00377224 */ /* 0x000fc400078e0237 */
[----:B------:R-:W-:-:S04]  /*22310*/  IMAD.HI.U32 R18, R49, R7, RZ ;  /* 0x0000000731127227 */ /* 0x000fc800078e00ff */
[----:B------:R-:W-:Y:S01]  /*22320*/  @!P0 IMAD.IADD R2, R2, 0x1, -R0 ;  /* 0x0000000102028824 */ /* 0x000fe200078e0a00 */
[----:B------:R-:W-:Y:S01]  /*22330*/  ISETP.GT.U32.AND P0, PT, R0, R55, PT ;  /* 0x000000370000720c */ /* 0x000fe20003f04070 */
[----:B------:R-:W-:-:S04]  /*22340*/  IMAD.MOV R18, RZ, RZ, -R18 ;  /* 0x000000ffff127224 */ /* 0x000fc800078e0a12 */
[----:B------:R-:W-:Y:S02]  /*22350*/  IMAD R7, R0, R18, R7 ;  /* 0x0000001200077224 */ /* 0x000fe400078e0207 */
[----:B------:R-:W-:-:S03]  /*22360*/  @!P2 IMAD.IADD R51, R51, 0x1, -R0 ;  /* 0x000000013333a824 */ /* 0x000fc600078e0a00 */
[----:B------:R-:W-:-:S03]  /*22370*/  ISETP.GT.U32.AND P2, PT, R0, R7, PT ;  /* 0x000000070000720c */ /* 0x000fc60003f44070 */
[----:B------:R-:W-:Y:S01]  /*22380*/  @!P0 IMAD.IADD R55, R55, 0x1, -R0 ;  /* 0x0000000137378824 */ /* 0x000fe200078e0a00 */
[----:B------:R-:W-:-:S09]  /*22390*/  ISETP.GE.AND P0, PT, R13, RZ, PT ;  /* 0x000000ff0d00720c */ /* 0x000fd20003f06270 */
[----:B------:R-:W-:-:S04]  /*223a0*/  @!P2 IMAD.IADD R7, R7, 0x1, -R0 ;  /* 0x000000010707a824 */ /* 0x000fc800078e0a00 */
[----:B------:R-:W-:Y:S01]  /*223b0*/  @!P0 IMAD.MOV R51, RZ, RZ, -R51 ;  /* 0x000000ffff338224 */ /* 0x000fe200078e0a33 */
[C---:B------:R-:W-:Y:S02]  /*223c0*/  ISETP.GT.U32.AND P0, PT, R0.reuse, R7, PT ;  /* 0x000000070000720c */ /* 0x040fe40003f04070 */
[----:B------:R-:W-:Y:S02]  /*223d0*/  IABS R6, R58 ;  /* 0x0000003a00067213 */ /* 0x000fe40000000000 */
[----:B------:R-:W-:Y:S01]  /*223e0*/  IABS R8, R57 ;  /* 0x0000003900087213 */ /* 0x000fe20000000000 */
[----:B------:R-:W-:Y:S01]  /*223f0*/  @!P1 IMAD.MOV R47, RZ, RZ, -R47 ;  /* 0x000000ffff2f9224 */ /* 0x000fe200078e0a2f */
[C---:B------:R-:W-:Y:S01]  /*22400*/  ISETP.GT.U32.AND P1, PT, R0.reuse, R52, PT ;  /* 0x000000340000720c */ /* 0x040fe20003f24070 */
[----:B------:R-:W-:Y:S01]  /*22410*/  @!P4 IMAD.MOV R45, RZ, RZ, -R45 ;  /* 0x000000ffff2dc224 */ /* 0x000fe200078e0a2d */
[----:B------:R-:W-:Y:S01]  /*22420*/  ISETP.GT.U32.AND P4, PT, R0, R50, PT ;  /* 0x000000320000720c */ /* 0x000fe20003f84070 */
[----:B------:R-:W-:-:S04]  /*22430*/  IMAD.HI.U32 R17, R49, R6, RZ ;  /* 0x0000000631117227 */ /* 0x000fc800078e00ff */
[----:B------:R-:W-:-:S04]  /*22440*/  IMAD.HI.U32 R19, R49, R8, RZ ;  /* 0x0000000831137227 */ /* 0x000fc800078e00ff */
[----:B------:R-:W-:Y:S02]  /*22450*/  IMAD.MOV R17, RZ, RZ, -R17 ;  /* 0x000000ffff117224 */ /* 0x000fe400078e0a11 */
[----:B------:R-:W-:Y:S01]  /*22460*/  @!P0 IMAD.IADD R7, R7, 0x1, -R0 ;  /* 0x0000000107078824 */ /* 0x000fe200078e0a00 */
[----:B------:R-:W-:Y:S01]  /*22470*/  ISETP.GE.AND P0, PT, R61, RZ, PT ;  /* 0x000000ff3d00720c */ /* 0x000fe20003f06270 */
[----:B------:R-:W-:Y:S01]  /*22480*/  IMAD.MOV R59, RZ, RZ, -R19 ;  /* 0x000000ffff3b7224 */ /* 0x000fe200078e0a13 */
[----:B------:R-:W0:Y:S01]  /*22490*/  S2R R61, SR_TID.X ;  /* 0x00000000003d7919 */ /* 0x000e220000002100 */
[C---:B------:R-:W-:Y:S01]  /*224a0*/  IMAD R6, R0.reuse, R17, R6 ;  /* 0x0000001100067224 */ /* 0x040fe200078e0206 */
[----:B------:R-:W-:Y:S01]  /*224b0*/  IABS R5, R60 ;  /* 0x0000003c00057213 */ /* 0x000fe20000000000 */
[----:B------:R-:W-:Y:S02]  /*224c0*/  IMAD R8, R0, R59, R8 ;  /* 0x0000003b00087224 */ /* 0x000fe400078e0208 */
[--C-:B------:R-:W-:Y:S01]  /*224d0*/  @!P1 IMAD.IADD R52, R52, 0x1, -R0.reuse ;  /* 0x0000000134349824 */ /* 0x100fe200078e0a00 */
[----:B------:R-:W-:Y:S01]  /*224e0*/  ISETP.GT.U32.AND P1, PT, R0, R6, PT ;  /* 0x000000060000720c */ /* 0x000fe20003f24070 */
[----:B------:R-:W-:Y:S01]  /*224f0*/  @!P4 IMAD.IADD R50, R50, 0x1, -R0 ;  /* 0x000000013232c824 */ /* 0x000fe200078e0a00 */
[----:B------:R-:W-:Y:S01]  /*22500*/  ISETP.GT.U32.AND P4, PT, R0, R8, PT ;  /* 0x000000080000720c */ /* 0x000fe20003f84070 */
[----:B------:R-:W-:-:S04]  /*22510*/  IMAD.HI.U32 R15, R49, R5, RZ ;  /* 0x00000005310f7227 */ /* 0x000fc800078e00ff */
[----:B------:R-:W-:Y:S01]  /*22520*/  @!P3 IMAD.MOV R48, RZ, RZ, -R48 ;  /* 0x000000ffff30b224 */ /* 0x000fe200078e0a30 */
[C---:B------:R-:W-:Y:S01]  /*22530*/  ISETP.GT.U32.AND P3, PT, R0.reuse, R54, PT ;  /* 0x000000360000720c */ /* 0x040fe20003f64070 */
[----:B------:R-:W-:Y:S02]  /*22540*/  IMAD.MOV R59, RZ, RZ, -R15 ;  /* 0x000000ffff3b7224 */ /* 0x000fe400078e0a0f */
[----:B------:R-:W-:Y:S01]  /*22550*/  @!P5 IMAD.MOV R44, RZ, RZ, -R44 ;  /* 0x000000ffff2cd224 */ /* 0x000fe200078e0a2c */
[C---:B------:R-:W-:Y:S01]  /*22560*/  ISETP.GT.U32.AND P5, PT, R0.reuse, R53, PT ;  /* 0x000000350000720c */ /* 0x040fe20003fa4070 */
[----:B------:R-:W-:Y:S01]  /*22570*/  IMAD R5, R0, R59, R5 ;  /* 0x0000003b00057224 */ /* 0x000fe200078e0205 */
[----:B------:R-:W3:Y:S01]  /*22580*/  LDL.LU R15, [R1+0x4cc] ;  /* 0x0004cc00010f7983 */ /* 0x000ee20000300800 */
[--C-:B------:R-:W-:Y:S01]  /*22590*/  @!P1 IMAD.IADD R6, R6, 0x1, -R0.reuse ;  /* 0x0000000106069824 */ /* 0x100fe200078e0a00 */
[----:B------:R-:W-:Y:S01]  /*225a0*/  ISETP.GE.AND P1, PT, R11, RZ, PT ;  /* 0x000000ff0b00720c */ /* 0x000fe20003f26270 */
[----:B------:R-:W-:Y:S01]  /*225b0*/  @!P4 IMAD.IADD R8, R8, 0x1, -R0 ;  /* 0x000000010808c824 */ /* 0x000fe200078e0a00 */
[----:B------:R-:W-:-:S03]  /*225c0*/  ISETP.GE.AND P4, PT, R10, RZ, PT ;  /* 0x000000ff0a00720c */ /* 0x000fc60003f86270 */
[----:B------:R-:W-:Y:S01]  /*225d0*/  @!P3 IMAD.IADD R54, R54, 0x1, -R0 ;  /* 0x000000013636b824 */ /* 0x000fe200078e0a00 */
[----:B------:R-:W-:-:S03]  /*225e0*/  ISETP.GT.U32.AND P3, PT, R0, R5, PT ;  /* 0x000000050000720c */ /* 0x000fc60003f64070 */
[----:B------:R-:W-:Y:S01]  /*225f0*/  @!P5 IMAD.IADD R53, R53, 0x1, -R0 ;  /* 0x000000013535d824 */ /* 0x000fe200078e0a00 */
[----:B------:R-:W-:Y:S02]  /*22600*/  ISETP.GE.AND P5, PT, R14, RZ, PT ;  /* 0x000000ff0e00720c */ /* 0x000fe40003fa6270 */
[----:B0-----:R-:W-:Y:S01]  /*22610*/  SHF.R.U32.HI R11, RZ, 0x2, R61 ;  /* 0x00000002ff0b7819 */ /* 0x001fe2000001163d */
[----:B------:R-:W-:Y:S01]  /*22620*/  @!P1 IMAD.MOV R54, RZ, RZ, -R54 ;  /* 0x000000ffff369224 */ /* 0x000fe200078e0a36 */
[----:B------:R-:W-:Y:S01]  /*22630*/  ISETP.GE.AND P1, PT, R9, RZ, PT ;  /* 0x000000ff0900720c */ /* 0x000fe20003f26270 */
[----:B------:R-:W-:Y:S01]  /*22640*/  @!P4 IMAD.MOV R52, RZ, RZ, -R52 ;  /* 0x000000ffff34c224 */ /* 0x000fe200078e0a34 */
[C---:B------:R-:W-:Y:S01]  /*22650*/  ISETP.GT.U32.AND P4, PT, R0.reuse, R6, PT ;  /* 0x000000060000720c */ /* 0x040fe20003f84070 */
[----:B------:R-:W-:Y:S02]  /*22660*/  IMAD.SHL.U32 R9, R61, 0x8, RZ ;  /* 0x000000083d097824 */ /* 0x000fe400078e00ff */
[----:B------:R-:W-:Y:S01]  /*22670*/  @!P3 IMAD.IADD R5, R5, 0x1, -R0 ;  /* 0x000000010505b824 */ /* 0x000fe200078e0a00 */
[C---:B------:R-:W-:Y:S01]  /*22680*/  ISETP.GT.U32.AND P3, PT, R0.reuse, R55, PT ;  /* 0x000000370000720c */ /* 0x040fe20003f64070 */
[----:B------:R-:W4:Y:S01]  /*22690*/  LDL.LU R14, [R1+0x4ec] ;  /* 0x0004ec00010e7983 */ /* 0x000f220000300800 */
[----:B------:R-:W-:Y:S01]  /*226a0*/  SGXT.U32 R11, R11, 0x3 ;  /* 0x000000030b0b781a */ /* 0x000fe20000000000 */
[----:B------:R-:W-:Y:S01]  /*226b0*/  @!P5 IMAD.MOV R50, RZ, RZ, -R50 ;  /* 0x000000ffff32d224 */ /* 0x000fe200078e0a32 */
[----:B------:R-:W-:Y:S01]  /*226c0*/  ISETP.GT.U32.AND P5, PT, R0, R8, PT ;  /* 0x000000080000720c */ /* 0x000fe20003fa4070 */
[----:B------:R-:W5:Y:S01]  /*226d0*/  LDL.LU R13, [R1+0x4fc] ;  /* 0x0004fc00010d7983 */ /* 0x000f620000300800 */
[----:B--2---:R-:W-:-:S05]  /*226e0*/  IABS R59, R16 ;  /* 0x00000010003b7213 */ /* 0x004fca0000000000 */
[----:B------:R-:W-:-:S04]  /*226f0*/  IMAD.HI.U32 R49, R49, R59, RZ ;  /* 0x0000003b31317227 */ /* 0x000fc800078e00ff */
[----:B------:R-:W-:Y:S02]  /*22700*/  IMAD.MOV R10, RZ, RZ, -R49 ;  /* 0x000000ffff0a7224 */ /* 0x000fe400078e0a31 */
[----:B------:R-:W-:Y:S02]  /*22710*/  IMAD.MOV.U32 R49, RZ, RZ, R2 ;  /* 0x000000ffff317224 */ /* 0x000fe400078e0002 */
[----:B------:R-:W-:Y:S02]  /*22720*/  IMAD R2, R0, R10, R59 ;  /* 0x0000000a00027224 */ /* 0x000fe400078e023b */
[C---:B------:R-:W-:Y:S01]  /*22730*/  IMAD.SHL.U32 R59, R61.reuse, 0x40, RZ ;  /* 0x000000403d3b7824 */ /* 0x040fe200078e00ff */
[----:B------:R-:W-:-:S04]  /*22740*/  LOP3.LUT R10, R61, 0x3, RZ, 0xc0, !PT ;  /* 0x000000033d0a7812 */ /* 0x000fc800078ec0ff */
[----:B------:R-:W-:Y:S01]  /*22750*/  LOP3.LUT R59, R59, 0x1c0, RZ, 0xc0, !PT ;  /* 0x000001c03b3b7812 */ /* 0x000fe200078ec0ff */
[----:B------:R-:W-:-:S03]  /*22760*/  IMAD R10, R10, 0x110, RZ ;  /* 0x000001100a0a7824 */ /* 0x000fc600078e02ff */
[----:B------:R-:W-:Y:S01]  /*22770*/  LOP3.LUT R59, R59, 0x30, R9, 0xf8, !PT ;  /* 0x000000303b3b7812 */ /* 0x000fe200078ef809 */
[----:B------:R-:W-:Y:S02]  /*22780*/  IMAD.SHL.U32 R9, R61, 0x2, RZ ;  /* 0x000000023d097824 */ /* 0x000fe400078e00ff */
[----:B------:R-:W-:Y:S01]  /*22790*/  @!P6 IMAD.MOV R49, RZ, RZ, -R49 ;  /* 0x000000ffff31e224 */ /* 0x000fe200078e0a31 */
[----:B------:R-:W-:Y:S02]  /*227a0*/  ISETP.GT.U32.AND P6, PT, R0, R5, PT ;  /* 0x000000050000720c */ /* 0x000fe40003fc4070 */
[----:B------:R-:W-:Y:S02]  /*227b0*/  ISETP.GE.AND P2, PT, R12, RZ, PT ;  /* 0x000000ff0c00720c */ /* 0x000fe40003f46270 */
[----:B------:R-:W-:Y:S01]  /*227c0*/  LOP3.LUT R10, R10, R11, RZ, 0xfc, !PT ;  /* 0x0000000b0a0a7212 */ /* 0x000fe200078efcff */
[----:B------:R-:W2:Y:S01]  /*227d0*/  LDL.LU R12, [R1+0x538] ;  /* 0x00053800010c7983 */ /* 0x000ea20000300800 */
[----:B------:R-:W-:Y:S01]  /*227e0*/  LOP3.LUT R9, R59, 0x30, R9, 0x78, !PT ;  /* 0x000000303b097812 */ /* 0x000fe200078e7809 */
[--C-:B------:R-:W-:Y:S01]  /*227f0*/  @!P4 IMAD.IADD R6, R6, 0x1, -R0.reuse ;  /* 0x000000010606c824 */ /* 0x100fe200078e0a00 */
[----:B------:R-:W-:Y:S01]  /*22800*/  ISETP.GT.U32.AND P4, PT, R0, R4, PT ;  /* 0x000000040000720c */ /* 0x000fe20003f84070 */
[----:B------:R-:W2:Y:S01]  /*22810*/  LDL.LU R11, [R1+0x558] ;  /* 0x00055800010b7983 */ /* 0x000ea20000300800 */
[----:B------:R-:W-:-:S03]  /*22820*/  @!P3 IMAD.IADD R55, R55, 0x1, -R0 ;  /* 0x000000013737b824 */ /* 0x000fc600078e0a00 */
[----:B------:R-:W2:Y:S01]  /*22830*/  LDL.LU R10, [R1+0x574] ;  /* 0x00057400010a7983 */ /* 0x000ea20000300800 */
[----:B------:R-:W-:-:S03]  /*22840*/  ISETP.GE.AND P3, PT, R56, RZ, PT ;  /* 0x000000ff3800720c */ /* 0x000fc60003f66270 */
[----:B------:R-:W2:Y:S01]  /*22850*/  LDL.LU R9, [R1+0x588] ;  /* 0x0005880001097983 */ /* 0x000ea20000300800 */
[--C-:B------:R-:W-:Y:S01]  /*22860*/  @!P5 IMAD.IADD R8, R8, 0x1, -R0.reuse ;  /* 0x000000010808d824 */ /* 0x100fe200078e0a00 */
[----:B------:R-:W-:Y:S01]  /*22870*/  ISETP.GE.AND P5, PT, R57, RZ, PT ;  /* 0x000000ff3900720c */ /* 0x000fe20003fa6270 */
[----:B------:R-:W-:Y:S01]  /*22880*/  @!P6 IMAD.IADD R5, R5, 0x1, -R0 ;  /* 0x000000010505e824 */ /* 0x000fe200078e0a00 */
[----:B------:R-:W2:Y:S01]  /*22890*/  LDL.LU R56, [R1+0x5d0] ;  /* 0x0005d00001387983 */ /* 0x000ea20000300800 */
[----:B------:R-:W-:-:S03]  /*228a0*/  ISETP.GE.AND P6, PT, R58, RZ, PT ;  /* 0x000000ff3a00720c */ /* 0x000fc60003fc6270 */
[----:B------:R-:W2:Y:S04]  /*228b0*/  LDL.LU R57, [R1+0x5d4] ;  /* 0x0005d40001397983 */ /* 0x000ea80000300800 */
[----:B------:R-:W2:Y:S01]  /*228c0*/  LDL.LU R58, [R1+0x5ec] ;  /* 0x0005ec00013a7983 */ /* 0x000ea20000300800 */
[----:B------:R-:W-:Y:S01]  /*228d0*/  @!P4 IMAD.IADD R4, R4, 0x1, -R0 ;  /* 0x000000010404c824 */ /* 0x000fe200078e0a00 */
[----:B------:R-:W-:Y:S02]  /*228e0*/  ISETP.GE.AND P4, PT, R60, RZ, PT ;  /* 0x000000ff3c00720c */ /* 0x000fe40003f86270 */
[----:B------:R-:W2:Y:S04]  /*228f0*/  LDL.LU R60, [R1+0x5f4] ;  /* 0x0005f400013c7983 */ /* 0x000ea80000300800 */
[----:B------:R-:W2:Y:S01]  /*22900*/  LDL.LU R61, [R1+0x600] ;  /* 0x00060000013d7983 */ /* 0x000ea20000300800 */
[----:B------:R-:W-:Y:S01]  /*22910*/  @!P2 IMAD.MOV R53, RZ, RZ, -R53 ;  /* 0x000000ffff35a224 */ /* 0x000fe200078e0a35 */
[----:B------:R-:W-:-:S13]  /*22920*/  ISETP.GT.U32.AND P2, PT, R0, R2, PT ;  /* 0x000000020000720c */ /* 0x000fda0003f44070 */
[----:B------:R-:W-:-:S05]  /*22930*/  @!P2 IMAD.IADD R2, R2, 0x1, -R0 ;  /* 0x000000010202a824 */ /* 0x000fca00078e0a00 */
[----:B------:R-:W-:-:S13]  /*22940*/  ISETP.GT.U32.AND P2, PT, R0, R2, PT ;  /* 0x000000020000720c */ /* 0x000fda0003f44070 */
[----:B------:R-:W-:Y:S01]  /*22950*/  @!P2 IMAD.IADD R2, R2, 0x1, -R0 ;  /* 0x000000010202a824 */ /* 0x000fe200078e0a00 */
[----:B------:R-:W-:Y:S02]  /*22960*/  ISETP.NE.AND P2, PT, R3, RZ, PT ;  /* 0x000000ff0300720c */ /* 0x000fe40003f45270 */
[----:B------:R-:W-:Y:S01]  /*22970*/  LOP3.LUT R3, RZ, R3, RZ, 0x33, !PT ;  /* 0x00000003ff037212 */ /* 0x000fe200078e33ff */
[----:B------:R-:W-:Y:S01]  /*22980*/  @!P3 IMAD.MOV R55, RZ, RZ, -R55 ;  /* 0x000000ffff37b224 */ /* 0x000fe200078e0a37 */
[----:B------:R-:W-:Y:S02]  /*22990*/  ISETP.GE.AND P3, PT, R16, RZ, PT ;  /* 0x000000ff1000720c */ /* 0x000fe40003f66270 */
[----:B---3--:R-:W-:-:S05]  /*229a0*/  SEL R0, R3, R15, !P2 ;  /* 0x0000000f03007207 */ /* 0x008fca0005000000 */
[----:B------:R2:W-:Y:S01]  /*229b0*/  STL [R1+0x4cc], R0 ;  /* 0x0004cc0001007387 */ /* 0x0005e20000100800 */
[C---:B----4-:R-:W-:Y:S02]  /*229c0*/  SEL R14, R3.reuse, R14, !P2 ;  /* 0x0000000e030e7207 */ /* 0x050fe40005000000 */
[----:B-----5:R-:W-:-:S03]  /*229d0*/  SEL R13, R3, R13, !P2 ;  /* 0x0000000d030d7207 */ /* 0x020fc60005000000 */
[----:B------:R-:W-:Y:S04]  /*229e0*/  STL [R1+0x4ec], R14 ;  /* 0x0004ec0e01007387 */ /* 0x000fe80000100800 */
[----:B------:R-:W-:Y:S01]  /*229f0*/  STL [R1+0x4fc], R13 ;  /* 0x0004fc0d01007387 */ /* 0x000fe20000100800 */
[C---:B--2---:R-:W-:Y:S02]  /*22a00*/  SEL R0, R3.reuse, R12, !P2 ;  /* 0x0000000c03007207 */ /* 0x044fe40005000000 */
[----:B------:R-:W-:-:S03]  /*22a10*/  SEL R12, R3, R11, !P2 ;  /* 0x0000000b030c7207 */ /* 0x000fc60005000000 */
[----:B------:R0:W-:Y:S01]  /*22a20*/  STL [R1+0x538], R0 ;  /* 0x0005380001007387 */ /* 0x0001e20000100800 */
[----:B------:R-:W-:-:S03]  /*22a30*/  SEL R11, R3, R10, !P2 ;  /* 0x0000000a030b7207 */ /* 0x000fc60005000000 */
[----:B------:R-:W-:Y:S01]  /*22a40*/  STL [R1+0x558], R12 ;  /* 0x0005580c01007387 */ /* 0x000fe20000100800 */
[----:B0-----:R-:W-:-:S03]  /*22a50*/  SEL R0, R3, R9, !P2 ;  /* 0x0000000903007207 */ /* 0x001fc60005000000 */
[----:B------:R-:W-:Y:S01]  /*22a60*/  STL [R1+0x574], R11 ;  /* 0x0005740b01007387 */ /* 0x000fe20000100800 */
[C---:B------:R-:W-:Y:S02]  /*22a70*/  SEL R10, R3.reuse, R56, !P2 ;  /* 0x00000038030a7207 */ /* 0x040fe40005000000 */
[C---:B------:R-:W-:Y:S01]  /*22a80*/  SEL R9, R3.reuse, R57, !P2 ;  /* 0x0000003903097207 */ /* 0x040fe20005000000 */
[----:B------:R0:W-:Y:S04]  /*22a90*/  STL [R1+0x588], R0 ;  /* 0x0005880001007387 */ /* 0x0001e80000100800 */
[----:B------:R1:W-:Y:S01]  /*22aa0*/  STL [R1+0x5d0], R10 ;  /* 0x0005d00a01007387 */ /* 0x0003e20000100800 */
[----:B0-----:R-:W-:-:S03]  /*22ab0*/  SEL R0, R3, R58, !P2 ;  /* 0x0000003a03007207 */ /* 0x001fc60005000000 */
[----:B------:R0:W-:Y:S01]  /*22ac0*/  STL [R1+0x5d4], R9 ;  /* 0x0005d40901007387 */ /* 0x0001e20000100800 */
[----:B-1----:R-:W-:-:S03]  /*22ad0*/  SEL R10, R3, R60, !P2 ;  /* 0x0000003c030a7207 */ /* 0x002fc60005000000 */
[----:B------:R1:W-:Y:S01]  /*22ae0*/  STL [R1+0x5ec], R0 ;  /* 0x0005ec0001007387 */ /* 0x0003e20000100800 */
[----:B0-----:R-:W-:-:S03]  /*22af0*/  SEL R9, R3, R61, !P2 ;  /* 0x0000003d03097207 */ /* 0x001fc60005000000 */
[----:B-1----:R-:W2:Y:S04]  /*22b00*/  LDL.LU R0, [R1+0x604] ;  /* 0x0006040001007983 */ /* 0x002ea80000300800 */
[----:B------:R0:W-:Y:S04]  /*22b10*/  STL [R1+0x5f4], R10 ;  /* 0x0005f40a01007387 */ /* 0x0001e80000100800 */
[----:B------:R-:W3:Y:S04]  /*22b20*/  LDL.LU R59, [R1+0x610] ;  /* 0x00061000013b7983 */ /* 0x000ee80000300800 */
[----:B------:R1:W-:Y:S04]  /*22b30*/  STL [R1+0x600], R9 ;  /* 0x0006000901007387 */ /* 0x0003e80000100800 */
[----:B------:R-:W4:Y:S04]  /*22b40*/  LDL.LU R32, [R1+0x614] ;  /* 0x0006140001207983 */ /* 0x000f280000300800 */
[----:B------:R-:W5:Y:S04]  /*22b50*/  LDL.LU R31, [R1+0x618] ;  /* 0x00061800011f7983 */ /* 0x000f680000300800 */
        /* <DEDUP_REMOVED lines=20> */
[----:B0-----:R-:W5:Y:S04]  /*22ca0*/  LDL.LU R10, [R1+0x690] ;  /* 0x00069000010a7983 */ /* 0x001f680000300800 */
[----:B-1----:R-:W5:Y:S04]  /*22cb0*/  LDL.LU R9, [R1+0x694] ;  /* 0x0006940001097983 */ /* 0x002f680000300800 */
[----:B------:R-:W5:Y:S04]  /*22cc0*/  LDL.LU R56, [R1+0x698] ;  /* 0x0006980001387983 */ /* 0x000f680000300800 */
[----:B------:R-:W5:Y:S04]  /*22cd0*/  LDL.LU R57, [R1+0x6a0] ;  /* 0x0006a00001397983 */ /* 0x000f680000300800 */
[----:B------:R-:W5:Y:S04]  /*22ce0*/  LDL.LU R58, [R1+0x6a4] ;  /* 0x0006a400013a7983 */ /* 0x000f680000300800 */
[----:B------:R-:W5:Y:S04]  /*22cf0*/  LDL.LU R60, [R1+0x6a8] ;  /* 0x0006a800013c7983 */ /* 0x000f680000300800 */
[----:B------:R-:W5:Y:S01]  /*22d00*/  LDL.LU R61, [R1+0x6b0] ;  /* 0x0006b000013d7983 */ /* 0x000f620000300800 */
[----:B--2---:R-:W-:-:S05]  /*22d10*/  SEL R0, R3, R0, !P2 ;  /* 0x0000000003007207 */ /* 0x004fca0005000000 */
[----:B------:R3:W-:Y:S02]  /*22d20*/  STL [R1+0x604], R0 ;  /* 0x0006040001007387 */ /* 0x0007e40000100800 */
[C---:B---3--:R-:W-:Y:S02]  /*22d30*/  SEL R0, R3.reuse, R59, !P2 ;  /* 0x0000003b03007207 */ /* 0x048fe40005000000 */
[C---:B----4-:R-:W-:Y:S02]  /*22d40*/  SEL R32, R3.reuse, R32, !P2 ;  /* 0x0000002003207207 */ /* 0x050fe40005000000 */
[C---:B-----5:R-:W-:Y:S01]  /*22d50*/  SEL R31, R3.reuse, R31, !P2 ;  /* 0x0000001f031f7207 */ /* 0x060fe20005000000 */
[----:B------:R0:W-:Y:S04]  /*22d60*/  STL [R1+0x610], R0 ;  /* 0x0006100001007387 */ /* 0x0001e80000100800 */
[----:B------:R-:W-:Y:S01]  /*22d70*/  STL [R1+0x614], R32 ;  /* 0x0006142001007387 */ /* 0x000fe20000100800 */
[----:B0-----:R-:W-:-:S03]  /*22d80*/  SEL R0, R3, R30, !P2 ;  /* 0x0000001e03007207 */ /* 0x001fc60005000000 */
[----:B------:R-:W-:Y:S01]  /*22d90*/  STL [R1+0x618], R31 ;  /* 0x0006181f01007387 */ /* 0x000fe20000100800 */
[C---:B------:R-:W-:Y:S02]  /*22da0*/  SEL R29, R3.reuse, R29, !P2 ;  /* 0x0000001d031d7207 */ /* 0x040fe40005000000 */
[C---:B------:R-:W-:Y:S01]  /*22db0*/  SEL R28, R3.reuse, R28, !P2 ;  /* 0x0000001c031c7207 */ /* 0x040fe20005000000 */
[----:B------:R0:W-:Y:S04]  /*22dc0*/  STL [R1+0x620], R0 ;  /* 0x0006200001007387 */ /* 0x0001e80000100800 */
[----:B------:R-:W-:Y:S01]  /*22dd0*/  STL [R1+0x624], R29 ;  /* 0x0006241d01007387 */ /* 0x000fe20000100800 */
[C---:B------:R-:W-:Y:S02]  /*22de0*/  SEL R26, R3.reuse, R26, !P2 ;  /* 0x0000001a031a7207 */ /* 0x040fe40005000000 */
[C---:B0-----:R-:W-:Y:S01]  /*22df0*/  SEL R0, R3.reuse, R27, !P2 ;  /* 0x0000001b03007207 */ /* 0x041fe20005000000 */
[----:B------:R-:W-:Y:S01]  /*22e00*/  STL [R1+0x628], R28 ;  /* 0x0006281c01007387 */ /* 0x000fe20000100800 */
[----:B------:R-:W-:-:S03]  /*22e10*/  SEL R25, R3, R25, !P2 ;  /* 0x0000001903197207 */ /* 0x000fc60005000000 */
[----:B------:R0:W-:Y:S01]  /*22e20*/  STL [R1+0x630], R0 ;  /* 0x0006300001007387 */ /* 0x0001e20000100800 */
[----:B------:R-:W-:-:S03]  /*22e30*/  SEL R23, R3, R23, !P2 ;  /* 0x0000001703177207 */ /* 0x000fc60005000000 */
[----:B------:R-:W-:Y:S01]  /*22e40*/  STL [R1+0x638], R26 ;  /* 0x0006381a01007387 */ /* 0x000fe20000100800 */
[C---:B------:R-:W-:Y:S02]  /*22e50*/  SEL R22, R3.reuse, R22, !P2 ;  /* 0x0000001603167207 */ /* 0x040fe40005000000 */
[C---:B0-----:R-:W-:Y:S01]  /*22e60*/  SEL R0, R3.reuse, R24, !P2 ;  /* 0x0000001803007207 */ /* 0x041fe20005000000 */
[----:B------:R-:W-:Y:S04]  /*22e70*/  STL [R1+0x63c], R25 ;  /* 0x00063c1901007387 */ /* 0x000fe80000100800 */
        /* <DEDUP_REMOVED lines=18> */
[----:B------:R0:W-:Y:S04]  /*22fa0*/  STL [R1+0x674], R0 ;  /* 0x0006740001007387 */ /* 0x0001e80000100800 */
[----:B------:R-:W-:Y:S01]  /*22fb0*/  STL [R1+0x678], R14 ;  /* 0x0006780e01007387 */ /* 0x000fe20000100800 */
[----:B0-----:R-:W-:-:S03]  /*22fc0*/  SEL R0, R3, R12, !P2 ;  /* 0x0000000c03007207 */ /* 0x001fc60005000000 */
[----:B------:R-:W-:Y:S01]  /*22fd0*/  STL [R1+0x680], R13 ;  /* 0x0006800d01007387 */ /* 0x000fe20000100800 */
[C---:B------:R-:W-:Y:S02]  /*22fe0*/  SEL R12, R3.reuse, R11, !P2 ;  /* 0x0000000b030c7207 */ /* 0x040fe40005000000 */
[C---:B------:R-:W-:Y:S01]  /*22ff0*/  SEL R11, R3.reuse, R10, !P2 ;  /* 0x0000000a030b7207 */ /* 0x040fe20005000000 */
[----:B------:R0:W-:Y:S01]  /*23000*/  STL [R1+0x684], R0 ;  /* 0x0006840001007387 */ /* 0x0001e20000100800 */
[----:B------:R-:W-:-:S03]  /*23010*/  SEL R10, R3, R56, !P2 ;  /* 0x00000038030a7207 */ /* 0x000fc60005000000 */
[----:B------:R-:W-:Y:S01]  /*23020*/  STL [R1+0x68c], R12 ;  /* 0x00068c0c01007387 */ /* 0x000fe20000100800 */
[----:B0-----:R-:W-:-:S03]  /*23030*/  SEL R0, R3, R9, !P2 ;  /* 0x0000000903007207 */ /* 0x001fc60005000000 */
[----:B------:R-:W-:Y:S01]  /*23040*/  STL [R1+0x690], R11 ;  /* 0x0006900b01007387 */ /* 0x000fe20000100800 */
[----:B------:R-:W-:-:S03]  /*23050*/  SEL R9, R3, R57, !P2 ;  /* 0x0000003903097207 */ /* 0x000fc60005000000 */
        /* <DEDUP_REMOVED lines=41> */
[----:B------:R5:W-:Y:S01]  /*232f0*/  STL [R1+0x6b4], R0 ;  /* 0x0006b40001007387 */ /* 0x000be20000100800 */
[C---:B---3--:R-:W-:Y:S02]  /*23300*/  SEL R59, R3.reuse, R59, !P2 ;  /* 0x0000003b033b7207 */ /* 0x048fe40005000000 */
[----:B----4-:R-:W-:-:S03]  /*23310*/  SEL R32, R3, R32, !P2 ;  /* 0x0000002003207207 */ /* 0x010fc60005000000 */
[----:B------:R-:W-:Y:S01]  /*23320*/  STL [R1+0x6b8], R59 ;  /* 0x0006b83b01007387 */ /* 0x000fe20000100800 */
[----:B-----5:R-:W-:-:S03]  /*23330*/  SEL R0, R3, R31, !P2 ;  /* 0x0000001f03007207 */ /* 0x020fc60005000000 */
[----:B------:R-:W-:Y:S01]  /*23340*/  STL [R1+0x6c0], R32 ;  /* 0x0006c02001007387 */ /* 0x000fe20000100800 */
        /* <DEDUP_REMOVED lines=40> */
[----:B0-----:R-:W-:-:S02]  /*235d0*/  SEL R0, R3, R10, !P2 ;  /* 0x0000000a03007207 */ /* 0x001fc40005000000 */
[C---:B------:R-:W-:Y:S01]  /*235e0*/  SEL R10, R3.reuse, R9, !P2 ;  /* 0x00000009030a7207 */ /* 0x040fe20005000000 */
        /* <DEDUP_REMOVED lines=9> */
[----:B------:R0:W-:Y:S01]  /*23680*/  STL [R1+0x74c], R10 ;  /* 0x00074c0a01007387 */ /* 0x0001e20000100800 */
[----:B-1----:R-:W-:-:S03]  /*23690*/  SEL R0, R3, R61, !P2 ;  /* 0x0000003d03007207 */ /* 0x002fc60005000000 */
[----:B------:R-:W2:Y:S04]  /*236a0*/  LDL.LU R32, [R1+0x6c4] ;  /* 0x0006c40001207983 */ /* 0x000ea80000300800 */
[----:B------:R1:W-:Y:S04]  /*236b0*/  STL [R1+0x750], R9 ;  /* 0x0007500901007387 */ /* 0x0003e80000100800 */
[----:B------:R-:W3:Y:S04]  /*236c0*/  LDL.LU R31, [R1+0x6bc] ;  /* 0x0006bc00011f7983 */ /* 0x000ee80000300800 */
[----:B------:R4:W-:Y:S04]  /*236d0*/  STL [R1+0x758], R0 ;  /* 0x0007580001007387 */ /* 0x0009e80000100800 */
        /* <DEDUP_REMOVED lines=26> */
[----:B------:R-:W5:Y:S04]  /*23880*/  LDL.LU R61, [R1+0x8] ;  /* 0x00000800013d7983 */ /* 0x000f680000300800 */
[----:B----4-:R-:W4:Y:S04]  /*23890*/  LDL.LU R0, [R1+0x4] ;  /* 0x0000040001007983 */ /* 0x010f280000300800 */
[----:B------:R-:W4:Y:S01]  /*238a0*/  LDL.LU R59, [R1] ;  /* 0x00000000013b7983 */ /* 0x000f220000300800 */
[----:B--2---:R-:W-:-:S05]  /*238b0*/  SEL R32, R3, R32, !P2 ;  /* 0x0000002003207207 */ /* 0x004fca0005000000 */
[----:B------:R0:W-:Y:S01]  /*238c0*/  STL [R1+0x75c], R32 ;  /* 0x00075c2001007387 */ /* 0x0001e20000100800 */
[----:B---3--:R-:W-:-:S03]  /*238d0*/  SEL R31, R3, R31, !P2 ;  /* 0x0000001f031f7207 */ /* 0x008fc60005000000 */
[----:B0-----:R-:W2:Y:S01]  /*238e0*/  LDL.LU R32, [R1+0x46a8] ;  /* 0x0046a80001207983 */ /* 0x001ea20000300800 */
[----:B-----5:R-:W-:-:S03]  /*238f0*/  SEL R30, R3, R30, !P2 ;  /* 0x0000001e031e7207 */ /* 0x020fc60005000000 */
[----:B------:R0:W-:Y:S01]  /*23900*/  STL [R1+0x760], R31 ;  /* 0x0007601f01007387 */ /* 0x0001e20000100800 */
[C---:B------:R-:W-:Y:S02]  /*23910*/  SEL R29, R3.reuse, R29, !P2 ;  /* 0x0000001d031d7207 */ /* 0x040fe40005000000 */
[C---:B------:R-:W-:Y:S01]  /*23920*/  SEL R28, R3.reuse, R28, !P2 ;  /* 0x0000001c031c7207 */ /* 0x040fe20005000000 */
[----:B0-----:R-:W3:Y:S01]  /*23930*/  LDL.LU R31, [R1+0x46a4] ;  /* 0x0046a400011f7983 */ /* 0x001ee20000300800 */
[----:B------:R-:W-:-:S03]  /*23940*/  SEL R27, R3, R27, !P2 ;  /* 0x0000001b031b7207 */ /* 0x000fc60005000000 */
[----:B------:R0:W-:Y:S01]  /*23950*/  STL [R1+0x768], R30 ;  /* 0x0007681e01007387 */ /* 0x0001e20000100800 */
[C---:B------:R-:W-:Y:S02]  /*23960*/  SEL R26, R3.reuse, R26, !P2 ;  /* 0x0000001a031a7207 */ /* 0x040fe40005000000 */
[C---:B------:R-:W-:Y:S01]  /*23970*/  SEL R25, R3.reuse, R25, !P2 ;  /* 0x0000001903197207 */ /* 0x040fe20005000000 */
[----:B0-----:R-:W5:Y:S04]  /*23980*/  LDL.LU R30, [R1+0x46a0] ;  /* 0x0046a000011e7983 */ /* 0x001f680000300800 */
[----:B------:R0:W-:Y:S01]  /*23990*/  STL [R1+0x76c], R29 ;  /* 0x00076c1d01007387 */ /* 0x0001e20000100800 */
[C---:B------:R-:W-:Y:S02]  /*239a0*/  SEL R24, R3.reuse, R24, !P2 ;  /* 0x0000001803187207 */ /* 0x040fe40005000000 */
[C---:B------:R-:W-:Y:S01]  /*239b0*/  SEL R23, R3.reuse, R23, !P2 ;  /* 0x0000001703177207 */ /* 0x040fe20005000000 */
[----:B0-----:R-:W2:Y:S04]  /*239c0*/  LDL.LU R29, [R1+0x469c] ;  /* 0x00469c00011d7983 */ /* 0x001ea80000300800 */
[----:B------:R0:W-:Y:S01]  /*239d0*/  STL [R1+0x770], R28 ;  /* 0x0007701c01007387 */ /* 0x0001e20000100800 */
[----:B------:R-:W-:-:S03]  /*239e0*/  SEL R22, R3, R22, !P2 ;  /* 0x0000001603167207 */ /* 0x000fc60005000000 */
        /* <DEDUP_REMOVED lines=55> */
[----:B------:R0:W-:Y:S04]  /*23d60*/  STL [R1+0x7ec], R9 ;  /* 0x0007ec0901007387 */ /* 0x0001e80000100800 */
[----:B0-----:R-:W3:Y:S04]  /*23d70*/  LDL.LU R9, [R1+0x464c] ;  /* 0x00464c0001097983 */ /* 0x001ee80000300800 */
[----:B------:R0:W-:Y:S04]  /*23d80*/  STL [R1+0x7e8], R56 ;  /* 0x0007e83801007387 */ /* 0x0001e80000100800 */
[----:B0-----:R-:W5:Y:S04]  /*23d90*/  LDL.LU R56, [R1+0x4648] ;  /* 0x0046480001387983 */ /* 0x001f680000300800 */
[----:B------:R0:W-:Y:S04]  /*23da0*/  STL [R1+0x7e4], R57 ;  /* 0x0007e43901007387 */ /* 0x0001e80000100800 */
[----:B0-----:R-:W5:Y:S04]  /*23db0*/  LDL.LU R57, [R1+0x4644] ;  /* 0x0046440001397983 */ /* 0x001f680000300800 */
[----:B------:R0:W-:Y:S04]  /*23dc0*/  STL [R1+0x7e0], R58 ;  /* 0x0007e03a01007387 */ /* 0x0001e80000100800 */
[----:B0-----:R-:W5:Y:S04]  /*23dd0*/  LDL.LU R58, [R1+0x4640] ;  /* 0x00464000013a7983 */ /* 0x001f680000300800 */
[----:B------:R0:W-:Y:S04]  /*23de0*/  STL [R1+0x7dc], R60 ;  /* 0x0007dc3c01007387 */ /* 0x0001e80000100800 */
[----:B0-----:R-:W5:Y:S04]  /*23df0*/  LDL.LU R60, [R1+0x463c] ;  /* 0x00463c00013c7983 */ /* 0x001f680000300800 */
[----:B------:R0:W-:Y:S04]  /*23e00*/  STL [R1+0x7d8], R61 ;  /* 0x0007d83d01007387 */ /* 0x0001e80000100800 */
[----:B0-----:R-:W5:Y:S01]  /*23e10*/  LDL.LU R61, [R1+0x4638] ;  /* 0x00463800013d7983 */ /* 0x001f620000300800 */
[----:B----4-:R-:W-:-:S05]  /*23e20*/  SEL R0, R3, R0, !P2 ;  /* 0x0000000003007207 */ /* 0x010fca0005000000 */
[----:B------:R0:W-:Y:S02]  /*23e30*/  STL [R1+0x7d4], R0 ;  /* 0x0007d40001007387 */ /* 0x0001e40000100800 */
[----:B0-----:R-:W-:-:S05]  /*23e40*/  SEL R0, R3, R59, !P2 ;  /* 0x0000003b03007207 */ /* 0x001fca0005000000 */
[----:B------:R0:W-:Y:S01]  /*23e50*/  STL [R1+0x7d0], R0 ;  /* 0x0007d00001007387 */ /* 0x0001e20000100800 */
[C---:B--2---:R-:W-:Y:S02]  /*23e60*/  SEL R10, R3.reuse, R10, !P2 ;  /* 0x0000000a030a7207 */ /* 0x044fe40005000000 */
[C---:B---3--:R-:W-:Y:S02]  /*23e70*/  SEL R9, R3.reuse, R9, !P2 ;  /* 0x0000000903097207 */ /* 0x048fe40005000000 */
[C---:B-----5:R-:W-:Y:S02]  /*23e80*/  SEL R57, R3.reuse, R57, !P2 ;  /* 0x0000003903397207 */ /* 0x060fe40005000000 */
[C---:B------:R-:W-:Y:S02]  /*23e90*/  SEL R58, R3.reuse, R58, !P2 ;  /* 0x0000003a033a7207 */ /* 0x040fe40005000000 */
[C---:B0-----:R-:W-:Y:S02]  /*23ea0*/  SEL R0, R3.reuse, R60, !P2 ;  /* 0x0000003c03007207 */ /* 0x041fe40005000000 */
[----:B------:R-:W-:-:S05]  /*23eb0*/  SEL R59, R3, R61, !P2 ;  /* 0x0000003d033b7207 */ /* 0x000fca0005000000 */
[----:B------:R-:W-:Y:S04]  /*23ec0*/  STL [R1+0x7cc], R59 ;  /* 0x0007cc3b01007387 */ /* 0x000fe80000100800 */
[----:B------:R0:W-:Y:S04]  /*23ed0*/  STL [R1+0x7c0], R0 ;  /* 0x0007c00001007387 */ /* 0x0001e80000100800 */
[----:B------:R-:W-:Y:S01]  /*23ee0*/  STL [R1+0x7b0], R58 ;  /* 0x0007b03a01007387 */ /* 0x000fe20000100800 */
[----:B0-----:R-:W-:-:S03]  /*23ef0*/  SEL R0, R3, R56, !P2 ;  /* 0x0000003803007207 */ /* 0x001fc60005000000 */
[----:B------:R-:W-:Y:S04]  /*23f00*/  STL [R1+0x7a4], R57 ;  /* 0x0007a43901007387 */ /* 0x000fe80000100800 */
[----:B------:R0:W-:Y:S04]  /*23f10*/  STL [R1+0x790], R0 ;  /* 0x0007900001007387 */ /* 0x0001e80000100800 */
[----:B------:R1:W-:Y:S01]  /*23f20*/  STL [R1+0x780], R9 ;  /* 0x0007800901007387 */ /* 0x0003e20000100800 */
[----:B0-----:R-:W-:-:S03]  /*23f30*/  SEL R0, R3, R11, !P2 ;  /* 0x0000000b03007207 */ /* 0x001fc60005000000 */
[----:B------:R0:W-:Y:S01]  /*23f40*/  STL [R1+0x774], R10 ;  /* 0x0007740a01007387 */ /* 0x0001e20000100800 */
[----:B-1----:R-:W-:-:S03]  /*23f50*/  SEL R9, R3, R12, !P2 ;  /* 0x0000000c03097207 */ /* 0x002fc60005000000 */
[----:B------:R1:W-:Y:S04]  /*23f60*/  STL [R1+0x764], R0 ;  /* 0x0007640001007387 */ /* 0x0003e80000100800 */
[----:B------:R2:W-:Y:S01]  /*23f70*/  STL [R1+0x754], R9 ;  /* 0x0007540901007387 */ /* 0x0005e20000100800 */
[C---:B0-----:R-:W-:Y:S02]  /*23f80*/  SEL R10, R3.reuse, R13, !P2 ;  /* 0x0000000d030a7207 */ /* 0x041fe40005000000 */
[----:B-1----:R-:W-:-:S03]  /*23f90*/  SEL R0, R3, R14, !P2 ;  /* 0x0000000e03007207 */ /* 0x002fc60005000000 */
[----:B------:R0:W-:Y:S01]  /*23fa0*/  STL [R1+0x740], R10 ;  /* 0x0007400a01007387 */ /* 0x0001e20000100800 */
[----:B--2---:R-:W-:-:S03]  /*23fb0*/  SEL R9, R3, R15, !P2 ;  /* 0x0000000f03097207 */ /* 0x004fc60005000000 */
[----:B------:R1:W-:Y:S04]  /*23fc0*/  STL [R1+0x738], R0 ;  /* 0x0007380001007387 */ /* 0x0003e80000100800 */
[----:B------:R2:W-:Y:S01]  /*23fd0*/  STL [R1+0x728], R9 ;  /* 0x0007280901007387 */ /* 0x0005e20000100800 */
[C---:B0-----:R-:W-:Y:S02]  /*23fe0*/  SEL R10, R3.reuse, R16, !P2 ;  /* 0x00000010030a7207 */ /* 0x041fe40005000000 */
[C---:B-1----:R-:W-:Y:S01]  /*23ff0*/  SEL R0, R3.reuse, R17, !P2 ;  /* 0x0000001103007207 */ /* 0x042fe20005000000 */
[----:B--2---:R-:W2:Y:S04]  /*24000*/  LDL.LU R9, [R1+0x568] ;  /* 0x0005680001097983 */ /* 0x004ea80000300800 */
[----:B------:R0:W-:Y:S04]  /*24010*/  STL [R1+0x71c], R10 ;  /* 0x00071c0a01007387 */ /* 0x0001e80000100800 */
[----:B------:R1:W-:Y:S04]  /*24020*/  STL [R1+0x708], R0 ;  /* 0x0007080001007387 */ /* 0x0003e80000100800 */
[----:B------:R-:W3:Y:S01]  /*24030*/  LDL.LU R57, [R1+0x5b0] ;  /* 0x0005b00001397983 */ /* 0x000ee20000300800 */
[----:B0-----:R-:W-:-:S02]  /*24040*/  SEL R10, R3, R18, !P2 ;  /* 0x00000012030a7207 */ /* 0x001fc40005000000 */
[----:B-1----:R-:W-:-:S03]  /*24050*/  SEL R0, R3, R19, !P2 ;  /* 0x0000001303007207 */ /* 0x002fc60005000000 */
[----:B------:R0:W-:Y:S04]  /*24060*/  STL [R1+0x6f8], R10 ;  /* 0x0006f80a01007387 */ /* 0x0001e80000100800 */
[----:B------:R1:W-:Y:S04]  /*24070*/  STL [R1+0x6ec], R0 ;  /* 0x0006ec0001007387 */ /* 0x0003e80000100800 */
[----:B------:R-:W4:Y:S01]  /*24080*/  LDL.LU R60, [R1+0x5b4] ;  /* 0x0005b400013c7983 */ /* 0x000f220000300800 */
[C---:B0-----:R-:W-:Y:S02]  /*24090*/  SEL R10, R3.reuse, R20, !P2 ;  /* 0x00000014030a7207 */ /* 0x041fe40005000000 */
[----:B-1----:R-:W-:-:S03]  /*240a0*/  SEL R0, R3, R21, !P2 ;  /* 0x0000001503007207 */ /* 0x002fc60005000000 */
[----:B------:R-:W-:Y:S04]  /*240b0*/  STL [R1+0x6d8], R10 ;  /* 0x0006d80a01007387 */ /* 0x000fe80000100800 */
[----:B------:R-:W5:Y:S04]  /*240c0*/  LDL.LU R14, [R1+0x5d8] ;  /* 0x0005d800010e7983 */ /* 0x000f680000300800 */
[----:B------:R-:W5:Y:S04]  /*240d0*/  LDL.LU R61, [R1+0x5cc] ;  /* 0x0005cc00013d7983 */ /* 0x000f680000300800 */
[----:B------:R0:W-:Y:S04]  /*240e0*/  STL [R1+0x6c4], R0 ;  /* 0x0006c40001007387 */ /* 0x0001e80000100800 */
[----:B------:R-:W5:Y:S04]  /*240f0*/  LDL.LU R13, [R1+0x5b8] ;  /* 0x0005b800010d7983 */ /* 0x000f680000300800 */
[----:B------:R-:W5:Y:S01]  /*24100*/  LDL.LU R11, [R1+0x5c8] ;  /* 0x0005c800010b7983 */ /* 0x000f620000300800 */
[----:B0-----:R-:W-:-:S05]  /*24110*/  SEL R0, R3, R22, !P2 ;  /* 0x0000001603007207 */ /* 0x001fca0005000000 */
[----:B------:R0:W-:Y:S04]  /*24120*/  STL [R1+0x6bc], R0 ;  /* 0x0006bc0001007387 */ /* 0x0001e80000100800 */
[----:B------:R-:W5:Y:S04]  /*24130*/  LDL.LU R59, [R1+0x5bc] ;  /* 0x0005bc00013b7983 */ /* 0x000f680000300800 */
[----:B------:R-:W5:Y:S01]  /*24140*/  LDL.LU R58, [R1+0x5c4] ;  /* 0x0005c400013a7983 */ /* 0x000f620000300800 */
[C---:B0-----:R-:W-:Y:S02]  /*24150*/  SEL R0, R3.reuse, R23, !P2 ;  /* 0x0000001703007207 */ /* 0x041fe40005000000 */
[----:B------:R-:W-:-:S03]  /*24160*/  SEL R12, R3, R24, !P2 ;  /* 0x00000018030c7207 */ /* 0x000fc60005000000 */
[----:B------:R0:W-:Y:S01]  /*24170*/  STL [R1+0x6ac], R0 ;  /* 0x0006ac0001007387 */ /* 0x0001e20000100800 */
[----:B------:R-:W-:-:S03]  /*24180*/  SEL R10, R3, R26, !P2 ;  /* 0x0000001a030a7207 */ /* 0x000fc60005000000 */
[----:B------:R1:W-:Y:S01]  /*24190*/  STL [R1+0x69c], R12 ;  /* 0x00069c0c01007387 */ /* 0x0003e20000100800 */
[C---:B0-----:R-:W-:Y:S02]  /*241a0*/  SEL R0, R3.reuse, R25, !P2 ;  /* 0x0000001903007207 */ /* 0x041fe40005000000 */
[----:B-1----:R-:W-:-:S03]  /*241b0*/  SEL R12, R3, R27, !P2 ;  /* 0x0000001b030c7207 */ /* 0x002fc60005000000 */
[----:B------:R0:W-:Y:S04]  /*241c0*/  STL [R1+0x688], R0 ;  /* 0x0006880001007387 */ /* 0x0001e80000100800 */
[----:B------:R-:W-:Y:S01]  /*241d0*/  STL [R1+0x67c], R10 ;  /* 0x00067c0a01007387 */ /* 0x000fe20000100800 */
[----:B0-----:R-:W-:-:S03]  /*241e0*/  SEL R0, R3, R28, !P2 ;  /* 0x0000001c03007207 */ /* 0x001fc60005000000 */
[----:B------:R-:W-:Y:S04]  /*241f0*/  STL [R1+0x670], R12 ;  /* 0x0006700c01007387 */ /* 0x000fe80000100800 */
[----:B------:R0:W-:Y:S04]  /*24200*/  STL [R1+0x660], R0 ;  /* 0x0006600001007387 */ /* 0x0001e80000100800 */
[----:B0-----:R-:W5:Y:S01]  /*24210*/  LDL.LU R0, [R1+0x5c0] ;  /* 0x0005c00001007983 */ /* 0x001f620000300800 */
[C---:B------:R-:W-:Y:S02]  /*24220*/  SEL R10, R3.reuse, R29, !P2 ;  /* 0x0000001d030a7207 */ /* 0x040fe40005000000 */
[----:B------:R-:W-:-:S03]  /*24230*/  SEL R12, R3, R30, !P2 ;  /* 0x0000001e030c7207 */ /* 0x000fc60005000000 */
[----:B------:R0:W-:Y:S04]  /*24240*/  STL [R1+0x654], R10 ;  /* 0x0006540a01007387 */ /* 0x0001e80000100800 */
[----:B------:R1:W-:Y:S04]  /*24250*/  STL [R1+0x640], R12 ;  /* 0x0006400c01007387 */ /* 0x0003e80000100800 */
[----:B------:R-:W5:Y:S01]  /*24260*/  LDL.LU R56, [R1+0x5a8] ;  /* 0x0005a80001387983 */ /* 0x000f620000300800 */
[C---:B0-----:R-:W-:Y:S02]  /*24270*/  SEL R10, R3.reuse, R31, !P2 ;  /* 0x0000001f030a7207 */ /* 0x041fe40005000000 */
[----:B------:R-:W-:-:S02]  /*24280*/  SEL R15, R3, R32, !P2 ;  /* 0x00000020030f7207 */ /* 0x000fc40005000000 */
[C---:B-1----:R-:W-:Y:S01]  /*24290*/  SEL R12, R3.reuse, R33, !P2 ;  /* 0x00000021030c7207 */ /* 0x042fe20005000000 */
[----:B------:R0:W-:Y:S04]  /*242a0*/  STL [R1+0x634], R10 ;  /* 0x0006340a01007387 */ /* 0x0001e80000100800 */
[----:B------:R1:W-:Y:S01]  /*242b0*/  STL [R1+0x62c], R15 ;  /* 0x00062c0f01007387 */ /* 0x0003e20000100800 */
[----:B0-----:R-:W-:-:S03]  /*242c0*/  SEL R10, R3, R34, !P2 ;  /* 0x00000022030a7207 */ /* 0x001fc60005000000 */
[----:B------:R0:W-:Y:S01]  /*242d0*/  STL [R1+0x61c], R12 ;  /* 0x00061c0c01007387 */ /* 0x0001e20000100800 */
[----:B-1----:R-:W-:-:S03]  /*242e0*/  SEL R15, R3, R35, !P2 ;  /* 0x00000023030f7207 */ /* 0x002fc60005000000 */
[----:B------:R1:W-:Y:S01]  /*242f0*/  STL [R1+0x60c], R10 ;  /* 0x00060c0a01007387 */ /* 0x0003e20000100800 */
[----:B0-----:R-:W-:-:S03]  /*24300*/  SEL R12, R3, R36, !P2 ;  /* 0x00000024030c7207 */ /* 0x001fc60005000000 */
[----:B-1----:R-:W5:Y:S04]  /*24310*/  LDL.LU R10, [R1+0x5ac] ;  /* 0x0005ac00010a7983 */ /* 0x002f680000300800 */
[----:B------:R-:W-:Y:S04]  /*24320*/  STL [R1+0x608], R15 ;  /* 0x0006080f01007387 */ /* 0x000fe80000100800 */
[----:B------:R0:W-:Y:S04]  /*24330*/  STL [R1+0x5fc], R12 ;  /* 0x0005fc0c01007387 */ /* 0x0001e80000100800 */
[----:B0-----:R-:W5:Y:S01]  /*24340*/  LDL.LU R12, [R1+0x5a4] ;  /* 0x0005a400010c7983 */ /* 0x001f620000300800 */
[----:B--2---:R-:W-:-:S03]  /*24350*/  SEL R15, R3, R9, !P2 ;  /* 0x00000009030f7207 */ /* 0x004fc60005000000 */
[----:B------:R-:W2:Y:S04]  /*24360*/  LDL.LU R9, [R1+0x5a0] ;  /* 0x0005a00001097983 */ /* 0x000ea80000300800 */
[----:B------:R4:W-:Y:S01]  /*24370*/  STL [R1+0x5f8], R15 ;  /* 0x0005f80f01007387 */ /* 0x0009e20000100800 */
[----:B---3--:R-:W-:-:S03]  /*24380*/  SEL R16, R3, R57, !P2 ;  /* 0x0000003903107207 */ /* 0x008fc60005000000 */
[----:B------:R-:W3:Y:S04]  /*24390*/  LDL.LU R57, [R1+0x59c] ;  /* 0x00059c0001397983 */ /* 0x000ee80000300800 */
[----:B------:R-:W-:Y:S01]  /*243a0*/  STL [R1+0x5f0], R16 ;  /* 0x0005f01001007387 */ /* 0x000fe20000100800 */
[----:B----4-:R-:W-:-:S03]  /*243b0*/  SEL R15, R3, R60, !P2 ;  /* 0x0000003c030f7207 */ /* 0x010fc60005000000 */
[----:B------:R-:W4:Y:S04]  /*243c0*/  LDL.LU R60, [R1+0x598] ;  /* 0x00059800013c7983 */ /* 0x000f280000300800 */
[----:B------:R0:W-:Y:S01]  /*243d0*/  STL [R1+0x5e8], R15 ;  /* 0x0005e80f01007387 */ /* 0x0001e20000100800 */
[C---:B-----5:R-:W-:Y:S02]  /*243e0*/  SEL R14, R3.reuse, R14, !P2 ;  /* 0x0000000e030e7207 */ /* 0x060fe40005000000 */
[C---:B0-----:R-:W-:Y:S02]  /*243f0*/  SEL R15, R3.reuse, R61, !P2 ;  /* 0x0000003d030f7207 */ /* 0x041fe40005000000 */
[----:B------:R-:W5:Y:S04]  /*24400*/  LDL.LU R61, [R1+0x594] ;  /* 0x00059400013d7983 */ /* 0x000f680000300800 */
[----:B------:R0:W-:Y:S04]  /*24410*/  STL [R1+0x5e4], R14 ;  /* 0x0005e40e01007387 */ /* 0x0001e80000100800 */
[----:B------:R-:W-:Y:S01]  /*24420*/  STL [R1+0x5e0], R15 ;  /* 0x0005e00f01007387 */ /* 0x000fe20000100800 */
[----:B------:R-:W-:-:S02]  /*24430*/  SEL R11, R3, R11, !P2 ;  /* 0x0000000b030b7207 */ /* 0x000fc40005000000 */
[----:B0-----:R-:W-:-:S05]  /*24440*/  SEL R14, R3, R13, !P2 ;  /* 0x0000000d030e7207 */ /* 0x001fca0005000000 */
[----:B------:R-:W-:Y:S01]  /*24450*/  STL [R1+0x5dc], R14 ;  /* 0x0005dc0e01007387 */ /* 0x000fe20000100800 */
[----:B------:R-:W-:-:S03]  /*24460*/  SEL R13, R3, R59, !P2 ;  /* 0x0000003b030d7207 */ /* 0x000fc60005000000 */
[----:B------:R-:W5:Y:S04]  /*24470*/  LDL.LU R59, [R1+0x590] ;  /* 0x00059000013b7983 */ /* 0x000f680000300800 */
[----:B------:R0:W-:Y:S04]  /*24480*/  STL [R1+0x5d8], R11 ;  /* 0x0005d80b01007387 */ /* 0x0001e80000100800 */
[----:B------:R1:W-:Y:S04]  /*24490*/  STL [R1+0x5cc], R13 ;  /* 0x0005cc0d01007387 */ /* 0x0003e80000100800 */
[----:B------:R-:W5:Y:S01]  /*244a0*/  LDL.LU R23, [R1+0x58c] ;  /* 0x00058c0001177983 */ /* 0x000f620000300800 */
[----:B0-----:R-:W-:-:S03]  /*244b0*/  SEL R11, R3, R58, !P2 ;  /* 0x0000003a030b7207 */ /* 0x001fc60005000000 */
[----:B------:R-:W5:Y:S04]  /*244c0*/  LDL.LU R22, [R1+0x584] ;  /* 0x0005840001167983 */ /* 0x000f680000300800 */
[----:B------:R0:W-:Y:S04]  /*244d0*/  STL [R1+0x5c8], R11 ;  /* 0x0005c80b01007387 */ /* 0x0001e80000100800 */
[----:B------:R-:W5:Y:S04]  /*244e0*/  LDL.LU R21, [R1+0x580] ;  /* 0x0005800001157983 */ /* 0x000f680000300800 */
[----:B------:R-:W5:Y:S04]  /*244f0*/  LDL.LU R20, [R1+0x57c] ;  /* 0x00057c0001147983 */ /* 0x000f680000300800 */
[----:B------:R-:W5:Y:S04]  /*24500*/  LDL.LU R19, [R1+0x578] ;  /* 0x0005780001137983 */ /* 0x000f680000300800 */
[----:B------:R-:W5:Y:S04]  /*24510*/  LDL.LU R18, [R1+0x56c] ;  /* 0x00056c0001127983 */ /* 0x000f680000300800 */
[----:B------:R-:W5:Y:S01]  /*24520*/  LDL.LU R58, [R1+0x570] ;  /* 0x00057000013a7983 */ /* 0x000f620000300800 */
[----:B-1----:R-:W-:-:S03]  /*24530*/  SEL R13, R3, R0, !P2 ;  /* 0x00000000030d7207 */ /* 0x002fc60005000000 */
[----:B------:R-:W5:Y:S04]  /*24540*/  LDL.LU R0, [R1+0x4b8] ;  /* 0x0004b80001007983 */ /* 0x000f680000300800 */
[----:B------:R-:W-:Y:S04]  /*24550*/  STL [R1+0x5c4], R13 ;  /* 0x0005c40d01007387 */ /* 0x000fe80000100800 */
[----:B------:R-:W5:Y:S01]  /*24560*/  LDL.LU R17, [R1+0x564] ;  /* 0x0005640001117983 */ /* 0x000f620000300800 */
[----:B0-----:R-:W-:-:S03]  /*24570*/  SEL R11, R3, R56, !P2 ;  /* 0x00000038030b7207 */ /* 0x001fc60005000000 */
[----:B------:R-:W5:Y:S04]  /*24580*/  LDL.LU R16, [R1+0x53c] ;  /* 0x00053c0001107983 */ /* 0x000f680000300800 */
[----:B------:R0:W-:Y:S04]  /*24590*/  STL [R1+0x5c0], R11 ;  /* 0x0005c00b01007387 */ /* 0x0001e80000100800 */
[----:B------:R-:W5:Y:S04]  /*245a0*/  LDL.LU R15, [R1+0x540] ;  /* 0x00054000010f7983 */ /* 0x000f680000300800 */
[----:B0-----:R-:W5:Y:S04]  /*245b0*/  LDL.LU R11, [R1+0x55c] ;  /* 0x00055c00010b7983 */ /* 0x001f680000300800 */
[----:B------:R-:W5:Y:S01]  /*245c0*/  LDL.LU R56, [R1+0x560] ;  /* 0x0005600001387983 */ /* 0x000f620000300800 */
[----:B------:R-:W-:-:S03]  /*245d0*/  SEL R14, R3, R10, !P2 ;  /* 0x0000000a030e7207 */ /* 0x000fc60005000000 */
[----:B------:R-:W5:Y:S04]  /*245e0*/  LDL.LU R10, [R1+0x544] ;  /* 0x00054400010a7983 */ /* 0x000f680000300800 */
[----:B------:R-:W-:Y:S01]  /*245f0*/  STL [R1+0x5bc], R14 ;  /* 0x0005bc0e01007387 */ /* 0x000fe20000100800 */
[C---:B------:R-:W-:Y:S02]  /*24600*/  SEL R13, R3.reuse, R12, !P2 ;  /* 0x0000000c030d7207 */ /* 0x040fe40005000000 */
[C---:B--2---:R-:W-:Y:S02]  /*24610*/  SEL R12, R3.reuse, R9, !P2 ;  /* 0x00000009030c7207 */ /* 0x044fe40005000000 */
[----:B------:R-:W2:Y:S04]  /*24620*/  LDL.LU R9, [R1+0x554] ;  /* 0x0005540001097983 */ /* 0x000ea80000300800 */
[----:B------:R3:W-:Y:S04]  /*24630*/  STL [R1+0x5b8], R13 ;  /* 0x0005b80d01007387 */ /* 0x0007e80000100800 */
[----:B------:R4:W-:Y:S01]  /*24640*/  STL [R1+0x5b4], R12 ;  /* 0x0005b40c01007387 */ /* 0x0009e20000100800 */
[----:B---3--:R-:W-:-:S03]  /*24650*/  SEL R13, R3, R57, !P2 ;  /* 0x00000039030d7207 */ /* 0x008fc60005000000 */
[----:B------:R-:W3:Y:S04]  /*24660*/  LDL.LU R57, [R1+0x548] ;  /* 0x0005480001397983 */ /* 0x000ee80000300800 */
[----:B------:R0:W-:Y:S04]  /*24670*/  STL [R1+0x5b0], R13 ;  /* 0x0005b00d01007387 */ /* 0x0001e80000100800 */
[----:B------:R-:W3:Y:S01]  /*24680*/  LDL.LU R14, [R1+0x550] ;  /* 0x00055000010e7983 */ /* 0x000ee20000300800 */
[----:B----4-:R-:W-:-:S03]  /*24690*/  SEL R12, R3, R60, !P2 ;  /* 0x0000003c030c7207 */ /* 0x010fc60005000000 */
[----:B------:R-:W4:Y:S04]  /*246a0*/  LDL.LU R60, [R1+0x54c] ;  /* 0x00054c00013c7983 */ /* 0x000f280000300800 */
[----:B------:R1:W-:Y:S04]  /*246b0*/  STL [R1+0x5ac], R12 ;  /* 0x0005ac0c01007387 */ /* 0x0003e80000100800 */
[----:B0-----:R-:W4:Y:S01]  /*246c0*/  LDL.LU R13, [R1+0x530] ;  /* 0x00053000010d7983 */ /* 0x001f220000300800 */
[----:B-----5:R-:W-:-:S03]  /*246d0*/  SEL R24, R3, R61, !P2 ;  /* 0x0000003d03187207 */ /* 0x020fc60005000000 */
[----:B-1----:R-:W5:Y:S04]  /*246e0*/  LDL.LU R12, [R1+0x534] ;  /* 0x00053400010c7983 */ /* 0x002f680000300800 */
[----:B------:R0:W-:Y:S04]  /*246f0*/  STL [R1+0x5a8], R24 ;  /* 0x0005a81801007387 */ /* 0x0001e80000100800 */
[----:B------:R-:W5:Y:S01]  /*24700*/  LDL.LU R61, [R1+0x52c] ;  /* 0x00052c00013d7983 */ /* 0x000f620000300800 */
[----:B------:R-:W-:-:S03]  /*24710*/  SEL R25, R3, R59, !P2 ;  /* 0x0000003b03197207 */ /* 0x000fc60005000000 */
[----:B------:R-:W5:Y:S04]  /*24720*/  LDL.LU R59, [R1+0x528] ;  /* 0x00052800013b7983 */ /* 0x000f680000300800 */
[----:B------:R-:W-:Y:S01]  /*24730*/  STL [R1+0x5a4], R25 ;  /* 0x0005a41901007387 */ /* 0x000fe20000100800 */
[C---:B0-----:R-:W-:Y:S02]  /*24740*/  SEL R24, R3.reuse, R23, !P2 ;  /* 0x0000001703187207 */ /* 0x041fe40005000000 */
[----:B------:R-:W-:-:S03]  /*24750*/  SEL R23, R3, R22, !P2 ;  /* 0x0000001603177207 */ /* 0x000fc60005000000 */
[----:B------:R-:W-:Y:S01]  /*24760*/  STL [R1+0x5a0], R24 ;  /* 0x0005a01801007387 */ /* 0x000fe20000100800 */
        /* <DEDUP_REMOVED lines=9> */
[----:B------:R-:W5:Y:S04]  /*24800*/  LDL.LU R58, [R1+0x524] ;  /* 0x00052400013a7983 */ /* 0x000f680000300800 */
[----:B------:R0:W-:Y:S04]  /*24810*/  STL [R1+0x58c], R19 ;  /* 0x00058c1301007387 */ /* 0x0001e80000100800 */
[----:B------:R1:W-:Y:S01]  /*24820*/  STL [R1+0x584], R18 ;  /* 0x0005841201007387 */ /* 0x0003e20000100800 */
[----:B0-----:R-:W-:-:S03]  /*24830*/  SEL R19, R3, R0, !P2 ;  /* 0x0000000003137207 */ /* 0x001fc60005000000 */
[----:B------:R-:W5:Y:S01]  /*24840*/  LDL.LU R0, [R1+0x520] ;  /* 0x0005200001007983 */ /* 0x000f620000300800 */
[C---:B-1----:R-:W-:Y:S02]  /*24850*/  SEL R18, R3.reuse, R17, !P2 ;  /* 0x0000001103127207 */ /* 0x042fe40005000000 */
[C---:B------:R-:W-:Y:S01]  /*24860*/  SEL R17, R3.reuse, R16, !P2 ;  /* 0x0000001003117207 */ /* 0x040fe20005000000 */
[----:B------:R-:W-:Y:S04]  /*24870*/  STL [R1+0x580], R19 ;  /* 0x0005801301007387 */ /* 0x000fe80000100800 */
        /* <DEDUP_REMOVED lines=10> */
[----:B-1----:R-:W5:Y:S04]  /*24920*/  LDL.LU R11, [R1+0x518] ;  /* 0x00051800010b7983 */ /* 0x002f680000300800 */
[----:B------:R-:W5:Y:S04]  /*24930*/  LDL.LU R10, [R1+0x514] ;  /* 0x00051400010a7983 */ /* 0x000f680000300800 */
[----:B------:R3:W-:Y:S01]  /*24940*/  STL [R1+0x564], R15 ;  /* 0x0005640f01007387 */ /* 0x0007e20000100800 */
[----:B--2---:R-:W-:-:S03]  /*24950*/  SEL R16, R3, R9, !P2 ;  /* 0x0000000903107207 */ /* 0x004fc60005000000 */
[----:B------:R-:W2:Y:S04]  /*24960*/  LDL.LU R9, [R1+0x510] ;  /* 0x0005100001097983 */ /* 0x000ea80000300800 */
[----:B------:R-:W-:Y:S01]  /*24970*/  STL [R1+0x560], R16 ;  /* 0x0005601001007387 */ /* 0x000fe20000100800 */
[----:B---3--:R-:W-:-:S03]  /*24980*/  SEL R15, R3, R57, !P2 ;  /* 0x00000039030f7207 */ /* 0x008fc60005000000 */
[----:B------:R-:W3:Y:S04]  /*24990*/  LDL.LU R57, [R1+0x50c] ;  /* 0x00050c0001397983 */ /* 0x000ee80000300800 */
[----:B------:R4:W-:Y:S01]  /*249a0*/  STL [R1+0x55c], R15 ;  /* 0x00055c0f01007387 */ /* 0x0009e20000100800 */
[C---:B------:R-:W-:Y:S02]  /*249b0*/  SEL R14, R3.reuse, R14, !P2 ;  /* 0x0000000e030e7207 */ /* 0x040fe40005000000 */
[C---:B----4-:R-:W-:Y:S02]  /*249c0*/  SEL R15, R3.reuse, R60, !P2 ;  /* 0x0000003c030f7207 */ /* 0x050fe40005000000 */
[----:B------:R-:W4:Y:S04]  /*249d0*/  LDL.LU R60, [R1+0x508] ;  /* 0x00050800013c7983 */ /* 0x000f280000300800 */
[----:B------:R0:W-:Y:S04]  /*249e0*/  STL [R1+0x554], R14 ;  /* 0x0005540e01007387 */ /* 0x0001e80000100800 */
[----:B------:R-:W-:Y:S01]  /*249f0*/  STL [R1+0x550], R15 ;  /* 0x0005500f01007387 */ /* 0x000fe20000100800 */
[----:B-----5:R-:W-:-:S02]  /*24a00*/  SEL R12, R3, R12, !P2 ;  /* 0x0000000c030c7207 */ /* 0x020fc40005000000 */
[C---:B0-----:R-:W-:Y:S02]  /*24a10*/  SEL R14, R3.reuse, R13, !P2 ;  /* 0x0000000d030e7207 */ /* 0x041fe40005000000 */
[----:B------:R-:W-:-:S03]  /*24a20*/  SEL R13, R3, R61, !P2 ;  /* 0x0000003d030d7207 */ /* 0x000fc60005000000 */
[----:B------:R-:W-:Y:S04]  /*24a30*/  STL [R1+0x54c], R14 ;  /* 0x00054c0e01007387 */ /* 0x000fe80000100800 */
[----:B------:R-:W5:Y:S04]  /*24a40*/  LDL.LU R61, [R1+0x504] ;  /* 0x00050400013d7983 */ /* 0x000f680000300800 */
[----:B------:R0:W-:Y:S04]  /*24a50*/  STL [R1+0x548], R12 ;  /* 0x0005480c01007387 */ /* 0x0001e80000100800 */
[----:B------:R-:W-:Y:S04]  /*24a60*/  STL [R1+0x544], R13 ;  /* 0x0005440d01007387 */ /* 0x000fe80000100800 */
        /* <DEDUP_REMOVED lines=9> */
[----:B0-----:R-:W-:-:S03]  /*24b00*/  SEL R12, R3, R58, !P2 ;  /* 0x0000003a030c7207 */ /* 0x001fc60005000000 */
[----:B------:R-:W5:Y:S04]  /*24b10*/  LDL.LU R58, [R1+0x4dc] ;  /* 0x0004dc00013a7983 */ /* 0x000f680000300800 */
[----:B------:R0:W-:Y:S04]  /*24b20*/  STL [R1+0x53c], R12 ;  /* 0x00053c0c01007387 */ /* 0x0001e80000100800 */
[----:B------:R-:W5:Y:S04]  /*24b30*/  LDL.LU R17, [R1+0x4d8] ;  /* 0x0004d80001117983 */ /* 0x000f680000300800 */
[----:B------:R-:W5:Y:S01]  /*24b40*/  LDL.LU R16, [R1+0x4d4] ;  /* 0x0004d40001107983 */ /* 0x000f620000300800 */
[----:B------:R-:W-:-:S05]  /*24b50*/  SEL R0, R3, R0, !P2 ;  /* 0x0000000003007207 */ /* 0x000fca0005000000 */
[----:B------:R1:W-:Y:S04]  /*24b60*/  STL [R1+0x534], R0 ;  /* 0x0005340001007387 */ /* 0x0003e80000100800 */
[----:B------:R-:W5:Y:S04]  /*24b70*/  LDL.LU R15, [R1+0x4d0] ;  /* 0x0004d000010f7983 */ /* 0x000f680000300800 */
[----:B0-----:R-:W5:Y:S04]  /*24b80*/  LDL.LU R12, [R1+0x4c8] ;  /* 0x0004c800010c7983 */ /* 0x001f680000300800 */
[----:B-1----:R-:W5:Y:S01]  /*24b90*/  LDL.LU R0, [R1+0x4c4] ;  /* 0x0004c40001007983 */ /* 0x002f620000300800 */
[----:B------:R-:W-:-:S03]  /*24ba0*/  SEL R14, R3, R56, !P2 ;  /* 0x00000038030e7207 */ /* 0x000fc60005000000 */
[----:B------:R-:W5:Y:S04]  /*24bb0*/  LDL.LU R56, [R1+0x4bc] ;  /* 0x0004bc0001387983 */ /* 0x000f680000300800 */
[----:B------:R-:W-:Y:S01]  /*24bc0*/  STL [R1+0x530], R14 ;  /* 0x0005300e01007387 */ /* 0x000fe20000100800 */
[C---:B------:R-:W-:Y:S02]  /*24bd0*/  SEL R13, R3.reuse, R11, !P2 ;  /* 0x0000000b030d7207 */ /* 0x040fe40005000000 */
[C---:B------:R-:W-:Y:S02]  /*24be0*/  SEL R11, R3.reuse, R10, !P2 ;  /* 0x0000000a030b7207 */ /* 0x040fe40005000000 */
[----:B------:R-:W5:Y:S04]  /*24bf0*/  LDL.LU R10, [R1+0x4c0] ;  /* 0x0004c000010a7983 */ /* 0x000f680000300800 */
[----:B------:R2:W-:Y:S04]  /*24c00*/  STL [R1+0x52c], R13 ;  /* 0x00052c0d01007387 */ /* 0x0005e80000100800 */
[----:B------:R3:W-:Y:S01]  /*24c10*/  STL [R1+0x528], R11 ;  /* 0x0005280b01007387 */ /* 0x0007e20000100800 */
[----:B--2---:R-:W-:-:S03]  /*24c20*/  SEL R13, R3, R9, !P2 ;  /* 0x00000009030d7207 */ /* 0x004fc60005000000 */
[----:B------:R-:W2:Y:S04]  /*24c30*/  LDL.LU R9, [R1+0x41c] ;  /* 0x00041c0001097983 */ /* 0x000ea80000300800 */
[----:B------:R0:W-:Y:S04]  /*24c40*/  STL [R1+0x524], R13 ;  /* 0x0005240d01007387 */ /* 0x0001e80000100800 */
[----:B------:R-:W2:Y:S01]  /*24c50*/  LDL.LU R14, [R1+0x4b4] ;  /* 0x0004b400010e7983 */ /* 0x000ea20000300800 */
[----:B---3--:R-:W-:-:S03]  /*24c60*/  SEL R11, R3, R57, !P2 ;  /* 0x00000039030b7207 */ /* 0x008fc60005000000 */
[----:B------:R-:W3:Y:S04]  /*24c70*/  LDL.LU R57, [R1+0x490] ;  /* 0x0004900001397983 */ /* 0x000ee80000300800 */
[----:B------:R1:W-:Y:S04]  /*24c80*/  STL [R1+0x520], R11 ;  /* 0x0005200b01007387 */ /* 0x0003e80000100800 */
[----:B0-----:R-:W3:Y:S01]  /*24c90*/  LDL.LU R13, [R1+0x494] ;  /* 0x00049400010d7983 */ /* 0x001ee20000300800 */
[----:B----4-:R-:W-:-:S03]  /*24ca0*/  SEL R24, R3, R60, !P2 ;  /* 0x0000003c03187207 */ /* 0x010fc60005000000 */
[----:B-1----:R-:W4:Y:S04]  /*24cb0*/  LDL.LU R11, [R1+0x4ac] ;  /* 0x0004ac00010b7983 */ /* 0x002f280000300800 */
[----:B------:R0:W-:Y:S04]  /*24cc0*/  STL [R1+0x51c], R24 ;  /* 0x00051c1801007387 */ /* 0x0001e80000100800 */
[----:B------:R-:W4:Y:S01]  /*24cd0*/  LDL.LU R60, [R1+0x4b0] ;  /* 0x0004b000013c7983 */ /* 0x000f220000300800 */
[----:B-----5:R-:W-:-:S03]  /*24ce0*/  SEL R25, R3, R61, !P2 ;  /* 0x0000003d03197207 */ /* 0x020fc60005000000 */
        /* <DEDUP_REMOVED lines=35> */
[----:B------:R-:W-:-:S03]  /*24f20*/  SEL R16, R3, R10, !P2 ;  /* 0x0000000a03107207 */ /* 0x000fc60005000000 */
[----:B------:R-:W5:Y:S04]  /*24f30*/  LDL.LU R10, [R1+0x48c] ;  /* 0x00048c00010a7983 */ /* 0x000f680000300800 */
[----:B------:R-:W-:Y:S01]  /*24f40*/  STL [R1+0x4d4], R16 ;  /* 0x0004d41001007387 */ /* 0x000fe20000100800 */
[----:B--2---:R-:W-:-:S03]  /*24f50*/  SEL R15, R3, R9, !P2 ;  /* 0x00000009030f7207 */ /* 0x004fc60005000000 */
[----:B------:R-:W2:Y:S04]  /*24f60*/  LDL.LU R9, [R1+0x484] ;  /* 0x0004840001097983 */ /* 0x000ea80000300800 */
[----:B------:R3:W-:Y:S01]  /*24f70*/  STL [R1+0x4d0], R15 ;  /* 0x0004d00f01007387 */ /* 0x0007e20000100800 */
[C---:B------:R-:W-:Y:S02]  /*24f80*/  SEL R14, R3.reuse, R14, !P2 ;  /* 0x0000000e030e7207 */ /* 0x040fe40005000000 */
[C---:B---3--:R-:W-:Y:S02]  /*24f90*/  SEL R15, R3.reuse, R57, !P2 ;  /* 0x00000039030f7207 */ /* 0x048fe40005000000 */
[----:B------:R-:W3:Y:S04]  /*24fa0*/  LDL.LU R57, [R1+0x480] ;  /* 0x0004800001397983 */ /* 0x000ee80000300800 */
[----:B------:R0:W-:Y:S04]  /*24fb0*/  STL [R1+0x4c8], R14 ;  /* 0x0004c80e01007387 */ /* 0x0001e80000100800 */
[----:B------:R-:W-:Y:S01]  /*24fc0*/  STL [R1+0x4c4], R15 ;  /* 0x0004c40f01007387 */ /* 0x000fe20000100800 */
[----:B0-----:R-:W-:-:S02]  /*24fd0*/  SEL R14, R3, R13, !P2 ;  /* 0x0000000d030e7207 */ /* 0x001fc40005000000 */
[----:B----4-:R-:W-:-:S03]  /*24fe0*/  SEL R11, R3, R11, !P2 ;  /* 0x0000000b030b7207 */ /* 0x010fc60005000000 */
[----:B------:R-:W-:Y:S01]  /*24ff0*/  STL [R1+0x4c0], R14 ;  /* 0x0004c00e01007387 */ /* 0x000fe20000100800 */
[----:B------:R-:W-:-:S03]  /*25000*/  SEL R13, R3, R60, !P2 ;  /* 0x0000003c030d7207 */ /* 0x000fc60005000000 */
[----:B------:R-:W4:Y:S04]  /*25010*/  LDL.LU R60, [R1+0x47c] ;  /* 0x00047c00013c7983 */ /* 0x000f280000300800 */
[----:B------:R5:W-:Y:S04]  /*25020*/  STL [R1+0x4bc], R11 ;  /* 0x0004bc0b01007387 */ /* 0x000be80000100800 */
[----:B------:R0:W-:Y:S04]  /*25030*/  STL [R1+0x4b8], R13 ;  /* 0x0004b80d01007387 */ /* 0x0001e80000100800 */
[----:B------:R-:W4:Y:S01]  /*25040*/  LDL.LU R23, [R1+0x478] ;  /* 0x0004780001177983 */ /* 0x000f220000300800 */
[----:B-----5:R-:W-:-:S03]  /*25050*/  SEL R11, R3, R61, !P2 ;  /* 0x0000003d030b7207 */ /* 0x020fc60005000000 */
        /* <DEDUP_REMOVED lines=9> */
[----:B------:R-:W-:Y:S04]  /*250f0*/  STL [R1+0x4b0], R13 ;  /* 0x0004b00d01007387 */ /* 0x000fe80000100800 */
[----:B------:R-:W5:Y:S04]  /*25100*/  LDL.LU R17, [R1+0x454] ;  /* 0x0004540001117983 */ /* 0x000f680000300800 */
[----:B------:R-:W5:Y:S01]  /*25110*/  LDL.LU R16, [R1+0x458] ;  /* 0x0004580001107983 */ /* 0x000f620000300800 */
[----:B-1----:R-:W-:-:S05]  /*25120*/  SEL R11, R3, R58, !P2 ;  /* 0x0000003a030b7207 */ /* 0x002fca0005000000 */
        /* <DEDUP_REMOVED lines=12> */
[----:B0-----:R-:W-:-:S03]  /*251f0*/  SEL R13, R3, R10, !P2 ;  /* 0x0000000a030d7207 */ /* 0x001fc60005000000 */
[----:B------:R-:W5:Y:S04]  /*25200*/  LDL.LU R10, [R1+0x43c] ;  /* 0x00043c00010a7983 */ /* 0x000f680000300800 */
[----:B------:R0:W-:Y:S04]  /*25210*/  STL [R1+0x49c], R13 ;  /* 0x00049c0d01007387 */ /* 0x0001e80000100800 */
[----:B------:R-:W5:Y:S01]  /*25220*/  LDL.LU R14, [R1+0x438] ;  /* 0x00043800010e7983 */ /* 0x000f620000300800 */
[----:B--2---:R-:W-:-:S03]  /*25230*/  SEL R12, R3, R9, !P2 ;  /* 0x00000009030c7207 */ /* 0x004fc60005000000 */
[----:B------:R-:W2:Y:S04]  /*25240*/  LDL.LU R9, [R1+0x434] ;  /* 0x0004340001097983 */ /* 0x000ea80000300800 */
[----:B------:R1:W-:Y:S04]  /*25250*/  STL [R1+0x498], R12 ;  /* 0x0004980c01007387 */ /* 0x0003e80000100800 */
[----:B0-----:R-:W2:Y:S01]  /*25260*/  LDL.LU R13, [R1+0x430] ;  /* 0x00043000010d7983 */ /* 0x001ea20000300800 */
[----:B---3--:R-:W-:-:S03]  /*25270*/  SEL R24, R3, R57, !P2 ;  /* 0x0000003903187207 */ /* 0x008fc60005000000 */
[----:B-1----:R-:W3:Y:S04]  /*25280*/  LDL.LU R12, [R1+0x42c] ;  /* 0x00042c00010c7983 */ /* 0x002ee80000300800 */
[----:B------:R0:W-:Y:S04]  /*25290*/  STL [R1+0x494], R24 ;  /* 0x0004941801007387 */ /* 0x0001e80000100800 */
[----:B------:R-:W3:Y:S01]  /*252a0*/  LDL.LU R57, [R1+0x428] ;  /* 0x0004280001397983 */ /* 0x000ee20000300800 */
[----:B----4-:R-:W-:-:S03]  /*252b0*/  SEL R25, R3, R60, !P2 ;  /* 0x0000003c03197207 */ /* 0x010fc60005000000 */
[----:B------:R-:W4:Y:S04]  /*252c0*/  LDL.LU R60, [R1+0x420] ;  /* 0x00042000013c7983 */ /* 0x000f280000300800 */
[----:B------:R-:W-:Y:S01]  /*252d0*/  STL [R1+0x490], R25 ;  /* 0x0004901901007387 */ /* 0x000fe20000100800 */
[C---:B0-----:R-:W-:Y:S02]  /*252e0*/  SEL R24, R3.reuse, R23, !P2 ;  /* 0x0000001703187207 */ /* 0x041fe40005000000 */
[----:B-----5:R-:W-:-:S03]  /*252f0*/  SEL R23, R3, R22, !P2 ;  /* 0x0000001603177207 */ /* 0x020fc60005000000 */
        /* <DEDUP_REMOVED lines=15> */
[----:B-1----:R-:W-:-:S03]  /*253f0*/  SEL R18, R3, R17, !P2 ;  /* 0x0000001103127207 */ /* 0x002fc60005000000 */
[----:B------:R-:W-:Y:S01]  /*25400*/  STL [R1+0x470], R19 ;  /* 0x0004701301007387 */ /* 0x000fe20000100800 */
[----:B------:R-:W-:-:S03]  /*25410*/  SEL R17, R3, R16, !P2 ;  /* 0x0000001003117207 */ /* 0x000fc60005000000 */
[----:B------:R-:W-:Y:S04]  /*25420*/  STL [R1+0x46c], R18 ;  /* 0x00046c1201007387 */ /* 0x000fe80000100800 */
[----:B------:R-:W-:Y:S01]  /*25430*/  STL [R1+0x468], R17 ;  /* 0x0004681101007387 */ /* 0x000fe20000100800 */
[----:B------:R-:W-:-:S05]  /*25440*/  SEL R16, R3, R15, !P2 ;  /* 0x0000000f03107207 */ /* 0x000fca0005000000 */
[----:B------:R-:W-:Y:S01]  /*25450*/  STL [R1+0x464], R16 ;  /* 0x0004641001007387 */ /* 0x000fe20000100800 */
[C---:B------:R-:W-:Y:S02]  /*25460*/  SEL R15, R3.reuse, R11, !P2 ;  /* 0x0000000b030f7207 */ /* 0x040fe40005000000 */
[C---:B------:R-:W-:Y:S02]  /*25470*/  SEL R11, R3.reuse, R58, !P2 ;  /* 0x0000003a030b7207 */ /* 0x040fe40005000000 */
        /* <DEDUP_REMOVED lines=10> */
[----:B0-----:R-:W-:-:S03]  /*25520*/  SEL R15, R3, R10, !P2 ;  /* 0x0000000a030f7207 */ /* 0x001fc60005000000 */
[----:B------:R-:W5:Y:S04]  /*25530*/  LDL.LU R10, [R1+0x414] ;  /* 0x00041400010a7983 */ /* 0x000f680000300800 */
[----:B------:R2:W-:Y:S01]  /*25540*/  STL [R1+0x450], R15 ;  /* 0x0004500f01007387 */ /* 0x0005e20000100800 */
[C---:B------:R-:W-:Y:S02]  /*25550*/  SEL R14, R3.reuse, R14, !P2 ;  /* 0x0000000e030e7207 */ /* 0x040fe40005000000 */
[C---:B--2---:R-:W-:Y:S02]  /*25560*/  SEL R15, R3.reuse, R9, !P2 ;  /* 0x00000009030f7207 */ /* 0x044fe40005000000 */
[----:B------:R-:W2:Y:S04]  /*25570*/  LDL.LU R9, [R1+0x3fc] ;  /* 0x0003fc0001097983 */ /* 0x000ea80000300800 */
[----:B------:R0:W-:Y:S04]  /*25580*/  STL [R1+0x44c], R14 ;  /* 0x00044c0e01007387 */ /* 0x0001e80000100800 */
[----:B------:R-:W-:Y:S01]  /*25590*/  STL [R1+0x448], R15 ;  /* 0x0004480f01007387 */ /* 0x000fe20000100800 */
[----:B0-----:R-:W-:-:S02]  /*255a0*/  SEL R14, R3, R13, !P2 ;  /* 0x0000000d030e7207 */ /* 0x001fc40005000000 */
[----:B---3--:R-:W-:-:S03]  /*255b0*/  SEL R12, R3, R12, !P2 ;  /* 0x0000000c030c7207 */ /* 0x008fc60005000000 */
[----:B------:R-:W-:Y:S01]  /*255c0*/  STL [R1+0x444], R14 ;  /* 0x0004440e01007387 */ /* 0x000fe20000100800 */
[----:B------:R-:W-:-:S03]  /*255d0*/  SEL R13, R3, R57, !P2 ;  /* 0x00000039030d7207 */ /* 0x000fc60005000000 */
[----:B------:R-:W3:Y:S04]  /*255e0*/  LDL.LU R57, [R1+0x40c] ;  /* 0x00040c0001397983 */ /* 0x000ee80000300800 */
[----:B------:R4:W-:Y:S04]  /*255f0*/  STL [R1+0x440], R12 ;  /* 0x0004400c01007387 */ /* 0x0009e80000100800 */
[----:B------:R5:W-:Y:S04]  /*25600*/  STL [R1+0x43c], R13 ;  /* 0x00043c0d01007387 */ /* 0x000be80000100800 */
[----:B------:R-:W3:Y:S01]  /*25610*/  LDL.LU R23, [R1+0x400] ;  /* 0x0004000001177983 */ /* 0x000ee20000300800 */
[----:B----4-:R-:W-:-:S03]  /*25620*/  SEL R12, R3, R60, !P2 ;  /* 0x0000003c030c7207 */ /* 0x010fc60005000000 */
[----:B------:R-:W4:Y:S04]  /*25630*/  LDL.LU R22, [R1+0x408] ;  /* 0x0004080001167983 */ /* 0x000f280000300800 */
[----:B------:R0:W-:Y:S04]  /*25640*/  STL [R1+0x438], R12 ;  /* 0x0004380c01007387 */ /* 0x0001e80000100800 */
[----:B------:R-:W4:Y:S04]  /*25650*/  LDL.LU R21, [R1+0x404] ;  /* 0x0004040001157983 */ /* 0x000f280000300800 */
[----:B------:R-:W4:Y:S04]  /*25660*/  LDL.LU R20, [R1+0x3ec] ;  /* 0x0003ec0001147983 */ /* 0x000f280000300800 */
[----:B------:R-:W4:Y:S04]  /*25670*/  LDL.LU R19, [R1+0x3f0] ;  /* 0x0003f00001137983 */ /* 0x000f280000300800 */
[----:B------:R-:W4:Y:S04]  /*25680*/  LDL.LU R18, [R1+0x3e8] ;  /* 0x0003e80001127983 */ /* 0x000f280000300800 */
[----:B------:R-:W4:Y:S01]  /*25690*/  LDL.LU R60, [R1+0x3e4] ;  /* 0x0003e400013c7983 */ /* 0x000f220000300800 */
[----:B-----5:R-:W-:-:S03]  /*256a0*/  SEL R13, R3, R61, !P2 ;  /* 0x0000003d030d7207 */ /* 0x020fc60005000000 */
[----:B------:R-:W5:Y:S04]  /*256b0*/  LDL.LU R61, [R1+0x3e0] ;  /* 0x0003e000013d7983 */ /* 0x000f680000300800 */
[----:B------:R-:W-:Y:S04]  /*256c0*/  STL [R1+0x434], R13 ;  /* 0x0004340d01007387 */ /* 0x000fe80000100800 */
[----:B------:R-:W5:Y:S04]  /*256d0*/  LDL.LU R17, [R1+0x3dc] ;  /* 0x0003dc0001117983 */ /* 0x000f680000300800 */
[----:B------:R-:W5:Y:S01]  /*256e0*/  LDL.LU R16, [R1+0x3d8] ;  /* 0x0003d80001107983 */ /* 0x000f620000300800 */
[----:B0-----:R-:W-:-:S05]  /*256f0*/  SEL R12, R3, R59, !P2 ;  /* 0x0000003b030c7207 */ /* 0x001fca0005000000 */
        /* <DEDUP_REMOVED lines=14> */
[----:B------:R0:W-:Y:S01]  /*257e0*/  STL [R1+0x420], R13 ;  /* 0x0004200d01007387 */ /* 0x0001e20000100800 */
[----:B-1----:R-:W-:-:S03]  /*257f0*/  SEL R11, R3, R10, !P2 ;  /* 0x0000000a030b7207 */ /* 0x002fc60005000000 */
[----:B------:R-:W5:Y:S04]  /*25800*/  LDL.LU R14, [R1+0x3b8] ;  /* 0x0003b800010e7983 */ /* 0x000f680000300800 */
[----:B------:R-:W5:Y:S04]  /*25810*/  LDL.LU R10, [R1+0x3bc] ;  /* 0x0003bc00010a7983 */ /* 0x000f680000300800 */
[----:B------:R1:W-:Y:S04]  /*25820*/  STL [R1+0x41c], R11 ;  /* 0x00041c0b01007387 */ /* 0x0003e80000100800 */
[----:B0-----:R-:W5:Y:S04]  /*25830*/  LDL.LU R13, [R1+0x3b0] ;  /* 0x0003b000010d7983 */ /* 0x001f680000300800 */
[----:B-1----:R-:W5:Y:S01]  /*25840*/  LDL.LU R11, [R1+0x3ac] ;  /* 0x0003ac00010b7983 */ /* 0x002f620000300800 */
[----:B--2---:R-:W-:-:S05]  /*25850*/  SEL R9, R3, R9, !P2 ;  /* 0x0000000903097207 */ /* 0x004fca0005000000 */
[----:B------:R0:W-:Y:S04]  /*25860*/  STL [R1+0x418], R9 ;  /* 0x0004180901007387 */ /* 0x0001e80000100800 */
[----:B0-----:R-:W2:Y:S01]  /*25870*/  LDL.LU R9, [R1+0x3a8] ;  /* 0x0003a80001097983 */ /* 0x001ea20000300800 */
[----:B---3--:R-:W-:-:S03]  /*25880*/  SEL R25, R3, R57, !P2 ;  /* 0x0000003903197207 */ /* 0x008fc60005000000 */
[----:B------:R-:W3:Y:S04]  /*25890*/  LDL.LU R57, [R1+0x3a4] ;  /* 0x0003a40001397983 */ /* 0x000ee80000300800 */
[----:B------:R-:W-:Y:S01]  /*258a0*/  STL [R1+0x414], R25 ;  /* 0x0004141901007387 */ /* 0x000fe20000100800 */
[C---:B------:R-:W-:Y:S02]  /*258b0*/  SEL R24, R3.reuse, R23, !P2 ;  /* 0x0000001703187207 */ /* 0x040fe40005000000 */
[----:B----4-:R-:W-:-:S03]  /*258c0*/  SEL R23, R3, R22, !P2 ;  /* 0x0000001603177207 */ /* 0x010fc60005000000 */
        /* <DEDUP_REMOVED lines=10> */
[----:B------:R-:W4:Y:S04]  /*25970*/  LDL.LU R60, [R1+0x3a0] ;  /* 0x0003a000013c7983 */ /* 0x000f280000300800 */
[----:B------:R5:W-:Y:S04]  /*25980*/  STL [R1+0x3fc], R19 ;  /* 0x0003fc1301007387 */ /* 0x000be80000100800 */
[----:B------:R0:W-:Y:S01]  /*25990*/  STL [R1+0x3f8], R18 ;  /* 0x0003f81201007387 */ /* 0x0001e20000100800 */
[----:B-----5:R-:W-:-:S03]  /*259a0*/  SEL R19, R3, R61, !P2 ;  /* 0x0000003d03137207 */ /* 0x020fc60005000000 */
[----:B------:R-:W5:Y:S01]  /*259b0*/  LDL.LU R61, [R1+0x39c] ;  /* 0x00039c00013d7983 */ /* 0x000f620000300800 */
[----:B0-----:R-:W-:-:S03]  /*259c0*/  SEL R18, R3, R17, !P2 ;  /* 0x0000001103127207 */ /* 0x001fc60005000000 */
[----:B------:R-:W-:Y:S01]  /*259d0*/  STL [R1+0x3f4], R19 ;  /* 0x0003f41301007387 */ /* 0x000fe20000100800 */
[----:B------:R-:W-:-:S03]  /*259e0*/  SEL R17, R3, R16, !P2 ;  /* 0x0000001003117207 */ /* 0x000fc60005000000 */
[----:B------:R-:W-:Y:S04]  /*259f0*/  STL [R1+0x3f0], R18 ;  /* 0x0003f01201007387 */ /* 0x000fe80000100800 */
[----:B------:R-:W-:Y:S01]  /*25a00*/  STL [R1+0x3ec], R17 ;  /* 0x0003ec1101007387 */ /* 0x000fe20000100800 */
[C---:B------:R-:W-:Y:S02]  /*25a10*/  SEL R16, R3.reuse, R15, !P2 ;  /* 0x0000000f03107207 */ /* 0x040fe40005000000 */
        /* <DEDUP_REMOVED lines=17> */
[C---:B0-----:R-:W-:Y:S02]  /*25b30*/  SEL R15, R3.reuse, R10, !P2 ;  /* 0x0000000a030f7207 */ /* 0x041fe40005000000 */
[----:B------:R-:W5:Y:S04]  /*25b40*/  LDL.LU R10, [R1+0x37c] ;  /* 0x00037c00010a7983 */ /* 0x000f680000300800 */
[----:B------:R0:W-:Y:S01]  /*25b50*/  STL [R1+0x3d0], R14 ;  /* 0x0003d00e01007387 */ /* 0x0001e20000100800 */
[----:B------:R-:W-:-:S03]  /*25b60*/  SEL R11, R3, R11, !P2 ;  /* 0x0000000b030b7207 */ /* 0x000fc60005000000 */
[----:B------:R-:W-:Y:S01]  /*25b70*/  STL [R1+0x3cc], R15 ;  /* 0x0003cc0f01007387 */ /* 0x000fe20000100800 */
[----:B0-----:R-:W-:-:S05]  /*25b80*/  SEL R14, R3, R13, !P2 ;  /* 0x0000000d030e7207 */ /* 0x001fca0005000000 */
[----:B------:R-:W-:Y:S01]  /*25b90*/  STL [R1+0x3c8], R14 ;  /* 0x0003c80e01007387 */ /* 0x000fe20000100800 */
[----:B--2---:R-:W-:-:S03]  /*25ba0*/  SEL R13, R3, R9, !P2 ;  /* 0x00000009030d7207 */ /* 0x004fc60005000000 */
[----:B------:R-:W2:Y:S04]  /*25bb0*/  LDL.LU R9, [R1+0x380] ;  /* 0x0003800001097983 */ /* 0x000ea80000300800 */
[----:B------:R3:W-:Y:S04]  /*25bc0*/  STL [R1+0x3c4], R11 ;  /* 0x0003c40b01007387 */ /* 0x0007e80000100800 */
[----:B------:R4:W-:Y:S04]  /*25bd0*/  STL [R1+0x3c0], R13 ;  /* 0x0003c00d01007387 */ /* 0x0009e80000100800 */
[----:B------:R-:W2:Y:S01]  /*25be0*/  LDL.LU R23, [R1+0x2d8] ;  /* 0x0002d80001177983 */ /* 0x000ea20000300800 */
[----:B---3--:R-:W-:-:S03]  /*25bf0*/  SEL R11, R3, R57, !P2 ;  /* 0x00000039030b7207 */ /* 0x008fc60005000000 */
[----:B------:R-:W3:Y:S04]  /*25c00*/  LDL.LU R22, [R1+0x374] ;  /* 0x0003740001167983 */ /* 0x000ee80000300800 */
[----:B------:R5:W-:Y:S04]  /*25c10*/  STL [R1+0x3bc], R11 ;  /* 0x0003bc0b01007387 */ /* 0x000be80000100800 */
[----:B------:R-:W3:Y:S04]  /*25c20*/  LDL.LU R21, [R1+0x350] ;  /* 0x0003500001157983 */ /* 0x000ee80000300800 */
[----:B------:R-:W3:Y:S04]  /*25c30*/  LDL.LU R20, [R1+0x354] ;  /* 0x0003540001147983 */ /* 0x000ee80000300800 */
[----:B------:R-:W3:Y:S04]  /*25c40*/  LDL.LU R19, [R1+0x36c] ;  /* 0x00036c0001137983 */ /* 0x000ee80000300800 */
[----:B------:R-:W3:Y:S04]  /*25c50*/  LDL.LU R18, [R1+0x370] ;  /* 0x0003700001127983 */ /* 0x000ee80000300800 */
[----:B------:R-:W3:Y:S01]  /*25c60*/  LDL.LU R57, [R1+0x358] ;  /* 0x0003580001397983 */ /* 0x000ee20000300800 */
[----:B----4-:R-:W-:-:S03]  /*25c70*/  SEL R13, R3, R60, !P2 ;  /* 0x0000003c030d7207 */ /* 0x010fc60005000000 */
[----:B------:R-:W4:Y:S04]  /*25c80*/  LDL.LU R60, [R1+0x368] ;  /* 0x00036800013c7983 */ /* 0x000f280000300800 */
[----:B------:R-:W-:Y:S04]  /*25c90*/  STL [R1+0x3b8], R13 ;  /* 0x0003b80d01007387 */ /* 0x000fe80000100800 */
[----:B------:R-:W4:Y:S04]  /*25ca0*/  LDL.LU R17, [R1+0x35c] ;  /* 0x00035c0001117983 */ /* 0x000f280000300800 */
[----:B------:R-:W4:Y:S01]  /*25cb0*/  LDL.LU R16, [R1+0x364] ;  /* 0x0003640001107983 */ /* 0x000f220000300800 */
[----:B-----5:R-:W-:-:S05]  /*25cc0*/  SEL R11, R3, R61, !P2 ;  /* 0x0000003d030b7207 */ /* 0x020fca0005000000 */
        /* <DEDUP_REMOVED lines=16> */
[----:B-1----:R-:W-:-:S03]  /*25dd0*/  SEL R12, R3, R56, !P2 ;  /* 0x00000038030c7207 */ /* 0x002fc60005000000 */
[----:B------:R-:W5:Y:S04]  /*25de0*/  LDL.LU R56, [R1+0x334] ;  /* 0x0003340001387983 */ /* 0x000f680000300800 */
[----:B------:R1:W-:Y:S04]  /*25df0*/  STL [R1+0x39c], R12 ;  /* 0x00039c0c01007387 */ /* 0x0003e80000100800 */
[----:B0-----:R-:W5:Y:S01]  /*25e00*/  LDL.LU R13, [R1+0x330] ;  /* 0x00033000010d7983 */ /* 0x001f620000300800 */
[----:B------:R-:W-:-:S03]  /*25e10*/  SEL R10, R3, R10, !P2 ;  /* 0x0000000a030a7207 */ /* 0x000fc60005000000 */
[----:B-1----:R-:W5:Y:S04]  /*25e20*/  LDL.LU R12, [R1+0x32c] ;  /* 0x00032c00010c7983 */ /* 0x002f680000300800 */
[----:B------:R0:W-:Y:S04]  /*25e30*/  STL [R1+0x398], R10 ;  /* 0x0003980a01007387 */ /* 0x0001e80000100800 */
[----:B0-----:R-:W5:Y:S01]  /*25e40*/  LDL.LU R10, [R1+0x328] ;  /* 0x00032800010a7983 */ /* 0x001f620000300800 */
[----:B--2---:R-:W-:-:S03]  /*25e50*/  SEL R25, R3, R9, !P2 ;  /* 0x0000000903197207 */ /* 0x004fc60005000000 */
[----:B------:R-:W2:Y:S04]  /*25e60*/  LDL.LU R9, [R1+0x324] ;  /* 0x0003240001097983 */ /* 0x000ea80000300800 */
[----:B------:R-:W-:Y:S01]  /*25e70*/  STL [R1+0x394], R25 ;  /* 0x0003941901007387 */ /* 0x000fe20000100800 */
[C---:B------:R-:W-:Y:S02]  /*25e80*/  SEL R24, R3.reuse, R23, !P2 ;  /* 0x0000001703187207 */ /* 0x040fe40005000000 */
[----:B---3--:R-:W-:-:S03]  /*25e90*/  SEL R23, R3, R22, !P2 ;  /* 0x0000001603177207 */ /* 0x008fc60005000000 */
        /* <DEDUP_REMOVED lines=10> */
[----:B------:R-:W3:Y:S04]  /*25f40*/  LDL.LU R57, [R1+0x320] ;  /* 0x0003200001397983 */ /* 0x000ee80000300800 */
[----:B------:R4:W-:Y:S04]  /*25f50*/  STL [R1+0x378], R19 ;  /* 0x0003781301007387 */ /* 0x0009e80000100800 */
[----:B------:R0:W-:Y:S01]  /*25f60*/  STL [R1+0x374], R18 ;  /* 0x0003741201007387 */ /* 0x0001e20000100800 */
[----:B----4-:R-:W-:-:S03]  /*25f70*/  SEL R19, R3, R60, !P2 ;  /* 0x0000003c03137207 */ /* 0x010fc60005000000 */
[----:B------:R-:W4:Y:S01]  /*25f80*/  LDL.LU R60, [R1+0x31c] ;  /* 0x00031c00013c7983 */ /* 0x000f220000300800 */
[C---:B0-----:R-:W-:Y:S02]  /*25f90*/  SEL R18, R3.reuse, R17, !P2 ;  /* 0x0000001103127207 */ /* 0x041fe40005000000 */
[C---:B------:R-:W-:Y:S01]  /*25fa0*/  SEL R17, R3.reuse, R16, !P2 ;  /* 0x0000001003117207 */ /* 0x040fe20005000000 */
[----:B------:R-:W-:Y:S04]  /*25fb0*/  STL [R1+0x370], R19 ;  /* 0x0003701301007387 */ /* 0x000fe80000100800 */
[----:B------:R-:W-:Y:S01]  /*25fc0*/  STL [R1+0x36c], R18 ;  /* 0x00036c1201007387 */ /* 0x000fe20000100800 */
[----:B-----5:R-:W-:-:S03]  /*25fd0*/  SEL R16, R3, R15, !P2 ;  /* 0x0000000f03107207 */ /* 0x020fc60005000000 */
        /* <DEDUP_REMOVED lines=20> */
[----:B------:R0:W-:Y:S04]  /*26120*/  STL [R1+0x34c], R14 ;  /* 0x00034c0e01007387 */ /* 0x0001e80000100800 */
[----:B------:R-:W-:Y:S01]  /*26130*/  STL [R1+0x348], R15 ;  /* 0x0003480f01007387 */ /* 0x000fe20000100800 */
[----:B0-----:R-:W-:-:S02]  /*26140*/  SEL R14, R3, R13, !P2 ;  /* 0x0000000d030e7207 */ /* 0x001fc40005000000 */
[----:B------:R-:W-:-:S03]  /*26150*/  SEL R13, R3, R12, !P2 ;  /* 0x0000000c030d7207 */ /* 0x000fc60005000000 */
[----:B------:R-:W-:Y:S01]  /*26160*/  STL [R1+0x344], R14 ;  /* 0x0003440e01007387 */ /* 0x000fe20000100800 */
[----:B------:R-:W-:-:S03]  /*26170*/  SEL R12, R3, R10, !P2 ;  /* 0x0000000a030c7207 */ /* 0x000fc60005000000 */
[----:B------:R-:W5:Y:S04]  /*26180*/  LDL.LU R10, [R1+0x300] ;  /* 0x00030000010a7983 */ /* 0x000f680000300800 */
[----:B------:R-:W-:Y:S04]  /*26190*/  STL [R1+0x340], R13 ;  /* 0x0003400d01007387 */ /* 0x000fe80000100800 */
[----:B------:R-:W-:Y:S04]  /*261a0*/  STL [R1+0x33c], R12 ;  /* 0x00033c0c01007387 */ /* 0x000fe80000100800 */
[----:B------:R-:W5:Y:S04]  /*261b0*/  LDL.LU R23, [R1+0x2fc] ;  /* 0x0002fc0001177983 */ /* 0x000f680000300800 */
[----:B------:R-:W5:Y:S01]  /*261c0*/  LDL.LU R22, [R1+0x2f8] ;  /* 0x0002f80001167983 */ /* 0x000f620000300800 */
[----:B--2---:R-:W-:-:S05]  /*261d0*/  SEL R9, R3, R9, !P2 ;  /* 0x0000000903097207 */ /* 0x004fca0005000000 */
[----:B------:R0:W-:Y:S04]  /*261e0*/  STL [R1+0x338], R9 ;  /* 0x0003380901007387 */ /* 0x0001e80000100800 */
[----:B------:R-:W2:Y:S04]  /*261f0*/  LDL.LU R21, [R1+0x2f4] ;  /* 0x0002f40001157983 */ /* 0x000ea80000300800 */
[----:B------:R-:W2:Y:S04]  /*26200*/  LDL.LU R20, [R1+0x2f0] ;  /* 0x0002f00001147983 */ /* 0x000ea80000300800 */
[----:B------:R-:W2:Y:S04]  /*26210*/  LDL.LU R19, [R1+0x2ec] ;  /* 0x0002ec0001137983 */ /* 0x000ea80000300800 */
[----:B------:R-:W2:Y:S04]  /*26220*/  LDL.LU R18, [R1+0x2e8] ;  /* 0x0002e80001127983 */ /* 0x000ea80000300800 */
[----:B0-----:R-:W2:Y:S01]  /*26230*/  LDL.LU R9, [R1+0x2dc] ;  /* 0x0002dc0001097983 */ /* 0x001ea20000300800 */
[----:B---3--:R-:W-:-:S03]  /*26240*/  SEL R13, R3, R57, !P2 ;  /* 0x00000039030d7207 */ /* 0x008fc60005000000 */
[----:B------:R-:W3:Y:S04]  /*26250*/  LDL.LU R57, [R1+0x2e4] ;  /* 0x0002e40001397983 */ /* 0x000ee80000300800 */
[----:B------:R-:W-:Y:S04]  /*26260*/  STL [R1+0x334], R13 ;  /* 0x0003340d01007387 */ /* 0x000fe80000100800 */
[----:B------:R-:W3:Y:S04]  /*26270*/  LDL.LU R17, [R1+0x23c] ;  /* 0x00023c0001117983 */ /* 0x000ee80000300800 */
[----:B------:R-:W3:Y:S01]  /*26280*/  LDL.LU R16, [R1+0x2d4] ;  /* 0x0002d40001107983 */ /* 0x000ee20000300800 */
[----:B----4-:R-:W-:-:S05]  /*26290*/  SEL R12, R3, R60, !P2 ;  /* 0x0000003c030c7207 */ /* 0x010fca0005000000 */
[----:B------:R0:W-:Y:S04]  /*262a0*/  STL [R1+0x330], R12 ;  /* 0x0003300c01007387 */ /* 0x0001e80000100800 */
[----:B------:R-:W4:Y:S04]  /*262b0*/  LDL.LU R15, [R1+0x2b0] ;  /* 0x0002b000010f7983 */ /* 0x000f280000300800 */
[----:B0-----:R-:W4:Y:S04]  /*262c0*/  LDL.LU R12, [R1+0x2b4] ;  /* 0x0002b400010c7983 */ /* 0x001f280000300800 */
[----:B------:R-:W4:Y:S01]  /*262d0*/  LDL.LU R60, [R1+0x2cc] ;  /* 0x0002cc00013c7983 */ /* 0x000f220000300800 */
[----:B-----5:R-:W-:-:S03]  /*262e0*/  SEL R14, R3, R61, !P2 ;  /* 0x0000003d030e7207 */ /* 0x020fc60005000000 */
        /* <DEDUP_REMOVED lines=24> */
[----:B------:R-:W-:Y:S04]  /*26470*/  STL [R1+0x310], R24 ;  /* 0x0003101801007387 */ /* 0x000fe80000100800 */
[----:B------:R-:W-:Y:S01]  /*26480*/  STL [R1+0x30c], R23 ;  /* 0x00030c1701007387 */ /* 0x000fe20000100800 */
[C---:B--2---:R-:W-:Y:S02]  /*26490*/  SEL R22, R3.reuse, R21, !P2 ;  /* 0x0000001503167207 */ /* 0x044fe40005000000 */
[----:B------:R-:W-:-:S03]  /*264a0*/  SEL R21, R3, R20, !P2 ;  /* 0x0000001403157207 */ /* 0x000fc60005000000 */
[----:B------:R-:W-:Y:S01]  /*264b0*/  STL [R1+0x308], R22 ;  /* 0x0003081601007387 */ /* 0x000fe20000100800 */
[----:B------:R-:W-:-:S03]  /*264c0*/  SEL R20, R3, R19, !P2 ;  /* 0x0000001303147207 */ /* 0x000fc60005000000 */
[----:B------:R-:W-:Y:S01]  /*264d0*/  STL [R1+0x304], R21 ;  /* 0x0003041501007387 */ /* 0x000fe20000100800 */
[----:B------:R-:W-:-:S03]  /*264e0*/  SEL R19, R3, R18, !P2 ;  /* 0x0000001203137207 */ /* 0x000fc60005000000 */
[----:B------:R-:W-:Y:S01]  /*264f0*/  STL [R1+0x300], R20 ;  /* 0x0003001401007387 */ /* 0x000fe20000100800 */
[----:B------:R-:W-:-:S03]  /*26500*/  SEL R18, R3, R9, !P2 ;  /* 0x0000000903127207 */ /* 0x000fc60005000000 */
[----:B------:R-:W2:Y:S04]  /*26510*/  LDL.LU R9, [R1+0x2a0] ;  /* 0x0002a00001097983 */ /* 0x000ea80000300800 */
[----:B------:R3:W-:Y:S04]  /*26520*/  STL [R1+0x2fc], R19 ;  /* 0x0002fc1301007387 */ /* 0x0007e80000100800 */
[----:B------:R0:W-:Y:S01]  /*26530*/  STL [R1+0x2f8], R18 ;  /* 0x0002f81201007387 */ /* 0x0001e20000100800 */
[----:B---3--:R-:W-:-:S03]  /*26540*/  SEL R19, R3, R57, !P2 ;  /* 0x0000003903137207 */ /* 0x008fc60005000000 */
[----:B------:R-:W3:Y:S01]  /*26550*/  LDL.LU R57, [R1+0x29c] ;  /* 0x00029c0001397983 */ /* 0x000ee20000300800 */
[----:B0-----:R-:W-:-:S03]  /*26560*/  SEL R18, R3, R17, !P2 ;  /* 0x0000001103127207 */ /* 0x001fc60005000000 */
[----:B------:R-:W-:Y:S01]  /*26570*/  STL [R1+0x2f4], R19 ;  /* 0x0002f41301007387 */ /* 0x000fe20000100800 */
[----:B------:R-:W-:-:S03]  /*26580*/  SEL R17, R3, R16, !P2 ;  /* 0x0000001003117207 */ /* 0x000fc60005000000 */
[----:B------:R-:W-:Y:S04]  /*26590*/  STL [R1+0x2f0], R18 ;  /* 0x0002f01201007387 */ /* 0x000fe80000100800 */
[----:B------:R-:W-:Y:S01]  /*265a0*/  STL [R1+0x2ec], R17 ;  /* 0x0002ec1101007387 */ /* 0x000fe20000100800 */
[C---:B----4-:R-:W-:Y:S02]  /*265b0*/  SEL R16, R3.reuse, R15, !P2 ;  /* 0x0000000f03107207 */ /* 0x050fe40005000000 */
[----:B------:R-:W-:-:S03]  /*265c0*/  SEL R15, R3, R12, !P2 ;  /* 0x0000000c030f7207 */ /* 0x000fc60005000000 */
[----:B------:R-:W-:Y:S01]  /*265d0*/  STL [R1+0x2e8], R16 ;  /* 0x0002e81001007387 */ /* 0x000fe20000100800 */
[----:B------:R-:W-:-:S03]  /*265e0*/  SEL R12, R3, R60, !P2 ;  /* 0x0000003c030c7207 */ /* 0x000fc60005000000 */
[----:B------:R-:W4:Y:S04]  /*265f0*/  LDL.LU R60, [R1+0x298] ;  /* 0x00029800013c7983 */ /* 0x000f280000300800 */
[----:B------:R5:W-:Y:S04]  /*26600*/  STL [R1+0x2e4], R15 ;  /* 0x0002e40f01007387 */ /* 0x000be80000100800 */
[----:B------:R0:W-:Y:S01]  /*26610*/  STL [R1+0x2dc], R12 ;  /* 0x0002dc0c01007387 */ /* 0x0001e20000100800 */
[----:B-----5:R-:W-:-:S03]  /*26620*/  SEL R15, R3, R61, !P2 ;  /* 0x0000003d030f7207 */ /* 0x020fc60005000000 */
[----:B0-----:R-:W5:Y:S04]  /*26630*/  LDL.LU R12, [R1+0x294] ;  /* 0x00029400010c7983 */ /* 0x001f680000300800 */
[----:B------:R-:W5:Y:S04]  /*26640*/  LDL.LU R61, [R1+0x290] ;  /* 0x00029000013d7983 */ /* 0x000f680000300800 */
[----:B------:R0:W-:Y:S01]  /*26650*/  STL [R1+0x2d8], R15 ;  /* 0x0002d80f01007387 */ /* 0x0001e20000100800 */
[----:B------:R-:W-:-:S03]  /*26660*/  SEL R16, R3, R59, !P2 ;  /* 0x0000003b03107207 */ /* 0x000fc60005000000 */
[----:B------:R-:W5:Y:S04]  /*26670*/  LDL.LU R59, [R1+0x28c] ;  /* 0x00028c00013b7983 */ /* 0x000f680000300800 */
[----:B------:R-:W-:Y:S01]  /*26680*/  STL [R1+0x2d4], R16 ;  /* 0x0002d41001007387 */ /* 0x000fe20000100800 */
[----:B0-----:R-:W-:-:S03]  /*26690*/  SEL R15, R3, R58, !P2 ;  /* 0x0000003a030f7207 */ /* 0x001fc60005000000 */
[----:B------:R-:W5:Y:S04]  /*266a0*/  LDL.LU R58, [R1+0x288] ;  /* 0x00028800013a7983 */ /* 0x000f680000300800 */
[----:B------:R0:W-:Y:S02]  /*266b0*/  STL [R1+0x2d0], R15 ;  /* 0x0002d00f01007387 */ /* 0x0001e40000100800 */
[C---:B0-----:R-:W-:Y:S02]  /*266c0*/  SEL R15, R3.reuse, R0, !P2 ;  /* 0x00000000030f7207 */ /* 0x041fe40005000000 */
[----:B------:R-:W5:Y:S01]  /*266d0*/  LDL.LU R0, [R1+0x284] ;  /* 0x0002840001007983 */ /* 0x000f620000300800 */
[----:B------:R-:W-:-:S05]  /*266e0*/  SEL R14, R3, R14, !P2 ;  /* 0x0000000e030e7207 */ /* 0x000fca0005000000 */
[----:B------:R0:W-:Y:S04]  /*266f0*/  STL [R1+0x2cc], R14 ;  /* 0x0002cc0e01007387 */ /* 0x0001e80000100800 */
[----:B------:R-:W-:Y:S01]  /*26700*/  STL [R1+0x2c8], R15 ;  /* 0x0002c80f01007387 */ /* 0x000fe20000100800 */
[C---:B0-----:R-:W-:Y:S02]  /*26710*/  SEL R14, R3.reuse, R13, !P2 ;  /* 0x0000000d030e7207 */ /* 0x041fe40005000000 */
[C---:B------:R-:W-:Y:S02]  /*26720*/  SEL R13, R3.reuse, R11, !P2 ;  /* 0x0000000b030d7207 */ /* 0x040fe40005000000 */
[C---:B------:R-:W-:Y:S01]  /*26730*/  SEL R11, R3.reuse, R56, !P2 ;  /* 0x00000038030b7207 */ /* 0x040fe20005000000 */
[----:B------:R-:W-:Y:S04]  /*26740*/  STL [R1+0x2c4], R14 ;  /* 0x0002c40e01007387 */ /* 0x000fe80000100800 */
[----:B------:R-:W5:Y:S04]  /*26750*/  LDL.LU R56, [R1+0x280] ;  /* 0x0002800001387983 */ /* 0x000f680000300800 */
[----:B------:R-:W-:Y:S04]  /*26760*/  STL [R1+0x2c0], R13 ;  /* 0x0002c00d01007387 */ /* 0x000fe80000100800 */
[----:B------:R-:W-:Y:S04]  /*26770*/  STL [R1+0x2bc], R11 ;  /* 0x0002bc0b01007387 */ /* 0x000fe80000100800 */
[----:B------:R-:W5:Y:S04]  /*26780*/  LDL.LU R23, [R1+0x27c] ;  /* 0x00027c0001177983 */ /* 0x000f680000300800 */
[----:B------:R-:W5:Y:S01]  /*26790*/  LDL.LU R22, [R1+0x274] ;  /* 0x0002740001167983 */ /* 0x000f620000300800 */
[----:B------:R-:W-:-:S05]  /*267a0*/  SEL R10, R3, R10, !P2 ;  /* 0x0000000a030a7207 */ /* 0x000fca0005000000 */
[----:B------:R0:W-:Y:S04]  /*267b0*/  STL [R1+0x2b8], R10 ;  /* 0x0002b80a01007387 */ /* 0x0001e80000100800 */
[----:B------:R-:W5:Y:S04]  /*267c0*/  LDL.LU R21, [R1+0x278] ;  /* 0x0002780001157983 */ /* 0x000f680000300800 */
[----:B------:R-:W5:Y:S04]  /*267d0*/  LDL.LU R20, [R1+0x270] ;  /* 0x0002700001147983 */ /* 0x000f680000300800 */
[----:B------:R-:W5:Y:S04]  /*267e0*/  LDL.LU R19, [R1+0x26c] ;  /* 0x00026c0001137983 */ /* 0x000f680000300800 */
[----:B------:R-:W5:Y:S04]  /*267f0*/  LDL.LU R18, [R1+0x268] ;  /* 0x0002680001127983 */ /* 0x000f680000300800 */
[----:B0-----:R-:W5:Y:S01]  /*26800*/  LDL.LU R10, [R1+0x264] ;  /* 0x00026400010a7983 */ /* 0x001f620000300800 */
[----:B--2---:R-:W-:-:S03]  /*26810*/  SEL R13, R3, R9, !P2 ;  /* 0x00000009030d7207 */ /* 0x004fc60005000000 */
[----:B------:R-:W2:Y:S04]  /*26820*/  LDL.LU R9, [R1+0x260] ;  /* 0x0002600001097983 */ /* 0x000ea80000300800 */
[----:B------:R-:W-:Y:S04]  /*26830*/  STL [R1+0x2b4], R13 ;  /* 0x0002b40d01007387 */ /* 0x000fe80000100800 */
[----:B------:R-:W2:Y:S04]  /*26840*/  LDL.LU R17, [R1+0x25c] ;  /* 0x00025c0001117983 */ /* 0x000ea80000300800 */
[----:B------:R-:W2:Y:S01]  /*26850*/  LDL.LU R16, [R1+0x258] ;  /* 0x0002580001107983 */ /* 0x000ea20000300800 */
[----:B---3--:R-:W-:-:S05]  /*26860*/  SEL R11, R3, R57, !P2 ;  /* 0x00000039030b7207 */ /* 0x008fca0005000000 */
[----:B------:R0:W-:Y:S04]  /*26870*/  STL [R1+0x2b0], R11 ;  /* 0x0002b00b01007387 */ /* 0x0001e80000100800 */
[----:B------:R-:W3:Y:S04]  /*26880*/  LDL.LU R15, [R1+0x254] ;  /* 0x00025400010f7983 */ /* 0x000ee80000300800 */
[----:B0-----:R-:W3:Y:S04]  /*26890*/  LDL.LU R11, [R1+0x250] ;  /* 0x00025000010b7983 */ /* 0x001ee80000300800 */
[----:B------:R-:W3:Y:S01]  /*268a0*/  LDL.LU R57, [R1+0x24c] ;  /* 0x00024c0001397983 */ /* 0x000ee20000300800 */
[----:B----4-:R-:W-:-:S03]  /*268b0*/  SEL R14, R3, R60, !P2 ;  /* 0x0000003c030e7207 */ /* 0x010fc60005000000 */
[----:B------:R-:W4:Y:S04]  /*268c0*/  LDL.LU R60, [R1+0x248] ;  /* 0x00024800013c7983 */ /* 0x000f280000300800 */
[----:B------:R-:W-:Y:S01]  /*268d0*/  STL [R1+0x2ac], R14 ;  /* 0x0002ac0e01007387 */ /* 0x000fe20000100800 */
[C---:B-----5:R-:W-:Y:S02]  /*268e0*/  SEL R13, R3.reuse, R12, !P2 ;  /* 0x0000000c030d7207 */ /* 0x060fe40005000000 */
        /* <DEDUP_REMOVED lines=11> */
[----:B0-----:R-:W5:Y:S01]  /*269a0*/  LDL.LU R13, [R1+0x214] ;  /* 0x00021400010d7983 */ /* 0x001f620000300800 */
[----:B------:R-:W-:-:S03]  /*269b0*/  SEL R0, R3, R0, !P2 ;  /* 0x0000000003007207 */ /* 0x000fc60005000000 */
[----:B-1----:R-:W5:Y:S04]  /*269c0*/  LDL.LU R12, [R1+0x218] ;  /* 0x00021800010c7983 */ /* 0x002f680000300800 */
[----:B------:R0:W-:Y:S04]  /*269d0*/  STL [R1+0x298], R0 ;  /* 0x0002980001007387 */ /* 0x0001e80000100800 */
[----:B0-----:R-:W5:Y:S01]  /*269e0*/  LDL.LU R0, [R1+0x230] ;  /* 0x0002300001007983 */ /* 0x001f620000300800 */
[----:B------:R-:W-:-:S03]  /*269f0*/  SEL R25, R3, R56, !P2 ;  /* 0x0000003803197207 */ /* 0x000fc60005000000 */
[----:B------:R-:W5:Y:S04]  /*26a00*/  LDL.LU R56, [R1+0x234] ;  /* 0x0002340001387983 */ /* 0x000f680000300800 */
[----:B------:R-:W-:Y:S01]  /*26a10*/  STL [R1+0x294], R25 ;  /* 0x0002941901007387 */ /* 0x000fe20000100800 */
[C---:B------:R-:W-:Y:S02]  /*26a20*/  SEL R24, R3.reuse, R23, !P2 ;  /* 0x0000001703187207 */ /* 0x040fe40005000000 */
[----:B------:R-:W-:-:S03]  /*26a30*/  SEL R23, R3, R22, !P2 ;  /* 0x0000001603177207 */ /* 0x000fc60005000000 */
[----:B------:R-:W-:Y:S04]  /*26a40*/  STL [R1+0x290], R24 ;  /* 0x0002901801007387 */ /* 0x000fe80000100800 */
[----:B------:R-:W-:Y:S01]  /*26a50*/  STL [R1+0x28c], R23 ;  /* 0x00028c1701007387 */ /* 0x000fe20000100800 */
[C---:B------:R-:W-:Y:S02]  /*26a60*/  SEL R22, R3.reuse, R21, !P2 ;  /* 0x0000001503167207 */ /* 0x040fe40005000000 */
        /* <DEDUP_REMOVED lines=10> */
[----:B--2---:R-:W-:-:S03]  /*26b10*/  SEL R19, R3, R9, !P2 ;  /* 0x0000000903137207 */ /* 0x004fc60005000000 */
[----:B------:R-:W2:Y:S01]  /*26b20*/  LDL.LU R9, [R1+0x22c] ;  /* 0x00022c0001097983 */ /* 0x000ea20000300800 */
[----:B0-----:R-:W-:-:S03]  /*26b30*/  SEL R18, R3, R17, !P2 ;  /* 0x0000001103127207 */ /* 0x001fc60005000000 */
[----:B------:R-:W-:Y:S01]  /*26b40*/  STL [R1+0x274], R19 ;  /* 0x0002741301007387 */ /* 0x000fe20000100800 */
[----:B------:R-:W-:-:S03]  /*26b50*/  SEL R17, R3, R16, !P2 ;  /* 0x0000001003117207 */ /* 0x000fc60005000000 */
[----:B------:R-:W-:Y:S04]  /*26b60*/  STL [R1+0x270], R18 ;  /* 0x0002701201007387 */ /* 0x000fe80000100800 */
[----:B------:R-:W-:Y:S01]  /*26b70*/  STL [R1+0x26c], R17 ;  /* 0x00026c1101007387 */ /* 0x000fe20000100800 */
[C---:B---3--:R-:W-:Y:S02]  /*26b80*/  SEL R16, R3.reuse, R15, !P2 ;  /* 0x0000000f03107207 */ /* 0x048fe40005000000 */
[----:B------:R-:W-:-:S03]  /*26b90*/  SEL R15, R3, R11, !P2 ;  /* 0x0000000b030f7207 */ /* 0x000fc60005000000 */
[----:B------:R-:W-:Y:S01]  /*26ba0*/  STL [R1+0x268], R16 ;  /* 0x0002681001007387 */ /* 0x000fe20000100800 */
[----:B------:R-:W-:-:S03]  /*26bb0*/  SEL R11, R3, R57, !P2 ;  /* 0x00000039030b7207 */ /* 0x000fc60005000000 */
[----:B------:R-:W3:Y:S04]  /*26bc0*/  LDL.LU R57, [R1+0x220] ;  /* 0x0002200001397983 */ /* 0x000ee80000300800 */
[----:B------:R4:W-:Y:S04]  /*26bd0*/  STL [R1+0x264], R15 ;  /* 0x0002640f01007387 */ /* 0x0009e80000100800 */
[----:B------:R0:W-:Y:S01]  /*26be0*/  STL [R1+0x260], R11 ;  /* 0x0002600b01007387 */ /* 0x0001e20000100800 */
[----:B----4-:R-:W-:-:S03]  /*26bf0*/  SEL R15, R3, R60, !P2 ;  /* 0x0000003c030f7207 */ /* 0x010fc60005000000 */
[----:B0-----:R-:W4:Y:S04]  /*26c00*/  LDL.LU R11, [R1+0x228] ;  /* 0x00022800010b7983 */ /* 0x001f280000300800 */
[----:B------:R-:W4:Y:S04]  /*26c10*/  LDL.LU R60, [R1+0x224] ;  /* 0x00022400013c7983 */ /* 0x000f280000300800 */
[----:B------:R0:W-:Y:S01]  /*26c20*/  STL [R1+0x25c], R15 ;  /* 0x00025c0f01007387 */ /* 0x0001e20000100800 */
[----:B-----5:R-:W-:-:S03]  /*26c30*/  SEL R16, R3, R61, !P2 ;  /* 0x0000003d03107207 */ /* 0x020fc60005000000 */
        /* <DEDUP_REMOVED lines=10> */
[----:B0-----:R-:W-:-:S05]  /*26ce0*/  SEL R14, R3, R13, !P2 ;  /* 0x0000000d030e7207 */ /* 0x001fca0005000000 */
[----:B------:R-:W-:Y:S01]  /*26cf0*/  STL [R1+0x248], R14 ;  /* 0x0002480e01007387 */ /* 0x000fe20000100800 */
[----:B------:R-:W-:-:S03]  /*26d00*/  SEL R13, R3, R0, !P2 ;  /* 0x00000000030d7207 */ /* 0x000fc60005000000 */
[----:B------:R-:W5:Y:S01]  /*26d10*/  LDL.LU R0, [R1+0x204] ;  /* 0x0002040001007983 */ /* 0x000f620000300800 */
[----:B------:R-:W-:-:S05]  /*26d20*/  SEL R12, R3, R12, !P2 ;  /* 0x0000000c030c7207 */ /* 0x000fca0005000000 */
        /* <DEDUP_REMOVED lines=16> */
[----:B--2---:R-:W-:-:S05]  /*26e30*/  SEL R9, R3, R9, !P2 ;  /* 0x0000000903097207 */ /* 0x004fca0005000000 */
[----:B------:R0:W-:Y:S04]  /*26e40*/  STL [R1+0x234], R9 ;  /* 0x0002340901007387 */ /* 0x0001e80000100800 */
[----:B------:R-:W2:Y:S04]  /*26e50*/  LDL.LU R15, [R1+0x1dc] ;  /* 0x0001dc00010f7983 */ /* 0x000ea80000300800 */
[----:B------:R-:W2:Y:S04]  /*26e60*/  LDL.LU R13, [R1+0x1d4] ;  /* 0x0001d400010d7983 */ /* 0x000ea80000300800 */
[----:B0-----:R-:W2:Y:S01]  /*26e70*/  LDL.LU R9, [R1+0x1d0] ;  /* 0x0001d00001097983 */ /* 0x001ea20000300800 */
[----:B---3--:R-:W-:-:S03]  /*26e80*/  SEL R14, R3, R57, !P2 ;  /* 0x00000039030e7207 */ /* 0x008fc60005000000 */
[----:B------:R-:W3:Y:S04]  /*26e90*/  LDL.LU R57, [R1+0x1cc] ;  /* 0x0001cc0001397983 */ /* 0x000ee80000300800 */
[----:B------:R-:W-:Y:S01]  /*26ea0*/  STL [R1+0x230], R14 ;  /* 0x0002300e01007387 */ /* 0x000fe20000100800 */
[C---:B----4-:R-:W-:Y:S02]  /*26eb0*/  SEL R12, R3.reuse, R11, !P2 ;  /* 0x0000000b030c7207 */ /* 0x050fe40005000000 */
[C---:B------:R-:W-:Y:S02]  /*26ec0*/  SEL R11, R3.reuse, R60, !P2 ;  /* 0x0000003c030b7207 */ /* 0x040fe40005000000 */
[----:B------:R-:W4:Y:S04]  /*26ed0*/  LDL.LU R60, [R1+0x1c8] ;  /* 0x0001c800013c7983 */ /* 0x000f280000300800 */
[----:B------:R5:W-:Y:S04]  /*26ee0*/  STL [R1+0x22c], R12 ;  /* 0x00022c0c01007387 */ /* 0x000be80000100800 */
[----:B------:R0:W-:Y:S01]  /*26ef0*/  STL [R1+0x228], R11 ;  /* 0x0002280b01007387 */ /* 0x0001e20000100800 */
[----:B-----5:R-:W-:-:S03]  /*26f00*/  SEL R12, R3, R61, !P2 ;  /* 0x0000003d030c7207 */ /* 0x020fc60005000000 */
[----:B------:R-:W5:Y:S04]  /*26f10*/  LDL.LU R61, [R1+0x1c4] ;  /* 0x0001c400013d7983 */ /* 0x000f680000300800 */
[----:B------:R1:W-:Y:S04]  /*26f20*/  STL [R1+0x224], R12 ;  /* 0x0002240c01007387 */ /* 0x0003e80000100800 */
[----:B------:R-:W5:Y:S01]  /*26f30*/  LDL.LU R14, [R1+0x1c0] ;  /* 0x0001c000010e7983 */ /* 0x000f620000300800 */
[----:B0-----:R-:W-:-:S03]  /*26f40*/  SEL R11, R3, R59, !P2 ;  /* 0x0000003b030b7207 */ /* 0x001fc60005000000 */
[----:B------:R-:W5:Y:S04]  /*26f50*/  LDL.LU R59, [R1+0x1bc] ;  /* 0x0001bc00013b7983 */ /* 0x000f680000300800 */
[----:B------:R0:W-:Y:S04]  /*26f60*/  STL [R1+0x220], R11 ;  /* 0x0002200b01007387 */ /* 0x0001e80000100800 */
[----:B-1----:R-:W5:Y:S01]  /*26f70*/  LDL.LU R12, [R1+0x1b8] ;  /* 0x0001b800010c7983 */ /* 0x002f620000300800 */
[----:B------:R-:W-:-:S03]  /*26f80*/  SEL R24, R3, R58, !P2 ;  /* 0x0000003a03187207 */ /* 0x000fc60005000000 */
[----:B0-----:R-:W5:Y:S04]  /*26f90*/  LDL.LU R11, [R1+0x1b4] ;  /* 0x0001b400010b7983 */ /* 0x001f680000300800 */
        /* <DEDUP_REMOVED lines=25> */
[----:B------:R-:W-:Y:S04]  /*27130*/  STL [R1+0x1f4], R18 ;  /* 0x0001f41201007387 */ /* 0x000fe80000100800 */
[----:B------:R-:W-:Y:S01]  /*27140*/  STL [R1+0x1f0], R17 ;  /* 0x0001f01101007387 */ /* 0x000fe20000100800 */
[----:B--2---:R-:W-:-:S02]  /*27150*/  SEL R16, R3, R15, !P2 ;  /* 0x0000000f03107207 */ /* 0x004fc40005000000 */
[----:B------:R-:W-:-:S03]  /*27160*/  SEL R15, R3, R13, !P2 ;  /* 0x0000000d030f7207 */ /* 0x000fc60005000000 */
[----:B------:R-:W-:Y:S01]  /*27170*/  STL [R1+0x1ec], R16 ;  /* 0x0001ec1001007387 */ /* 0x000fe20000100800 */
[----:B------:R-:W-:-:S03]  /*27180*/  SEL R13, R3, R9, !P2 ;  /* 0x00000009030d7207 */ /* 0x000fc60005000000 */
[----:B------:R-:W2:Y:S04]  /*27190*/  LDL.LU R9, [R1+0x19c] ;  /* 0x00019c0001097983 */ /* 0x000ea80000300800 */
[----:B------:R3:W-:Y:S04]  /*271a0*/  STL [R1+0x1e8], R15 ;  /* 0x0001e80f01007387 */ /* 0x0007e80000100800 */
[----:B------:R0:W-:Y:S01]  /*271b0*/  STL [R1+0x1e4], R13 ;  /* 0x0001e40d01007387 */ /* 0x0001e20000100800 */
[----:B---3--:R-:W-:-:S03]  /*271c0*/  SEL R15, R3, R57, !P2 ;  /* 0x00000039030f7207 */ /* 0x008fc60005000000 */
[----:B0-----:R-:W3:Y:S04]  /*271d0*/  LDL.LU R13, [R1+0x16c] ;  /* 0x00016c00010d7983 */ /* 0x001ee80000300800 */
[----:B------:R-:W3:Y:S04]  /*271e0*/  LDL.LU R57, [R1+0x178] ;  /* 0x0001780001397983 */ /* 0x000ee80000300800 */
[----:B------:R5:W-:Y:S01]  /*271f0*/  STL [R1+0x1e0], R15 ;  /* 0x0001e00f01007387 */ /* 0x000be20000100800 */
[----:B----4-:R-:W-:-:S03]  /*27200*/  SEL R16, R3, R60, !P2 ;  /* 0x0000003c03107207 */ /* 0x010fc60005000000 */
[----:B------:R-:W4:Y:S04]  /*27210*/  LDL.LU R60, [R1+0x17c] ;  /* 0x00017c00013c7983 */ /* 0x000f280000300800 */
[----:B------:R-:W-:Y:S01]  /*27220*/  STL [R1+0x1dc], R16 ;  /* 0x0001dc1001007387 */ /* 0x000fe20000100800 */
[----:B-----5:R-:W-:-:S03]  /*27230*/  SEL R15, R3, R61, !P2 ;  /* 0x0000003d030f7207 */ /* 0x020fc60005000000 */
        /* <DEDUP_REMOVED lines=14> */
[----:B------:R-:W5:Y:S01]  /*27320*/  LDL.LU R22, [R1+0x18c] ;  /* 0x00018c0001167983 */ /* 0x000f620000300800 */
[----:B------:R-:W-:-:S03]  /*27330*/  SEL R0, R3, R0, !P2 ;  /* 0x0000000003007207 */ /* 0x000fc60005000000 */
[----:B------:R-:W5:Y:S04]  /*27340*/  LDL.LU R21, [R1+0x190] ;  /* 0x0001900001157983 */ /* 0x000f680000300800 */
[----:B------:R0:W-:Y:S04]  /*27350*/  STL [R1+0x1c0], R0 ;  /* 0x0001c00001007387 */ /* 0x0001e80000100800 */
[----:B------:R-:W5:Y:S04]  /*27360*/  LDL.LU R20, [R1+0x3b4] ;  /* 0x0003b40001147983 */ /* 0x000f680000300800 */
[----:B------:R-:W5:Y:S04]  /*27370*/  LDL.LU R19, [R1+0x184] ;  /* 0x0001840001137983 */ /* 0x000f680000300800 */
[----:B------:R-:W5:Y:S04]  /*27380*/  LDL.LU R18, [R1+0x38c] ;  /* 0x00038c0001127983 */ /* 0x000f680000300800 */
[----:B------:R-:W5:Y:S04]  /*27390*/  LDL.LU R17, [R1+0x180] ;  /* 0x0001800001117983 */ /* 0x000f680000300800 */
[----:B0-----:R-:W5:Y:S01]  /*273a0*/  LDL.LU R0, [R1+0x174] ;  /* 0x0001740001007983 */ /* 0x001f620000300800 */
[----:B------:R-:W-:-:S02]  /*273b0*/  SEL R14, R3, R37, !P2 ;  /* 0x00000025030e7207 */ /* 0x000fc40005000000 */
[C---:B------:R-:W-:Y:S02]  /*273c0*/  SEL R11, R3.reuse, R56, !P2 ;  /* 0x00000038030b7207 */ /* 0x040fe40005000000 */
[----:B------:R-:W5:Y:S04]  /*273d0*/  LDL.LU R56, [R1+0x170] ;  /* 0x0001700001387983 */ /* 0x000f680000300800 */
[----:B------:R0:W-:Y:S04]  /*273e0*/  STL [R1+0x1bc], R11 ;  /* 0x0001bc0b01007387 */ /* 0x0001e80000100800 */
[----:B------:R-:W5:Y:S04]  /*273f0*/  LDL.LU R16, [R1+0x164] ;  /* 0x0001640001107983 */ /* 0x000f680000300800 */
[----:B------:R-:W5:Y:S01]  /*27400*/  LDL.LU R12, [R1+0x168] ;  /* 0x00016800010c7983 */ /* 0x000f620000300800 */
[----:B------:R-:W-:-:S05]  /*27410*/  SEL R10, R3, R10, !P2 ;  /* 0x0000000a030a7207 */ /* 0x000fca0005000000 */
[----:B------:R1:W-:Y:S04]  /*27420*/  STL [R1+0x1b8], R10 ;  /* 0x0001b80a01007387 */ /* 0x0003e80000100800 */
[----:B0-----:R-:W5:Y:S04]  /*27430*/  LDL.LU R11, [R1+0x13c] ;  /* 0x00013c00010b7983 */ /* 0x001f680000300800 */
[----:B-1----:R-:W5:Y:S04]  /*27440*/  LDL.LU R10, [R1+0x148] ;  /* 0x00014800010a7983 */ /* 0x002f680000300800 */
[----:B------:R3:W-:Y:S01]  /*27450*/  STL [R1+0x1b4], R14 ;  /* 0x0001b40e01007387 */ /* 0x0007e20000100800 */
[----:B--2---:R-:W-:-:S03]  /*27460*/  SEL R15, R3, R9, !P2 ;  /* 0x00000009030f7207 */ /* 0x004fc60005000000 */
[----:B------:R-:W2:Y:S04]  /*27470*/  LDL.LU R9, [R1+0x154] ;  /* 0x0001540001097983 */ /* 0x000ea80000300800 */
[----:B------:R-:W-:Y:S01]  /*27480*/  STL [R1+0x1b0], R15 ;  /* 0x0001b00f01007387 */ /* 0x000fe20000100800 */
[C---:B---3--:R-:W-:Y:S02]  /*27490*/  SEL R14, R3.reuse, R13, !P2 ;  /* 0x0000000d030e7207 */ /* 0x048fe40005000000 */
[C---:B------:R-:W-:Y:S02]  /*274a0*/  SEL R13, R3.reuse, R57, !P2 ;  /* 0x00000039030d7207 */ /* 0x040fe40005000000 */
[----:B------:R-:W3:Y:S04]  /*274b0*/  LDL.LU R57, [R1+0x160] ;  /* 0x0001600001397983 */ /* 0x000ee80000300800 */
[----:B------:R4:W-:Y:S04]  /*274c0*/  STL [R1+0x1ac], R14 ;  /* 0x0001ac0e01007387 */ /* 0x0009e80000100800 */
[----:B------:R5:W-:Y:S01]  /*274d0*/  STL [R1+0x1a8], R13 ;  /* 0x0001a80d01007387 */ /* 0x000be20000100800 */
[----:B----4-:R-:W-:-:S03]  /*274e0*/  SEL R14, R3, R60, !P2 ;  /* 0x0000003c030e7207 */ /* 0x010fc60005000000 */
[----:B------:R-:W4:Y:S04]  /*274f0*/  LDL.LU R60, [R1+0x15c] ;  /* 0x00015c00013c7983 */ /* 0x000f280000300800 */
[----:B------:R0:W-:Y:S04]  /*27500*/  STL [R1+0x1a4], R14 ;  /* 0x0001a40e01007387 */ /* 0x0001e80000100800 */
[----:B------:R-:W4:Y:S01]  /*27510*/  LDL.LU R15, [R1+0x158] ;  /* 0x00015800010f7983 */ /* 0x000f220000300800 */
[----:B-----5:R-:W-:-:S03]  /*27520*/  SEL R13, R3, R61, !P2 ;  /* 0x0000003d030d7207 */ /* 0x020fc60005000000 */
        /* <DEDUP_REMOVED lines=18> */
[----:B------:R-:W-:Y:S04]  /*27650*/  STL [R1+0x188], R20 ;  /* 0x0001881401007387 */ /* 0x000fe80000100800 */
[----:B------:R-:W-:Y:S01]  /*27660*/  STL [R1+0x184], R19 ;  /* 0x0001841301007387 */ /* 0x000fe20000100800 */
[----:B------:R-:W-:-:S03]  /*27670*/  SEL R18, R3, R0, !P2 ;  /* 0x0000000003127207 */ /* 0x000fc60005000000 */
[----:B------:R-:W5:Y:S01]  /*27680*/  LDL.LU R0, [R1+0x124] ;  /* 0x0001240001007983 */ /* 0x000f620000300800 */
[----:B------:R-:W-:-:S05]  /*27690*/  SEL R17, R3, R17, !P2 ;  /* 0x0000001103117207 */ /* 0x000fca0005000000 */
[----:B------:R0:W-:Y:S04]  /*276a0*/  STL [R1+0x180], R17 ;  /* 0x0001801101007387 */ /* 0x0001e80000100800 */
        /* <DEDUP_REMOVED lines=9> */
[----:B------:R-:W-:-:S02]  /*27740*/  SEL R10, R3, R10, !P2 ;  /* 0x0000000a030a7207 */ /* 0x000fc40005000000 */
[C---:B0-----:R-:W-:Y:S02]  /*27750*/  SEL R16, R3.reuse, R11, !P2 ;  /* 0x0000000b03107207 */ /* 0x041fe40005000000 */
[----:B------:R-:W5:Y:S04]  /*27760*/  LDL.LU R11, [R1+0x11c] ;  /* 0x00011c00010b7983 */ /* 0x000f680000300800 */
        /* <DEDUP_REMOVED lines=12> */
[C---:B------:R-:W-:Y:S02]  /*27830*/  SEL R15, R3.reuse, R15, !P2 ;  /* 0x0000000f030f7207 */ /* 0x040fe40005000000 */
[C---:B-----5:R-:W-:Y:S02]  /*27840*/  SEL R16, R3.reuse, R61, !P2 ;  /* 0x0000003d03107207 */ /* 0x060fe40005000000 */
        /* <DEDUP_REMOVED lines=21> */
[----:B------:R1:W-:Y:S04]  /*279a0*/  STL [R1+0x140], R14 ;  /* 0x0001400e01007387 */ /* 0x0003e80000100800 */
[----:B------:R-:W5:Y:S01]  /*279b0*/  LDL.LU R16, [R1+0xe0] ;  /* 0x0000e00001107983 */ /* 0x000f620000300800 */
[----:B0-----:R-:W-:-:S03]  /*279c0*/  SEL R13, R3, R56, !P2 ;  /* 0x00000038030d7207 */ /* 0x001fc60005000000 */
[----:B------:R-:W5:Y:S04]  /*279d0*/  LDL.LU R56, [R1+0xdc] ;  /* 0x0000dc0001387983 */ /* 0x000f680000300800 */
[----:B------:R-:W-:Y:S04]  /*279e0*/  STL [R1+0x20], R13 ;  /* 0x0000200d01007387 */ /* 0x000fe80000100800 */
[----:B------:R-:W5:Y:S04]  /*279f0*/  LDL.LU R15, [R1+0xd8] ;  /* 0x0000d800010f7983 */ /* 0x000f680000300800 */
[----:B-1----:R-:W5:Y:S01]  /*27a00*/  LDL.LU R14, [R1+0xd4] ;  /* 0x0000d400010e7983 */ /* 0x002f620000300800 */
[----:B------:R-:W-:-:S05]  /*27a10*/  SEL R12, R3, R12, !P2 ;  /* 0x0000000c030c7207 */ /* 0x000fca0005000000 */
[----:B------:R0:W-:Y:S04]  /*27a20*/  STL [R1+0x13c], R12 ;  /* 0x00013c0c01007387 */ /* 0x0001e80000100800 */
[----:B0-----:R-:W5:Y:S01]  /*27a30*/  LDL.LU R12, [R1+0xcc] ;  /* 0x0000cc00010c7983 */ /* 0x001f620000300800 */
[----:B------:R-:W-:-:S05]  /*27a40*/  SEL R11, R3, R11, !P2 ;  /* 0x0000000b030b7207 */ /* 0x000fca0005000000 */
[----:B------:R0:W-:Y:S04]  /*27a50*/  STL [R1+0x138], R11 ;  /* 0x0001380b01007387 */ /* 0x0001e80000100800 */
[----:B0-----:R-:W5:Y:S01]  /*27a60*/  LDL.LU R11, [R1+0xb8] ;  /* 0x0000b800010b7983 */ /* 0x001f620000300800 */
[----:B------:R-:W-:-:S05]  /*27a70*/  SEL R10, R3, R10, !P2 ;  /* 0x0000000a030a7207 */ /* 0x000fca0005000000 */
[----:B------:R-:W-:Y:S01]  /*27a80*/  STL [R1+0x130], R10 ;  /* 0x0001300a01007387 */ /* 0x000fe20000100800 */
[----:B--2---:R-:W-:-:S05]  /*27a90*/  SEL R9, R3, R9, !P2 ;  /* 0x0000000903097207 */ /* 0x004fca0005000000 */
[----:B------:R0:W-:Y:S04]  /*27aa0*/  STL [R1+0x124], R9 ;  /* 0x0001240901007387 */ /* 0x0001e80000100800 */
[----:B0-----:R-:W2:Y:S01]  /*27ab0*/  LDL.LU R9, [R1+0xc4] ;  /* 0x0000c40001097983 */ /* 0x001ea20000300800 */
[----:B---3--:R-:W-:-:S05]  /*27ac0*/  SEL R10, R3, R57, !P2 ;  /* 0x00000039030a7207 */ /* 0x008fca0005000000 */
[----:B------:R0:W-:Y:S04]  /*27ad0*/  STL [R1+0x11c], R10 ;  /* 0x00011c0a01007387 */ /* 0x0001e80000100800 */
[----:B------:R-:W3:Y:S04]  /*27ae0*/  LDL.LU R13, [R1+0xc8] ;  /* 0x0000c800010d7983 */ /* 0x000ee80000300800 */
[----:B0-----:R-:W3:Y:S01]  /*27af0*/  LDL.LU R10, [R1+0xc0] ;  /* 0x0000c000010a7983 */ /* 0x001ee20000300800 */
[----:B----4-:R-:W-:-:S05]  /*27b00*/  SEL R23, R3, R60, !P2 ;  /* 0x0000003c03177207 */ /* 0x010fca0005000000 */
[----:B------:R5:W-:Y:S04]  /*27b10*/  STL [R1+0x118], R23 ;  /* 0x0001181701007387 */ /* 0x000be80000100800 */
[----:B------:R-:W4:Y:S04]  /*27b20*/  LDL.LU R57, [R1+0xbc] ;  /* 0x0000bc0001397983 */ /* 0x000f280000300800 */
[----:B------:R-:W4:Y:S01]  /*27b30*/  LDL.LU R60, [R1+0xb4] ;  /* 0x0000b400013c7983 */ /* 0x000f220000300800 */
[----:B-----5:R-:W-:-:S05]  /*27b40*/  SEL R23, R3, R61, !P2 ;  /* 0x0000003d03177207 */ /* 0x020fca0005000000 */
        /* <DEDUP_REMOVED lines=31> */
[----:B------:R-:W-:Y:S04]  /*27d40*/  STL [R1+0xe4], R17 ;  /* 0x0000e41101007387 */ /* 0x000fe80000100800 */
[----:B------:R0:W-:Y:S01]  /*27d50*/  STL [R1+0xe0], R16 ;  /* 0x0000e01001007387 */ /* 0x0001e20000100800 */
[----:B------:R-:W-:-:S03]  /*27d60*/  SEL R14, R3, R12, !P2 ;  /* 0x0000000c030e7207 */ /* 0x000fc60005000000 */
[----:B------:R-:W5:Y:S04]  /*27d70*/  LDL.LU R12, [R1+0x88] ;  /* 0x00008800010c7983 */ /* 0x000f680000300800 */
[----:B------:R1:W-:Y:S01]  /*27d80*/  STL [R1+0x24], R14 ;  /* 0x0000240e01007387 */ /* 0x0003e20000100800 */
[----:B0-----:R-:W-:-:S05]  /*27d90*/  SEL R16, R3, R38, !P2 ;  /* 0x0000002603107207 */ /* 0x001fca0005000000 */
[----:B------:R2:W-:Y:S01]  /*27da0*/  STL [R1+0x1c], R16 ;  /* 0x00001c1001007387 */ /* 0x0005e20000100800 */
[----:B-1----:R-:W-:-:S03]  /*27db0*/  SEL R14, R3, R11, !P2 ;  /* 0x0000000b030e7207 */ /* 0x002fc60005000000 */
[----:B------:R-:W5:Y:S04]  /*27dc0*/  LDL.LU R11, [R1+0x90] ;  /* 0x00009000010b7983 */ /* 0x000f680000300800 */
        /* <DEDUP_REMOVED lines=9> */
[----:B----4-:R-:W-:-:S02]  /*27e60*/  SEL R14, R3, R57, !P2 ;  /* 0x00000039030e7207 */ /* 0x010fc40005000000 */
[----:B------:R-:W-:-:S03]  /*27e70*/  SEL R16, R3, R60, !P2 ;  /* 0x0000003c03107207 */ /* 0x000fc60005000000 */
[----:B------:R0:W-:Y:S01]  /*27e80*/  STL [R1+0x8], R14 ;  /* 0x0000080e01007387 */ /* 0x0001e20000100800 */
[----:B-----5:R-:W-:-:S03]  /*27e90*/  SEL R13, R3, R61, !P2 ;  /* 0x0000003d030d7207 */ /* 0x020fc60005000000 */
[----:B0-----:R-:W4:Y:S04]  /*27ea0*/  LDL.LU R14, [R1+0x84] ;  /* 0x00008400010e7983 */ /* 0x001f280000300800 */
[----:B------:R-:W-:Y:S04]  /*27eb0*/  STL [R1+0x4], R16 ;  /* 0x0000041001007387 */ /* 0x000fe80000100800 */
[----:B------:R0:W-:Y:S01]  /*27ec0*/  STL [R1], R13 ;  /* 0x0000000d01007387 */ /* 0x0001e20000100800 */
[----:B------:R-:W-:-:S03]  /*27ed0*/  SEL R60, R3, R39, !P2 ;  /* 0x00000027033c7207 */ /* 0x000fc60005000000 */
[----:B0-----:R-:W5:Y:S01]  /*27ee0*/  LDL.LU R13, [R1+0x70] ;  /* 0x00007000010d7983 */ /* 0x001f620000300800 */
[----:B------:R-:W-:-:S03]  /*27ef0*/  SEL R61, R3, R59, !P2 ;  /* 0x0000003b033d7207 */ /* 0x000fc60005000000 */
[----:B------:R-:W5:Y:S01]  /*27f00*/  LDL.LU R18, [R1+0x74] ;  /* 0x0000740001127983 */ /* 0x000f620000300800 */
[----:B------:R-:W-:-:S03]  /*27f10*/  SEL R59, R3, R40, !P2 ;  /* 0x00000028033b7207 */ /* 0x000fc60005000000 */
[----:B------:R0:W-:Y:S04]  /*27f20*/  STL [R1+0x45c4], R61 ;  /* 0x0045c43d01007387 */ /* 0x0001e80000100800 */
[----:B------:R1:W-:Y:S04]  /*27f30*/  STL [R1+0x45c8], R60 ;  /* 0x0045c83c01007387 */ /* 0x0003e80000100800 */
[----:B------:R-:W-:Y:S01]  /*27f40*/  STL [R1+0x45cc], R59 ;  /* 0x0045cc3b01007387 */ /* 0x000fe20000100800 */
[----:B0-----:R-:W1:Y:S01]  /*27f50*/  LDC R61, c[0x0][0x3ac] ;  /* 0x0000eb00ff3d7b82 */ /* 0x001e620000000800 */
[----:B------:R-:W-:-:S05]  /*27f60*/  SEL R58, R3, R58, !P2 ;  /* 0x0000003a033a7207 */ /* 0x000fca0005000000 */
[----:B------:R-:W-:Y:S01]  /*27f70*/  STL [R1+0x45d0], R58 ;  /* 0x0045d03a01007387 */ /* 0x000fe20000100800 */
[----:B------:R-:W-:-:S03]  /*27f80*/  SEL R57, R3, R0, !P2 ;  /* 0x0000000003397207 */ /* 0x000fc60005000000 */
[----:B------:R-:W5:Y:S04]  /*27f90*/  LDL.LU R0, [R1+0x7c] ;  /* 0x00007c0001007983 */ /* 0x000f680000300800 */
[----:B------:R-:W-:Y:S04]  /*27fa0*/  STL [R1+0x45d4], R57 ;  /* 0x0045d43901007387 */ /* 0x000fe80000100800 */
[----:B------:R-:W5:Y:S01]  /*27fb0*/  LDL.LU R22, [R1+0x80] ;  /* 0x0000800001167983 */ /* 0x000f620000300800 */
[----:B------:R-:W-:-:S05]  /*27fc0*/  SEL R56, R3, R56, !P2 ;  /* 0x0000003803387207 */ /* 0x000fca0005000000 */
[----:B------:R-:W-:Y:S04]  /*27fd0*/  STL [R1+0x45d8], R56 ;  /* 0x0045d83801007387 */ /* 0x000fe80000100800 */
[----:B------:R-:W5:Y:S01]  /*27fe0*/  LDL.LU R19, [R1+0x78] ;  /* 0x0000780001137983 */ /* 0x000f620000300800 */
[----:B------:R-:W-:-:S05]  /*27ff0*/  SEL R36, R3, R15, !P2 ;  /* 0x0000000f03247207 */ /* 0x000fca0005000000 */
[----:B------:R-:W-:Y:S01]  /*28000*/  STL [R1+0x45dc], R36 ;  /* 0x0045dc2401007387 */ /* 0x000fe20000100800 */
[----:B------:R-:W-:-:S05]  /*28010*/  SEL R35, R3, R12, !P2 ;  /* 0x0000000c03237207 */ /* 0x000fca0005000000 */
[----:B------:R-:W-:Y:S01]  /*28020*/  STL [R1+0x45e0], R35 ;  /* 0x0045e02301007387 */ /* 0x000fe20000100800 */
[----:B------:R-:W-:-:S05]  /*28030*/  SEL R11, R3, R11, !P2 ;  /* 0x0000000b030b7207 */ /* 0x000fca0005000000 */
[----:B------:R-:W-:Y:S01]  /*28040*/  STL [R1+0x45e4], R11 ;  /* 0x0045e40b01007387 */ /* 0x000fe20000100800 */
[----:B--2---:R-:W-:-:S03]  /*28050*/  SEL R30, R3, R9, !P2 ;  /* 0x00000009031e7207 */ /* 0x004fc60005000000 */
[----:B------:R-:W2:Y:S04]  /*28060*/  LDL.LU R9, [R1+0x68] ;  /* 0x0000680001097983 */ /* 0x000ea80000300800 */
[----:B------:R-:W-:Y:S01]  /*28070*/  STL [R1+0x45e8], R30 ;  /* 0x0045e81e01007387 */ /* 0x000fe20000100800 */
[----:B---3--:R-:W-:-:S03]  /*28080*/  SEL R32, R3, R10, !P2 ;  /* 0x0000000a03207207 */ /* 0x008fc60005000000 */
[----:B------:R-:W3:Y:S04]  /*28090*/  LDL.LU R10, [R1+0x6c] ;  /* 0x00006c00010a7983 */ /* 0x000ee80000300800 */
[----:B------:R-:W3:Y:S04]  /*280a0*/  LDL.LU R12, [R1+0x64] ;  /* 0x00006400010c7983 */ /* 0x000ee80000300800 */
[----:B------:R-:W-:Y:S01]  /*280b0*/  STL [R1+0x45ec], R32 ;  /* 0x0045ec2001007387 */ /* 0x000fe20000100800 */
[----:B----4-:R-:W-:-:S03]  /*280c0*/  SEL R34, R3, R14, !P2 ;  /* 0x0000000e03227207 */ /* 0x010fc60005000000 */
[----:B------:R-:W4:Y:S04]  /*280d0*/  LDL.LU R14, [R1+0x5c] ;  /* 0x00005c00010e7983 */ /* 0x000f280000300800 */
[----:B------:R-:W4:Y:S04]  /*280e0*/  LDL.LU R15, [R1+0x58] ;  /* 0x00005800010f7983 */ /* 0x000f280000300800 */
[----:B------:R-:W-:Y:S04]  /*280f0*/  STL [R1+0x45f0], R34 ;  /* 0x0045f02201007387 */ /* 0x000fe80000100800 */
[----:B------:R-:W4:Y:S01]  /*28100*/  LDL.LU R16, [R1+0x54] ;  /* 0x0000540001107983 */ /* 0x000f220000300800 */
[----:B-----5:R-:W-:-:S03]  /*28110*/  SEL R13, R3, R13, !P2 ;  /* 0x0000000d030d7207 */ /* 0x020fc60005000000 */
[----:B------:R-:W5:Y:S01]  /*28120*/  LDL.LU R17, [R1+0x50] ;  /* 0x0000500001117983 */ /* 0x000f620000300800 */
[----:B------:R-:W-:-:S03]  /*28130*/  SEL R23, R3, R18, !P2 ;  /* 0x0000001203177207 */ /* 0x000fc60005000000 */
[----:B------:R-:W-:Y:S04]  /*28140*/  STL [R1+0x45f4], R13 ;  /* 0x0045f40d01007387 */ /* 0x000fe80000100800 */
[----:B------:R-:W5:Y:S04]  /*28150*/  LDL.LU R18, [R1+0x4c] ;  /* 0x00004c0001127983 */ /* 0x000f680000300800 */
[----:B------:R-:W5:Y:S04]  /*28160*/  LDL.LU R20, [R1+0x48] ;  /* 0x0000480001147983 */ /* 0x000f680000300800 */
[----:B------:R-:W-:Y:S04]  /*28170*/  STL [R1+0x45f8], R23 ;  /* 0x0045f81701007387 */ /* 0x000fe80000100800 */
[----:B------:R-:W5:Y:S01]  /*28180*/  LDL.LU R21, [R1+0x44] ;  /* 0x0000440001157983 */ /* 0x000f620000300800 */
[----:B------:R-:W-:-:S03]  /*28190*/  SEL R31, R3, R0, !P2 ;  /* 0x00000000031f7207 */ /* 0x000fc60005000000 */
[----:B------:R-:W5:Y:S01]  /*281a0*/  LDL.LU R0, [R1+0x40] ;  /* 0x0000400001007983 */ /* 0x000f620000300800 */
[----:B------:R-:W-:-:S03]  /*281b0*/  SEL R33, R3, R22, !P2 ;  /* 0x0000001603217207 */ /* 0x000fc60005000000 */
[----:B------:R-:W-:Y:S04]  /*281c0*/  STL [R1+0x45fc], R31 ;  /* 0x0045fc1f01007387 */ /* 0x000fe80000100800 */
[----:B------:R-:W-:Y:S04]  /*281d0*/  STL [R1+0x4600], R33 ;  /* 0x0046002101007387 */ /* 0x000fe80000100800 */
[----:B------:R-:W5:Y:S04]  /*281e0*/  LDL.LU R24, [R1+0x28] ;  /* 0x0000280001187983 */ /* 0x000f680000300800 */
[----:B------:R-:W5:Y:S04]  /*281f0*/  LDL.LU R25, [R1+0x38] ;  /* 0x0000380001197983 */ /* 0x000f680000300800 */
[----:B------:R-:W5:Y:S01]  /*28200*/  LDL.LU R26, [R1+0x3c] ;  /* 0x00003c00011a7983 */ /* 0x000f620000300800 */
[----:B------:R-:W-:-:S03]  /*28210*/  SEL R19, R3, R19, !P2 ;  /* 0x0000001303137207 */ /* 0x000fc60005000000 */
[----:B------:R-:W5:Y:S04]  /*28220*/  LDL.LU R27, [R1+0x30] ;  /* 0x00003000011b7983 */ /* 0x000f680000300800 */
[----:B------:R-:W5:Y:S04]  /*28230*/  LDL.LU R28, [R1+0x34] ;  /* 0x00003400011c7983 */ /* 0x000f680000300800 */
[----:B------:R-:W5:Y:S04]  /*28240*/  LDL.LU R29, [R1+0x2c] ;  /* 0x00002c00011d7983 */ /* 0x000f680000300800 */
[----:B------:R-:W-:Y:S01]  /*28250*/  STL [R1+0x4604], R19 ;  /* 0x0046041301007387 */ /* 0x000fe20000100800 */
[----:B--2---:R-:W-:-:S05]  /*28260*/  SEL R9, R3, R9, !P2 ;  /* 0x0000000903097207 */ /* 0x004fca0005000000 */
[----:B------:R-:W-:Y:S01]  /*28270*/  STL [R1+0x4608], R9 ;  /* 0x0046080901007387 */ /* 0x000fe20000100800 */
[C---:B---3--:R-:W-:Y:S02]  /*28280*/  SEL R10, R3.reuse, R10, !P2 ;  /* 0x0000000a030a7207 */ /* 0x048fe40005000000 */
[----:B------:R-:W-:-:S03]  /*28290*/  SEL R12, R3, R12, !P2 ;  /* 0x0000000c030c7207 */ /* 0x000fc60005000000 */
[----:B------:R-:W-:Y:S04]  /*282a0*/  STL [R1+0x460c], R10 ;  /* 0x00460c0a01007387 */ /* 0x000fe80000100800 */
[----:B------:R-:W-:Y:S01]  /*282b0*/  STL [R1+0x4610], R12 ;  /* 0x0046100c01007387 */ /* 0x000fe20000100800 */
[C---:B----4-:R-:W-:Y:S02]  /*282c0*/  SEL R14, R3.reuse, R14, !P2 ;  /* 0x0000000e030e7207 */ /* 0x050fe40005000000 */
[----:B------:R-:W-:-:S03]  /*282d0*/  SEL R15, R3, R15, !P2 ;  /* 0x0000000f030f7207 */ /* 0x000fc60005000000 */
[----:B------:R-:W-:Y:S01]  /*282e0*/  STL [R1+0x4614], R14 ;  /* 0x0046140e01007387 */ /* 0x000fe20000100800 */
[----:B------:R-:W-:-:S03]  /*282f0*/  SEL R16, R3, R16, !P2 ;  /* 0x0000001003107207 */ /* 0x000fc60005000000 */
[----:B------:R-:W-:Y:S01]  /*28300*/  STL [R1+0x4618], R15 ;  /* 0x0046180f01007387 */ /* 0x000fe20000100800 */
[----:B-----5:R-:W-:-:S03]  /*28310*/  SEL R17, R3, R17, !P2 ;  /* 0x0000001103117207 */ /* 0x020fc60005000000 */
[----:B------:R0:W-:Y:S01]  /*28320*/  STL [R1+0x461c], R16 ;  /* 0x00461c1001007387 */ /* 0x0001e20000100800 */
[----:B------:R-:W-:-:S03]  /*28330*/  SEL R18, R3, R18, !P2 ;  /* 0x0000001203127207 */ /* 0x000fc60005000000 */
[----:B------:R-:W-:Y:S01]  /*28340*/  STL [R1+0x4620], R17 ;  /* 0x0046201101007387 */ /* 0x000fe20000100800 */
[----:B------:R-:W-:-:S03]  /*28350*/  SEL R20, R3, R20, !P2 ;  /* 0x0000001403147207 */ /* 0x000fc60005000000 */
[----:B------:R-:W-:Y:S01]  /*28360*/  STL [R1+0x4624], R18 ;  /* 0x0046241201007387 */ /* 0x000fe20000100800 */
[----:B------:R-:W-:-:S03]  /*28370*/  SEL R21, R3, R21, !P2 ;  /* 0x0000001503157207 */ /* 0x000fc60005000000 */
[----:B------:R-:W-:Y:S04]  /*28380*/  STL [R1+0x4628], R20 ;  /* 0x0046281401007387 */ /* 0x000fe80000100800 */
[----:B------:R-:W-:Y:S04]  /*28390*/  STL [R1+0x462c], R21 ;  /* 0x00462c1501007387 */ /* 0x000fe80000100800 */
[----:B------:R-:W2:Y:S01]  /*283a0*/  LDL.LU R38, [R1+0x800] ;  /* 0x0008000001267983 */ /* 0x000ea20000300800 */
[----:B------:R-:W-:-:S03]  /*283b0*/  SEL R22, R3, R0, !P2 ;  /* 0x0000000003167207 */ /* 0x000fc60005000000 */
[----:B------:R-:W3:Y:S01]  /*283c0*/  LDL.LU R0, [R1+0x7fc] ;  /* 0x0007fc0001007983 */ /* 0x000ee20000300800 */
[----:B------:R-:W4:Y:S01]  /*283d0*/  S2R R37, SR_TID.X ;  /* 0x0000000000257919 */ /* 0x000f220000002100 */
[----:B------:R-:W-:Y:S02]  /*283e0*/  @!P5 IMAD.MOV R8, RZ, RZ, -R8 ;  /* 0x000000ffff08d224 */ /* 0x000fe400078e0a08 */
[----:B------:R-:W-:Y:S02]  /*283f0*/  @!P0 IMAD.MOV R7, RZ, RZ, -R7 ;  /* 0x000000ffff078224 */ /* 0x000fe400078e0a07 */
[----:B------:R-:W-:Y:S02]  /*28400*/  @!P6 IMAD.MOV R6, RZ, RZ, -R6 ;  /* 0x000000ffff06e224 */ /* 0x000fe400078e0a06 */
[----:B------:R-:W-:Y:S02]  /*28410*/  @!P4 IMAD.MOV R5, RZ, RZ, -R5 ;  /* 0x000000ffff05c224 */ /* 0x000fe400078e0a05 */
[----:B------:R-:W-:-:S02]  /*28420*/  @!P1 IMAD.MOV R4, RZ, RZ, -R4 ;  /* 0x000000ffff049224 */ /* 0x000fc400078e0a04 */
[----:B------:R-:W-:Y:S01]  /*28430*/  @!P3 IMAD.MOV R2, RZ, RZ, -R2 ;  /* 0x000000ffff02b224 */ /* 0x000fe200078e0a02 */
[C---:B------:R-:W-:Y:S02]  /*28440*/  SEL R24, R3.reuse, R24, !P2 ;  /* 0x0000001803187207 */ /* 0x040fe40005000000 */
[C---:B------:R-:W-:Y:S02]  /*28450*/  SEL R25, R3.reuse, R25, !P2 ;  /* 0x0000001903197207 */ /* 0x040fe40005000000 */
[C---:B------:R-:W-:Y:S02]  /*28460*/  SEL R41, R3.reuse, R41, !P2 ;  /* 0x0000002903297207 */ /* 0x040fe40005000000 */
[C---:B------:R-:W-:Y:S02]  /*28470*/  SEL R26, R3.reuse, R26, !P2 ;  /* 0x0000001a031a7207 */ /* 0x040fe40005000000 */
[C---:B------:R-:W-:Y:S02]  /*28480*/  SEL R42, R3.reuse, R42, !P2 ;  /* 0x0000002a032a7207 */ /* 0x040fe40005000000 */
[----:B------:R-:W-:-:S02]  /*28490*/  SEL R27, R3, R27, !P2 ;  /* 0x0000001b031b7207 */ /* 0x000fc40005000000 */
[----:B----4-:R-:W-:-:S05]  /*284a0*/  LOP3.LUT R39, R37, 0x1f, RZ, 0xc0, !PT ;  /* 0x0000001f25277812 */ /* 0x010fca00078ec0ff */
[----:B-1----:R-:W-:Y:S01]  /*284b0*/  IMAD R60, R39, R61, RZ ;  /* 0x0000003d273c7224 */ /* 0x002fe200078e02ff */
[C---:B------:R-:W-:Y:S02]  /*284c0*/  SEL R28, R3.reuse, R28, !P2 ;  /* 0x0000001c031c7207 */ /* 0x040fe40005000000 */
[C---:B------:R-:W-:Y:S02]  /*284d0*/  SEL R29, R3.reuse, R29, !P2 ;  /* 0x0000001d031d7207 */ /* 0x040fe40005000000 */
[C---:B------:R-:W-:Y:S02]  /*284e0*/  SEL R43, R3.reuse, R43, !P2 ;  /* 0x0000002b032b7207 */ /* 0x040fe40005000000 */
[C---:B------:R-:W-:Y:S02]  /*284f0*/  SEL R44, R3.reuse, R44, !P2 ;  /* 0x0000002c032c7207 */ /* 0x040fe40005000000 */
[C---:B------:R-:W-:Y:S02]  /*28500*/  SEL R45, R3.reuse, R45, !P2 ;  /* 0x0000002d032d7207 */ /* 0x040fe40005000000 */
[----:B------:R-:W-:-:S02]  /*28510*/  SEL R46, R3, R46, !P2 ;  /* 0x0000002e032e7207 */ /* 0x000fc40005000000 */
        /* <DEDUP_REMOVED lines=14> */
[----:B------:R-:W-:Y:S02]  /*28600*/  SEL R39, R3, R2, !P2 ;  /* 0x0000000203277207 */ /* 0x000fe40005000000 */
[----:B------:R-:W-:Y:S01]  /*28610*/  IADD3 R4, P2, PT, R60, UR10, RZ ;  /* 0x0000000a3c047c10 */ /* 0x000fe2000ff5e0ff */
[----:B------:R-:W-:Y:S04]  /*28620*/  STL [R1+0x4630], R22 ;  /* 0x0046301601007387 */ /* 0x000fe80000100800 */
[----:B------:R-:W-:Y:S04]  /*28630*/  STL [R1+0x4634], R24 ;  /* 0x0046341801007387 */ /* 0x000fe80000100800 */
[----:B------:R-:W-:Y:S01]  /*28640*/  STL [R1+0x45a8], R4 ;  /* 0x0045a80401007387 */ /* 0x000fe20000100800 */
[----:B------:R-:W-:-:S03]  /*28650*/  IMAD R40, R61, 0x20, R60 ;  /* 0x000000203d287824 */ /* 0x000fc600078e023c */
[----:B0-----:R-:W4:Y:S01]  /*28660*/  LDL.LU R16, [R1+0x4cc] ;  /* 0x0004cc0001107983 */ /* 0x001f220000300800 */
[----:B--2---:R-:W-:-:S05]  /*28670*/  IMAD R38, R38, UR6, RZ ;  /* 0x0000000626267c24 */ /* 0x004fca000f8e02ff */
[----:B------:R-:W-:-:S05]  /*28680*/  IADD3 R3, P0, PT, R38, UR8, RZ ;  /* 0x0000000826037c10 */ /* 0x000fca000ff1e0ff */
[----:B------:R0:W-:Y:S04]  /*28690*/  STL [R1+0x1c9c], R3 ;  /* 0x001c9c0301007387 */ /* 0x0001e80000100800 */
[----:B------:R-:W2:Y:S01]  /*286a0*/  LDL.LU R15, [R1+0x4ec] ;  /* 0x0004ec00010f7983 */ /* 0x000ea20000300800 */
[----:B---3--:R-:W-:-:S05]  /*286b0*/  IMAD R0, R0, UR6, RZ ;  /* 0x0000000600007c24 */ /* 0x008fca000f8e02ff */
[----:B------:R-:W-:-:S05]  /*286c0*/  IADD3 R2, P1, PT, R0, UR8, RZ ;  /* 0x0000000800027c10 */ /* 0x000fca000ff3e0ff */
[----:B------:R1:W-:Y:S04]  /*286d0*/  STL [R1+0x1ca0], R2 ;  /* 0x001ca00201007387 */ /* 0x0003e80000100800 */
[----:B------:R-:W3:Y:S01]  /*286e0*/  LDL.LU R61, [R1+0x4fc] ;  /* 0x0004fc00013d7983 */ /* 0x000ee20000300800 */
[----:B0-----:R-:W-:-:S03]  /*286f0*/  IADD3 R3, P3, PT, R40, UR10, RZ ;  /* 0x0000000a28037c10 */ /* 0x001fc6000ff7e0ff */
[----:B------:R-:W5:Y:S04]  /*28700*/  LDL.LU R14, [R1+0x538] ;  /* 0x00053800010e7983 */ /* 0x000f680000300800 */
[----:B------:R-:W2:Y:S04]  /*28710*/  LDL.LU R59, [R1+0x558] ;  /* 0x00055800013b7983 */ /* 0x000ea80000300800 */
[----:B------:R0:W-:Y:S04]  /*28720*/  STL [R1+0x45ac], R3 ;  /* 0x0045ac0301007387 */ /* 0x0001e80000100800 */
[----:B------:R-:W2:Y:S04]  /*28730*/  LDL.LU R12, [R1+0x574] ;  /* 0x00057400010c7983 */ /* 0x000ea80000300800 */
[----:B------:R-:W4:Y:S04]  /*28740*/  LDL.LU R10, [R1+0x588] ;  /* 0x00058800010a7983 */ /* 0x000f280000300800 */
        /* <DEDUP_REMOVED lines=12> */
[----:B------:R-:W4:Y:S01]  /*28810*/  LDL.LU R56, [R1+0x630] ;  /* 0x0006300001387983 */ /* 0x000f220000300800 */
[----:B-1----:R-:W-:-:S03]  /*28820*/  LEA.HI.X.SX32 R2, R60, UR11, 0x1, P2 ;  /* 0x0000000b3c027c11 */ /* 0x002fc600090f0eff */
[----:B------:R-:W4:Y:S04]  /*28830*/  LDL.LU R57, [R1+0x638] ;  /* 0x0006380001397983 */ /* 0x000f280000300800 */
[----:B------:R-:W4:Y:S04]  /*28840*/  LDL.LU R58, [R1+0x63c] ;  /* 0x00063c00013a7983 */ /* 0x000f280000300800 */
[----:B------:R-:W4:Y:S01]  /*28850*/  LDL.LU R60, [R1+0x644] ;  /* 0x00064400013c7983 */ /* 0x000f220000300800 */
[----:B0-----:R-:W-:-:S03]  /*28860*/  LEA.HI.X.SX32 R3, R38, UR9, 0x1, P0 ;  /* 0x0000000926037c11 */ /* 0x001fc600080f0eff */
[----:B------:R0:W-:Y:S04]  /*28870*/  STL [R1+0x45a0], R2 ;  /* 0x0045a00201007387 */ /* 0x0001e80000100800 */
[----:B------:R3:W-:Y:S01]  /*28880*/  STL [R1+0x1c98], R3 ;  /* 0x001c980301007387 */ /* 0x0007e20000100800 */
[----:B0-----:R-:W-:Y:S02]  /*28890*/  LEA.HI.X.SX32 R2, R0, UR9, 0x1, P1 ;  /* 0x0000000900027c11 */ /* 0x001fe400088f0eff */
[----:B------:R-:W-:-:S05]  /*288a0*/  LEA.HI.X.SX32 R0, R40, UR11, 0x1, P3 ;  /* 0x0000000b28007c11 */ /* 0x000fca00098f0eff */
[----:B------:R-:W-:Y:S04]  /*288b0*/  STL [R1+0x45a4], R0 ;  /* 0x0045a40001007387 */ /* 0x000fe80000100800 */
[----:B------:R-:W-:Y:S01]  /*288c0*/  STL [R1+0x1c94], R2 ;  /* 0x001c940201007387 */ /* 0x000fe20000100800 */
[----:B---3--:R-:W-:-:S03]  /*288d0*/  IMAD R3, R61, UR7, RZ ;  /* 0x000000073d037c24 */ /* 0x008fc6000f8e02ff */
[----:B------:R-:W3:Y:S01]  /*288e0*/  LDL.LU R61, [R1+0x648] ;  /* 0x00064800013d7983 */ /* 0x000ee20000300800 */
[----:B-----5:R-:W-:-:S03]  /*288f0*/  IMAD R4, R14, UR7, RZ ;  /* 0x000000070e047c24 */ /* 0x020fc6000f8e02ff */
[----:B------:R2:W-:Y:S02]  /*28900*/  STL [R1+0xd4], R3 ;  /* 0x0000d40301007387 */ /* 0x0005e40000100800 */
[----:B--2---:R-:W-:Y:S02]  /*28910*/  IMAD R3, R59, UR7, RZ ;  /* 0x000000073b037c24 */ /* 0x004fe4000f8e02ff */
[----:B------:R-:W2:Y:S01]  /*28920*/  LDL.LU R59, [R1+0x64c] ;  /* 0x00064c00013b7983 */ /* 0x000ea20000300800 */
[----:B------:R-:W-:-:S03]  /*28930*/  IMAD R12, R12, UR7, RZ ;  /* 0x000000070c0c7c24 */ /* 0x000fc6000f8e02ff */
[----:B------:R4:W-:Y:S04]  /*28940*/  STL [R1+0xd0], R4 ;  /* 0x0000d00401007387 */ /* 0x0009e80000100800 */
[----:B------:R0:W-:Y:S01]  /*28950*/  STL [R1+0xcc], R3 ;  /* 0x0000cc0301007387 */ /* 0x0001e20000100800 */
[----:B----4-:R-:W-:-:S03]  /*28960*/  IMAD R4, R10, UR7, RZ ;  /* 0x000000070a047c24 */ /* 0x010fc6000f8e02ff */
[----:B------:R-:W-:Y:S01]  /*28970*/  STL [R1+0xc8], R12 ;  /* 0x0000c80c01007387 */ /* 0x000fe20000100800 */
[----:B0-----:R-:W-:-:S03]  /*28980*/  IMAD R3, R9, UR7, RZ ;  /* 0x0000000709037c24 */ /* 0x001fc6000f8e02ff */
[----:B------:R0:W-:Y:S01]  /*28990*/  STL [R1+0xc4], R4 ;  /* 0x0000c40401007387 */ /* 0x0001e20000100800 */
[----:B------:R-:W-:-:S03]  /*289a0*/  IMAD R9, R19, UR7, RZ ;  /* 0x0000000713097c24 */ /* 0x000fc6000f8e02ff */
[----:B------:R1:W-:Y:S01]  /*289b0*/  STL [R1+0xc0], R3 ;  /* 0x0000c00301007387 */ /* 0x0003e20000100800 */
[----:B0-----:R-:W-:-:S03]  /*289c0*/  IMAD R4, R33, UR7, RZ ;  /* 0x0000000721047c24 */ /* 0x001fc6000f8e02ff */
[----:B------:R0:W-:Y:S01]  /*289d0*/  STL [R1+0xbc], R9 ;  /* 0x0000bc0901007387 */ /* 0x0001e20000100800 */
[----:B-1----:R-:W-:-:S03]  /*289e0*/  IMAD R3, R31, UR7, RZ ;  /* 0x000000071f037c24 */ /* 0x002fc6000f8e02ff */
        /* <DEDUP_REMOVED lines=22> */
[----:B------:R-:W-:Y:S01]  /*28b50*/  STL [R1+0x8c], R9 ;  /* 0x00008c0901007387 */ /* 0x000fe20000100800 */
[----:B-1----:R-:W-:-:S03]  /*28b60*/  IMAD R3, R60, UR7, RZ ;  /* 0x000000073c037c24 */ /* 0x002fc6000f8e02ff */
[----:B------:R-:W4:Y:S04]  /*28b70*/  LDL.LU R24, [R1+0x650] ;  /* 0x0006500001187983 */ /* 0x000f280000300800 */
[----:B------:R-:W-:Y:S04]  /*28b80*/  STL [R1+0x88], R4 ;  /* 0x0000880401007387 */ /* 0x000fe80000100800 */
[----:B------:R-:W5:Y:S04]  /*28b90*/  LDL.LU R22, [R1+0x658] ;  /* 0x0006580001167983 */ /* 0x000f680000300800 */
[----:B------:R3:W-:Y:S04]  /*28ba0*/  STL [R1+0x84], R3 ;  /* 0x0000840301007387 */ /* 0x0007e80000100800 */
[----:B------:R-:W5:Y:S01]  /*28bb0*/  LDL.LU R21, [R1+0x65c] ;  /* 0x00065c0001157983 */ /* 0x000f620000300800 */
[----:B------:R-:W-:-:S03]  /*28bc0*/  IMAD R0, R16, UR7, RZ ;  /* 0x0000000710007c24 */ /* 0x000fc6000f8e02ff */
[----:B------:R-:W5:Y:S04]  /*28bd0*/  LDL.LU R20, [R1+0x664] ;  /* 0x0006640001147983 */ /* 0x000f680000300800 */
[----:B------:R-:W5:Y:S04]  /*28be0*/  LDL.LU R18, [R1+0x668] ;  /* 0x0006680001127983 */ /* 0x000f680000300800 */
[----:B------:R-:W5:Y:S01]  /*28bf0*/  LDL.LU R17, [R1+0x66c] ;  /* 0x00066c0001117983 */ /* 0x000f620000300800 */
[----:B------:R-:W-:-:S03]  /*28c00*/  IMAD R2, R15, UR7, RZ ;  /* 0x000000070f027c24 */ /* 0x000fc6000f8e02ff */
[----:B------:R-:W5:Y:S04]  /*28c10*/  LDL.LU R16, [R1+0x674] ;  /* 0x0006740001107983 */ /* 0x000f680000300800 */
[----:B------:R-:W5:Y:S04]  /*28c20*/  LDL.LU R15, [R1+0x678] ;  /* 0x00067800010f7983 */ /* 0x000f680000300800 */
[----:B------:R-:W5:Y:S04]  /*28c30*/  LDL.LU R60, [R1+0x680] ;  /* 0x00068000013c7983 */ /* 0x000f680000300800 */
[----:B------:R-:W5:Y:S01]  /*28c40*/  LDL.LU R14, [R1+0x684] ;  /* 0x00068400010e7983 */ /* 0x000f620000300800 */
[----:B---3--:R-:W-:-:S03]  /*28c50*/  IMAD R3, R61, UR7, RZ ;  /* 0x000000073d037c24 */ /* 0x008fc6000f8e02ff */
[----:B------:R-:W3:Y:S04]  /*28c60*/  LDL.LU R61, [R1+0x68c] ;  /* 0x00068c00013d7983 */ /* 0x000ee80000300800 */
[----:B------:R2:W-:Y:S04]  /*28c70*/  STL [R1+0x80], R3 ;  /* 0x0000800301007387 */ /* 0x0005e80000100800 */
[----:B------:R-:W3:Y:S04]  /*28c80*/  LDL.LU R12, [R1+0x690] ;  /* 0x00069000010c7983 */ /* 0x000ee80000300800 */
[----:B------:R-:W3:Y:S01]  /*28c90*/  LDL.LU R10, [R1+0x694] ;  /* 0x00069400010a7983 */ /* 0x000ee20000300800 */
[----:B--2---:R-:W-:-:S05]  /*28ca0*/  IMAD R3, R59, UR7, RZ ;  /* 0x000000073b037c24 */ /* 0x004fca000f8e02ff */
[----:B------:R0:W-:Y:S04]  /*28cb0*/  STL [R1+0x7c], R3 ;  /* 0x00007c0301007387 */ /* 0x0001e80000100800 */
[----:B------:R-:W2:Y:S04]  /*28cc0*/  LDL.LU R9, [R1+0x698] ;  /* 0x0006980001097983 */ /* 0x000ea80000300800 */
        /* <DEDUP_REMOVED lines=14> */
[----:B------:R-:W2:Y:S01]  /*28db0*/  LDL.LU R59, [R1+0x6e8] ;  /* 0x0006e800013b7983 */ /* 0x000ea20000300800 */
[----:B----4-:R-:W-:-:S02]  /*28dc0*/  IMAD R24, R24, UR7, RZ ;  /* 0x0000000718187c24 */ /* 0x010fc4000f8e02ff */
[----:B-----5:R-:W-:-:S03]  /*28dd0*/  IMAD R4, R22, UR7, RZ ;  /* 0x0000000716047c24 */ /* 0x020fc6000f8e02ff */
[----:B------:R-:W-:Y:S01]  /*28de0*/  STL [R1+0x78], R24 ;  /* 0x0000781801007387 */ /* 0x000fe20000100800 */
[----:B0-----:R-:W-:-:S03]  /*28df0*/  IMAD R3, R21, UR7, RZ ;  /* 0x0000000715037c24 */ /* 0x001fc6000f8e02ff */
[----:B------:R0:W-:Y:S01]  /*28e00*/  STL [R1+0x74], R4 ;  /* 0x0000740401007387 */ /* 0x0001e20000100800 */
[----:B------:R-:W-:-:S03]  /*28e10*/  IMAD R20, R20, UR7, RZ ;  /* 0x0000000714147c24 */ /* 0x000fc6000f8e02ff */
[----:B------:R1:W-:Y:S01]  /*28e20*/  STL [R1+0x70], R3 ;  /* 0x0000700301007387 */ /* 0x0003e20000100800 */
[----:B0-----:R-:W-:-:S03]  /*28e30*/  IMAD R4, R18, UR7, RZ ;  /* 0x0000000712047c24 */ /* 0x001fc6000f8e02ff */
[----:B------:R-:W-:Y:S01]  /*28e40*/  STL [R1+0x6c], R20 ;  /* 0x00006c1401007387 */ /* 0x000fe20000100800 */
[----:B-1----:R-:W-:Y:S02]  /*28e50*/  IMAD R3, R17, UR7, RZ ;  /* 0x0000000711037c24 */ /* 0x002fe4000f8e02ff */
[----:B------:R-:W-:Y:S01]  /*28e60*/  IMAD R16, R16, UR7, RZ ;  /* 0x0000000710107c24 */ /* 0x000fe2000f8e02ff */
[----:B------:R0:W-:Y:S04]  /*28e70*/  STL [R1+0x68], R4 ;  /* 0x0000680401007387 */ /* 0x0001e80000100800 */
[----:B------:R1:W-:Y:S04]  /*28e80*/  STL [R1+0x64], R3 ;  /* 0x0000640301007387 */ /* 0x0003e80000100800 */
[----:B------:R-:W-:Y:S01]  /*28e90*/  STL [R1+0x60], R16 ;  /* 0x0000601001007387 */ /* 0x000fe20000100800 */
[----:B0-----:R-:W-:-:S02]  /*28ea0*/  IMAD R4, R15, UR7, RZ ;  /* 0x000000070f047c24 */ /* 0x001fc4000f8e02ff */
[----:B-1----:R-:W-:Y:S02]  /*28eb0*/  IMAD R3, R60, UR7, RZ ;  /* 0x000000073c037c24 */ /* 0x002fe4000f8e02ff */
[----:B------:R-:W4:Y:S04]  /*28ec0*/  LDL.LU R60, [R1+0x6f0] ;  /* 0x0006f000013c7983 */ /* 0x000f280000300800 */
[----:B------:R-:W-:Y:S04]  /*28ed0*/  STL [R1+0x5c], R4 ;  /* 0x00005c0401007387 */ /* 0x000fe80000100800 */
[----:B------:R3:W-:Y:S02]  /*28ee0*/  STL [R1+0x58], R3 ;  /* 0x0000580301007387 */ /* 0x0007e40000100800 */
[----:B---3--:R-:W-:-:S02]  /*28ef0*/  IMAD R3, R61, UR7, RZ ;  /* 0x000000073d037c24 */ /* 0x008fc4000f8e02ff */
[----:B------:R-:W3:Y:S01]  /*28f00*/  LDL.LU R61, [R1+0x6f4] ;  /* 0x0006f400013d7983 */ /* 0x000ee20000300800 */
[----:B------:R-:W-:-:S05]  /*28f10*/  IMAD R4, R14, UR7, RZ ;  /* 0x000000070e047c24 */ /* 0x000fca000f8e02ff */
[----:B------:R0:W-:Y:S01]  /*28f20*/  STL [R1+0x2e0], R4 ;  /* 0x0002e00401007387 */ /* 0x0001e20000100800 */
[----:B------:R-:W-:-:S03]  /*28f30*/  IMAD R12, R12, UR7, RZ ;  /* 0x000000070c0c7c24 */ /* 0x000fc6000f8e02ff */
[----:B------:R2:W-:Y:S01]  /*28f40*/  STL [R1+0x38c], R3 ;  /* 0x00038c0301007387 */ /* 0x0005e20000100800 */
[----:B0-----:R-:W-:-:S03]  /*28f50*/  IMAD R4, R10, UR7, RZ ;  /* 0x000000070a047c24 */ /* 0x001fc6000f8e02ff */
[----:B------:R-:W-:Y:S01]  /*28f60*/  STL [R1+0x3b4], R12 ;  /* 0x0003b40c01007387 */ /* 0x000fe20000100800 */
[----:B--2---:R-:W-:-:S03]  /*28f70*/  IMAD R3, R9, UR7, RZ ;  /* 0x0000000709037c24 */ /* 0x004fc6000f8e02ff */
[----:B------:R0:W-:Y:S01]  /*28f80*/  STL [R1+0x4cc], R4 ;  /* 0x0004cc0401007387 */ /* 0x0001e20000100800 */
[----:B------:R-:W-:-:S03]  /*28f90*/  IMAD R9, R19, UR7, RZ ;  /* 0x0000000713097c24 */ /* 0x000fc6000f8e02ff */
[----:B------:R1:W-:Y:S04]  /*28fa0*/  STL [R1+0x4ec], R3 ;  /* 0x0004ec0301007387 */ /* 0x0003e80000100800 */
[----:B------:R2:W-:Y:S01]  /*28fb0*/  STL [R1+0x4fc], R9 ;  /* 0x0004fc0901007387 */ /* 0x0005e20000100800 */
[----:B0-----:R-:W-:Y:S02]  /*28fc0*/  IMAD R4, R33, UR7, RZ ;  /* 0x0000000721047c24 */ /* 0x001fe4000f8e02ff */
[----:B-1----:R-:W-:-:S03]  /*28fd0*/  IMAD R3, R31, UR7, RZ ;  /* 0x000000071f037c24 */ /* 0x002fc6000f8e02ff */
[----:B------:R0:W-:Y:S01]  /*28fe0*/  STL [R1+0x538], R4 ;  /* 0x0005380401007387 */ /* 0x0001e20000100800 */
[----:B--2---:R-:W-:-:S03]  /*28ff0*/  IMAD R9, R23, UR7, RZ ;  /* 0x0000000717097c24 */ /* 0x004fc6000f8e02ff */
        /* <DEDUP_REMOVED lines=19> */
[----:B------:R-:W-:Y:S01]  /*29130*/  STL [R1+0x614], R9 ;  /* 0x0006140901007387 */ /* 0x000fe20000100800 */
[----:B0-----:R-:W-:-:S03]  /*29140*/  IMAD R4, R58, UR7, RZ ;  /* 0x000000073a047c24 */ /* 0x001fc6000f8e02ff */
[----:B------:R-:W2:Y:S01]  /*29150*/  LDL.LU R24, [R1+0x6fc] ;  /* 0x0006fc0001187983 */ /* 0x000ea20000300800 */
[----:B-1----:R-:W-:-:S03]  /*29160*/  IMAD R3, R59, UR7, RZ ;  /* 0x000000073b037c24 */ /* 0x002fc6000f8e02ff */
[----:B------:R-:W-:Y:S04]  /*29170*/  STL [R1+0x618], R4 ;  /* 0x0006180401007387 */ /* 0x000fe80000100800 */
[----:B------:R-:W5:Y:S04]  /*29180*/  LDL.LU R22, [R1+0x700] ;  /* 0x0007000001167983 */ /* 0x000f680000300800 */
        /* <DEDUP_REMOVED lines=9> */
[----:B------:R-:W5:Y:S01]  /*29220*/  LDL.LU R10, [R1+0x730] ;  /* 0x00073000010a7983 */ /* 0x000f620000300800 */
[----:B----4-:R-:W-:-:S05]  /*29230*/  IMAD R3, R60, UR7, RZ ;  /* 0x000000073c037c24 */ /* 0x010fca000f8e02ff */
[----:B------:R3:W-:Y:S04]  /*29240*/  STL [R1+0x624], R3 ;  /* 0x0006240301007387 */ /* 0x0007e80000100800 */
[----:B------:R-:W4:Y:S04]  /*29250*/  LDL.LU R9, [R1+0x734] ;  /* 0x0007340001097983 */ /* 0x000f280000300800 */
[----:B------:R-:W4:Y:S01]  /*29260*/  LDL.LU R19, [R1+0x73c] ;  /* 0x00073c0001137983 */ /* 0x000f220000300800 */
[----:B---3--:R-:W-:-:S05]  /*29270*/  IMAD R3, R61, UR7, RZ ;  /* 0x000000073d037c24 */ /* 0x008fca000f8e02ff */
[----:B------:R2:W-:Y:S04]  /*29280*/  STL [R1+0x628], R3 ;  /* 0x0006280301007387 */ /* 0x0005e80000100800 */
[----:B------:R-:W3:Y:S04]  /*29290*/  LDL.LU R33, [R1+0x744] ;  /* 0x0007440001217983 */ /* 0x000ee80000300800 */
        /* <DEDUP_REMOVED lines=14> */
[----:B------:R-:W3:Y:S01]  /*29380*/  LDL.LU R61, [R1+0x794] ;  /* 0x00079400013d7983 */ /* 0x000ee20000300800 */
[----:B--2---:R-:W-:-:S05]  /*29390*/  IMAD R3, R24, UR7, RZ ;  /* 0x0000000718037c24 */ /* 0x004fca000f8e02ff */
[----:B------:R0:W-:Y:S01]  /*293a0*/  STL [R1+0x630], R3 ;  /* 0x0006300301007387 */ /* 0x0001e20000100800 */
[----:B-----5:R-:W-:Y:S02]  /*293b0*/  IMAD R4, R22, UR7, RZ ;  /* 0x0000000716047c24 */ /* 0x020fe4000f8e02ff */
[----:B------:R-:W-:-:S03]  /*293c0*/  IMAD R21, R21, UR7, RZ ;  /* 0x0000000715157c24 */ /* 0x000fc6000f8e02ff */
[----:B------:R1:W-:Y:S01]  /*293d0*/  STL [R1+0x638], R4 ;  /* 0x0006380401007387 */ /* 0x0003e20000100800 */
[----:B0-----:R-:W-:-:S03]  /*293e0*/  IMAD R3, R20, UR7, RZ ;  /* 0x0000000714037c24 */ /* 0x001fc6000f8e02ff */
[----:B------:R-:W-:Y:S04]  /*293f0*/  STL [R1+0x63c], R21 ;  /* 0x00063c1501007387 */ /* 0x000fe80000100800 */
[----:B------:R0:W-:Y:S01]  /*29400*/  STL [R1+0x644], R3 ;  /* 0x0006440301007387 */ /* 0x0001e20000100800 */
[----:B-1----:R-:W-:Y:S02]  /*29410*/  IMAD R4, R18, UR7, RZ ;  /* 0x0000000712047c24 */ /* 0x002fe4000f8e02ff */
[----:B------:R-:W-:-:S03]  /*29420*/  IMAD R38, R17, UR7, RZ ;  /* 0x0000000711267c24 */ /* 0x000fc6000f8e02ff */
[----:B------:R1:W-:Y:S01]  /*29430*/  STL [R1+0x648], R4 ;  /* 0x0006480401007387 */ /* 0x0003e20000100800 */
[----:B0-----:R-:W-:Y:S02]  /*29440*/  IMAD R3, R16, UR7, RZ ;  /* 0x0000000710037c24 */ /* 0x001fe4000f8e02ff */
[----:B------:R-:W-:-:S03]  /*29450*/  IMAD R40, R15, UR7, RZ ;  /* 0x000000070f287c24 */ /* 0x000fc6000f8e02ff */
[----:B------:R0:W-:Y:S01]  /*29460*/  STL [R1+0x650], R3 ;  /* 0x0006500301007387 */ /* 0x0001e20000100800 */
[----:B-1----:R-:W-:-:S03]  /*29470*/  IMAD R4, R14, UR7, RZ ;  /* 0x000000070e047c24 */ /* 0x002fc6000f8e02ff */
[----:B------:R-:W-:Y:S01]  /*29480*/  STL [R1+0x64c], R38 ;  /* 0x00064c2601007387 */ /* 0x000fe20000100800 */
[----:B0-----:R-:W-:-:S03]  /*29490*/  IMAD R3, R12, UR7, RZ ;  /* 0x000000070c037c24 */ /* 0x001fc6000f8e02ff */
[----:B------:R0:W-:Y:S04]  /*294a0*/  STL [R1+0x65c], R4 ;  /* 0x00065c0401007387 */ /* 0x0001e80000100800 */
[----:B------:R-:W-:Y:S04]  /*294b0*/  STL [R1+0x658], R40 ;  /* 0x0006582801007387 */ /* 0x000fe80000100800 */
[----:B------:R4:W-:Y:S01]  /*294c0*/  STL [R1+0x664], R3 ;  /* 0x0006640301007387 */ /* 0x0009e20000100800 */
[----:B0-----:R-:W-:-:S05]  /*294d0*/  IMAD R4, R10, UR7, RZ ;  /* 0x000000070a047c24 */ /* 0x001fca000f8e02ff */
[----:B------:R0:W-:Y:S01]  /*294e0*/  STL [R1+0x668], R4 ;  /* 0x0006680401007387 */ /* 0x0001e20000100800 */
[----:B----4-:R-:W-:Y:S02]  /*294f0*/  IMAD R3, R9, UR7, RZ ;  /* 0x0000000709037c24 */ /* 0x010fe4000f8e02ff */
[----:B0-----:R-:W-:-:S03]  /*29500*/  IMAD R4, R19, UR7, RZ ;  /* 0x0000000713047c24 */ /* 0x001fc6000f8e02ff */
[----:B------:R0:W-:Y:S04]  /*29510*/  STL [R1+0x66c], R3 ;  /* 0x00066c0301007387 */ /* 0x0001e80000100800 */
[----:B------:R1:W-:Y:S01]  /*29520*/  STL [R1+0x674], R4 ;  /* 0x0006740401007387 */ /* 0x0003e20000100800 */
[----:B---3--:R-:W-:Y:S02]  /*29530*/  IMAD R9, R33, UR7, RZ ;  /* 0x0000000721097c24 */ /* 0x008fe4000f8e02ff */
[----:B0-----:R-:W-:-:S03]  /*29540*/  IMAD R3, R31, UR7, RZ ;  /* 0x000000071f037c24 */ /* 0x001fc6000f8e02ff */
[----:B------:R0:W-:Y:S01]  /*29550*/  STL [R1+0x678], R9 ;  /* 0x0006780901007387 */ /* 0x0001e20000100800 */
[----:B-1----:R-:W-:-:S03]  /*29560*/  IMAD R4, R23, UR7, RZ ;  /* 0x0000000717047c24 */ /* 0x002fc6000f8e02ff */
[----:B------:R1:W-:Y:S01]  /*29570*/  STL [R1+0x680], R3 ;  /* 0x0006800301007387 */ /* 0x0003e20000100800 */
[----:B0-----:R-:W-:-:S03]  /*29580*/  IMAD R9, R13, UR7, RZ ;  /* 0x000000070d097c24 */ /* 0x001fc6000f8e02ff */
[----:B------:R0:W-:Y:S01]  /*29590*/  STL [R1+0x684], R4 ;  /* 0x0006840401007387 */ /* 0x0001e20000100800 */
[----:B-1----:R-:W-:-:S03]  /*295a0*/  IMAD R3, R34, UR7, RZ ;  /* 0x0000000722037c24 */ /* 0x002fc6000f8e02ff */
        /* <DEDUP_REMOVED lines=21> */
[----:B-1----:R-:W-:Y:S01]  /*29700*/  IMAD R9, R61, UR7, RZ ;  /* 0x000000073d097c24 */ /* 0x002fe2000f8e02ff */
[----:B--2---:R-:W2:Y:S04]  /*29710*/  LDL.LU R3, [R1+0x798] ;  /* 0x0007980001037983 */ /* 0x004ea80000300800 */
[----:B------:R0:W-:Y:S04]  /*29720*/  STL [R1+0x6c8], R4 ;  /* 0x0006c80401007387 */ /* 0x0001e80000100800 */
[----:B0-----:R-:W3:Y:S04]  /*29730*/  LDL.LU R4, [R1+0x79c] ;  /* 0x00079c0001047983 */ /* 0x001ee80000300800 */
        /* <DEDUP_REMOVED lines=30> */
[----:B--2---:R-:W-:-:S05]  /*29920*/  IMAD R3, R3, UR7, RZ ;  /* 0x0000000703037c24 */ /* 0x004fca000f8e02ff */
[----:B------:R3:W-:Y:S02]  /*29930*/  STL [R1+0x6d0], R3 ;  /* 0x0006d00301007387 */ /* 0x0007e40000100800 */
[----:B---3--:R-:W-:-:S05]  /*29940*/  IMAD R3, R4, UR7, RZ ;  /* 0x0000000704037c24 */ /* 0x008fca000f8e02ff */
[----:B------:R0:W-:Y:S01]  /*29950*/  STL [R1+0x6d4], R3 ;  /* 0x0006d40301007387 */ /* 0x0001e20000100800 */
[----:B----4-:R-:W-:Y:S02]  /*29960*/  IMAD R4, R24, UR7, RZ ;  /* 0x0000000718047c24 */ /* 0x010fe4000f8e02ff */
[----:B-----5:R-:W-:-:S03]  /*29970*/  IMAD R22, R22, UR7, RZ ;  /* 0x0000000716167c24 */ /* 0x020fc6000f8e02ff */
[----:B------:R1:W-:Y:S01]  /*29980*/  STL [R1+0x6dc], R4 ;  /* 0x0006dc0401007387 */ /* 0x0003e20000100800 */
[----:B0-----:R-:W-:-:S03]  /*29990*/  IMAD R3, R21, UR7, RZ ;  /* 0x0000000715037c24 */ /* 0x001fc6000f8e02ff */
[----:B------:R-:W-:Y:S04]  /*299a0*/  STL [R1+0x6e0], R22 ;  /* 0x0006e01601007387 */ /* 0x000fe80000100800 */
[----:B------:R0:W-:Y:S01]  /*299b0*/  STL [R1+0x6e4], R3 ;  /* 0x0006e40301007387 */ /* 0x0001e20000100800 */
[----:B-1----:R-:W-:Y:S02]  /*299c0*/  IMAD R4, R20, UR7, RZ ;  /* 0x0000000714047c24 */ /* 0x002fe4000f8e02ff */
[----:B------:R-:W-:-:S03]  /*299d0*/  IMAD R18, R18, UR7, RZ ;  /* 0x0000000712127c24 */ /* 0x000fc6000f8e02ff */
[----:B------:R1:W-:Y:S01]  /*299e0*/  STL [R1+0x6e8], R4 ;  /* 0x0006e80401007387 */ /* 0x0003e20000100800 */
[----:B0-----:R-:W-:-:S03]  /*299f0*/  IMAD R3, R17, UR7, RZ ;  /* 0x0000000711037c24 */ /* 0x001fc6000f8e02ff */
[----:B------:R-:W-:Y:S01]  /*29a00*/  STL [R1+0x6f0], R18 ;  /* 0x0006f01201007387 */ /* 0x000fe20000100800 */
[----:B------:R-:W-:-:S03]  /*29a10*/  IMAD R15, R15, UR7, RZ ;  /* 0x000000070f0f7c24 */ /* 0x000fc6000f8e02ff */
[----:B------:R0:W-:Y:S01]  /*29a20*/  STL [R1+0x6f4], R3 ;  /* 0x0006f40301007387 */ /* 0x0001e20000100800 */
[----:B-1----:R-:W-:-:S05]  /*29a30*/  IMAD R4, R16, UR7, RZ ;  /* 0x0000000710047c24 */ /* 0x002fca000f8e02ff */
        /* <DEDUP_REMOVED lines=14> */
[----:B------:R0:W-:Y:S04]  /*29b20*/  STL [R1+0x720], R9 ;  /* 0x0007200901007387 */ /* 0x0001e80000100800 */
[----:B------:R2:W-:Y:S01]  /*29b30*/  STL [R1+0x724], R3 ;  /* 0x0007240301007387 */ /* 0x0005e20000100800 */
[----:B-1----:R-:W-:Y:S02]  /*29b40*/  IMAD R4, R23, UR7, RZ ;  /* 0x0000000717047c24 */ /* 0x002fe4000f8e02ff */
[----:B0-----:R-:W-:-:S03]  /*29b50*/  IMAD R9, R13, UR7, RZ ;  /* 0x000000070d097c24 */ /* 0x001fc6000f8e02ff */
        /* <DEDUP_REMOVED lines=898> */
[----:B----4-:R-:W-:-:S05]  /*2d380*/  IMAD R4, R24, UR7, RZ ;  /* 0x0000000718047c24 */ /* 0x010fca000f8e02ff */
[----:B------:R0:W-:Y:S01]  /*2d390*/  STL [R1+0xaa8], R4 ;  /* 0x000aa80401007387 */ /* 0x0001e20000100800 */
[----:B-----5:R-:W-:Y:S02]  /*2d3a0*/  IMAD R3, R22, UR7, RZ ;  /* 0x0000000716037c24 */ /* 0x020fe4000f8e02ff */
[----:B------:R-:W-:-:S03]  /*2d3b0*/  IMAD R21, R21, UR7, RZ ;  /* 0x0000000715157c24 */ /* 0x000fc6000f8e02ff */
[----:B------:R1:W-:Y:S01]  /*2d3c0*/  STL [R1+0xaac], R3 ;  /* 0x000aac0301007387 */ /* 0x0003e20000100800 */
[----:B0-----:R-:W-:-:S03]  /*2d3d0*/  IMAD R4, R20, UR7, RZ ;  /* 0x0000000714047c24 */ /* 0x001fc6000f8e02ff */
[----:B------:R-:W-:Y:S01]  /*2d3e0*/  STL [R1+0xab4], R21 ;  /* 0x000ab41501007387 */ /* 0x000fe20000100800 */
[----:B------:R-:W-:Y:S02]  /*2d3f0*/  IMAD R17, R17, UR7, RZ ;  /* 0x0000000711117c24 */ /* 0x000fe4000f8e02ff */
[----:B-1----:R-:W-:Y:S01]  /*2d400*/  IMAD R3, R18, UR7, RZ ;  /* 0x0000000712037c24 */ /* 0x002fe2000f8e02ff */
[----:B------:R0:W-:Y:S04]  /*2d410*/  STL [R1+0xabc], R4 ;  /* 0x000abc0401007387 */ /* 0x0001e80000100800 */
[----:B------:R1:W-:Y:S01]  /*2d420*/  STL [R1+0xac4], R3 ;  /* 0x000ac40301007387 */ /* 0x0003e20000100800 */
[----:B0-----:R-:W-:-:S03]  /*2d430*/  IMAD R4, R16, UR7, RZ ;  /* 0x0000000710047c24 */ /* 0x001fc6000f8e02ff */
[----:B------:R-:W-:Y:S01]  /*2d440*/  STL [R1+0xacc], R17 ;  /* 0x000acc1101007387 */ /* 0x000fe20000100800 */
[----:B-1----:R-:W-:-:S03]  /*2d450*/  IMAD R3, R15, UR7, RZ ;  /* 0x000000070f037c24 */ /* 0x002fc6000f8e02ff */
[----:B------:R0:W-:Y:S01]  /*2d460*/  STL [R1+0xad0], R4 ;  /* 0x000ad00401007387 */ /* 0x0001e20000100800 */
[----:B------:R-:W-:-:S03]  /*2d470*/  IMAD R14, R14, UR7, RZ ;  /* 0x000000070e0e7c24 */ /* 0x000fc6000f8e02ff */
[----:B------:R1:W-:Y:S01]  /*2d480*/  STL [R1+0xad8], R3 ;  /* 0x000ad80301007387 */ /* 0x0003e20000100800 */
[----:B------:R-:W-:Y:S02]  /*2d490*/  IMAD R9, R9, UR7, RZ ;  /* 0x0000000709097c24 */ /* 0x000fe4000f8e02ff */
[----:B0-----:R-:W-:Y:S01]  /*2d4a0*/  IMAD R4, R12, UR7, RZ ;  /* 0x000000070c047c24 */ /* 0x001fe2000f8e02ff */
[----:B------:R-:W-:Y:S01]  /*2d4b0*/  STL [R1+0xae0], R14 ;  /* 0x000ae00e01007387 */ /* 0x000fe20000100800 */
[----:B-1----:R-:W-:-:S03]  /*2d4c0*/  IMAD R3, R10, UR7, RZ ;  /* 0x000000070a037c24 */ /* 0x002fc6000f8e02ff */
[----:B------:R0:W-:Y:S04]  /*2d4d0*/  STL [R1+0xae4], R4 ;  /* 0x000ae40401007387 */ /* 0x0001e80000100800 */
        /* <DEDUP_REMOVED lines=33> */
[----:B------:R-:W2:Y:S01]  /*2d6f0*/  LDL.LU R24, [R1+0x140] ;  /* 0x0001400001187983 */ /* 0x000ea20000300800 */
[----:B0-----:R-:W-:-:S03]  /*2d700*/  IMAD R3, R61, UR7, RZ ;  /* 0x000000073d037c24 */ /* 0x001fc6000f8e02ff */
[----:B------:R-:W-:Y:S04]  /*2d710*/  STL [R1+0xb58], R4 ;  /* 0x000b580401007387 */ /* 0x000fe80000100800 */
        /* <DEDUP_REMOVED lines=11> */
[----:B-1----:R-:W5:Y:S04]  /*2d7d0*/  LDL.LU R9, [R1+0x108] ;  /* 0x0001080001097983 */ /* 0x002f680000300800 */
        /* <DEDUP_REMOVED lines=18> */
[----:B------:R-:W5:Y:S01]  /*2d900*/  LDL.LU R4, [R1] ;  /* 0x0000000001047983 */ /* 0x000f620000300800 */
[----:B--2---:R-:W-:-:S05]  /*2d910*/  IMAD R24, R24, UR7, RZ ;  /* 0x0000000718187c24 */ /* 0x004fca000f8e02ff */
[----:B------:R0:W-:Y:S01]  /*2d920*/  STL [R1+0xb64], R24 ;  /* 0x000b641801007387 */ /* 0x0001e20000100800 */
[----:B---3--:R-:W-:-:S03]  /*2d930*/  IMAD R22, R22, UR7, RZ ;  /* 0x0000000716167c24 */ /* 0x008fc6000f8e02ff */
[----:B0-----:R-:W2:Y:S01]  /*2d940*/  LDL.LU R24, [R1+0x4634] ;  /* 0x0046340001187983 */ /* 0x001ea20000300800 */
[----:B----4-:R-:W-:-:S03]  /*2d950*/  IMAD R21, R21, UR7, RZ ;  /* 0x0000000715157c24 */ /* 0x010fc6000f8e02ff */
[----:B------:R0:W-:Y:S01]  /*2d960*/  STL [R1+0xb68], R22 ;  /* 0x000b681601007387 */ /* 0x0001e20000100800 */
[----:B-----5:R-:W-:Y:S02]  /*2d970*/  IMAD R20, R20, UR7, RZ ;  /* 0x0000000714147c24 */ /* 0x020fe4000f8e02ff */
[----:B------:R-:W-:Y:S01]  /*2d980*/  IMAD R18, R18, UR7, RZ ;  /* 0x0000000712127c24 */ /* 0x000fe2000f8e02ff */
[----:B0-----:R-:W3:Y:S01]  /*2d990*/  LDL.LU R22, [R1+0x4630] ;  /* 0x0046300001167983 */ /* 0x001ee20000300800 */
[----:B------:R-:W-:-:S03]  /*2d9a0*/  IMAD R17, R17, UR7, RZ ;  /* 0x0000000711117c24 */ /* 0x000fc6000f8e02ff */
[----:B------:R0:W-:Y:S01]  /*2d9b0*/  STL [R1+0xb74], R21 ;  /* 0x000b741501007387 */ /* 0x0001e20000100800 */
[----:B------:R-:W-:Y:S02]  /*2d9c0*/  IMAD R16, R16, UR7, RZ ;  /* 0x0000000710107c24 */ /* 0x000fe4000f8e02ff */
[----:B------:R-:W-:Y:S01]  /*2d9d0*/  IMAD R15, R15, UR7, RZ ;  /* 0x000000070f0f7c24 */ /* 0x000fe2000f8e02ff */
[----:B0-----:R-:W4:Y:S04]  /*2d9e0*/  LDL.LU R21, [R1+0x462c] ;  /* 0x00462c0001157983 */ /* 0x001f280000300800 */
[----:B------:R0:W-:Y:S01]  /*2d9f0*/  STL [R1+0xb78], R20 ;  /* 0x000b781401007387 */ /* 0x0001e20000100800 */
[----:B------:R-:W-:Y:S02]  /*2da00*/  IMAD R14, R14, UR7, RZ ;  /* 0x000000070e0e7c24 */ /* 0x000fe4000f8e02ff */
[----:B------:R-:W-:Y:S01]  /*2da10*/  IMAD R12, R12, UR7, RZ ;  /* 0x000000070c0c7c24 */ /* 0x000fe2000f8e02ff */
[----:B0-----:R-:W5:Y:S04]  /*2da20*/  LDL.LU R20, [R1+0x4628] ;  /* 0x0046280001147983 */ /* 0x001f680000300800 */
[----:B------:R0:W-:Y:S01]  /*2da30*/  STL [R1+0xb80], R18 ;  /* 0x000b801201007387 */ /* 0x0001e20000100800 */
[----:B------:R-:W-:-:S03]  /*2da40*/  IMAD R10, R10, UR7, RZ ;  /* 0x000000070a0a7c24 */ /* 0x000fc6000f8e02ff */
[----:B0-----:R-:W2:Y:S04]  /*2da50*/  LDL.LU R18, [R1+0x4624] ;  /* 0x0046240001127983 */ /* 0x001ea80000300800 */
        /* <DEDUP_REMOVED lines=23> */
[----:B0-----:R-:W3:Y:S04]  /*2dbd0*/  LDL.LU R19, [R1+0x4604] ;  /* 0x0046040001137983 */ /* 0x001ee80000300800 */
        /* <DEDUP_REMOVED lines=26> */
[----:B0-----:R-:W4:Y:S04]  /*2dd80*/  LDL.LU R35, [R1+0x45e0] ;  /* 0x0045e00001237983 */ /* 0x001f280000300800 */
[----:B------:R0:W-:Y:S01]  /*2dd90*/  STL [R1+0xbf4], R36 ;  /* 0x000bf42401007387 */ /* 0x0001e20000100800 */
[----:B------:R-:W-:-:S03]  /*2dda0*/  IMAD R61, R61, UR7, RZ ;  /* 0x000000073d3d7c24 */ /* 0x000fc6000f8e02ff */
[----:B0-----:R-:W4:Y:S04]  /*2ddb0*/  LDL.LU R36, [R1+0x45dc] ;  /* 0x0045dc0001247983 */ /* 0x001f280000300800 */
[----:B------:R0:W-:Y:S04]  /*2ddc0*/  STL [R1+0xbf8], R56 ;  /* 0x000bf83801007387 */ /* 0x0001e80000100800 */
[----:B0-----:R-:W4:Y:S04]  /*2ddd0*/  LDL.LU R56, [R1+0x45d8] ;  /* 0x0045d80001387983 */ /* 0x001f280000300800 */
        /* <DEDUP_REMOVED lines=10> */
[----:B------:R-:W-:-:S02]  /*2de80*/  IMAD R3, R3, UR7, RZ ;  /* 0x0000000703037c24 */ /* 0x000fc4000f8e02ff */
[----:B------:R-:W-:-:S03]  /*2de90*/  IMAD R4, R4, UR7, RZ ;  /* 0x0000000704047c24 */ /* 0x000fc6000f8e02ff */
[----:B------:R-:W-:Y:S04]  /*2dea0*/  STL [R1+0xc20], R3 ;  /* 0x000c200301007387 */ /* 0x000fe80000100800 */
[----:B------:R0:W-:Y:S01]  /*2deb0*/  STL [R1+0xc24], R4 ;  /* 0x000c240401007387 */ /* 0x0001e20000100800 */
[----:B--2---:R-:W-:Y:S02]  /*2dec0*/  IMAD R9, R9, UR7, RZ ;  /* 0x0000000709097c24 */ /* 0x004fe4000f8e02ff */
[----:B------:R-:W-:Y:S02]  /*2ded0*/  IMAD R7, R7, UR7, RZ ;  /* 0x0000000707077c24 */ /* 0x000fe4000f8e02ff */
[----:B------:R-:W-:Y:S02]  /*2dee0*/  IMAD R6, R6, UR7, RZ ;  /* 0x0000000706067c24 */ /* 0x000fe4000f8e02ff */
[----:B---3--:R-:W-:-:S02]  /*2def0*/  IMAD R11, R11, UR7, RZ ;  /* 0x000000070b0b7c24 */ /* 0x008fc4000f8e02ff */
[----:B----4-:R-:W-:Y:S02]  /*2df00*/  IMAD R56, R56, UR7, RZ ;  /* 0x0000000738387c24 */ /* 0x010fe4000f8e02ff */
[----:B-----5:R-:W-:Y:S02]  /*2df10*/  IMAD R59, R59, UR7, RZ ;  /* 0x000000073b3b7c24 */ /* 0x020fe4000f8e02ff */
[----:B0-----:R-:W-:Y:S02]  /*2df20*/  IMAD R4, R60, UR7, RZ ;  /* 0x000000073c047c24 */ /* 0x001fe4000f8e02ff */
[----:B------:R-:W-:-:S05]  /*2df30*/  IMAD R3, R61, UR7, RZ ;  /* 0x000000073d037c24 */ /* 0x000fca000f8e02ff */
[----:B------:R0:W-:Y:S04]  /*2df40*/  STL [R1+0xc2c], R3 ;  /* 0x000c2c0301007387 */ /* 0x0001e80000100800 */
[----:B------:R1:W-:Y:S01]  /*2df50*/  STL [R1+0xc34], R4 ;  /* 0x000c340401007387 */ /* 0x0003e20000100800 */
[----:B0-----:R-:W-:-:S03]  /*2df60*/  IMAD R3, R58, UR7, RZ ;  /* 0x000000073a037c24 */ /* 0x001fc6000f8e02ff */
[----:B------:R-:W-:Y:S01]  /*2df70*/  STL [R1+0xc38], R59 ;  /* 0x000c383b01007387 */ /* 0x000fe20000100800 */
[----:B-1----:R-:W-:-:S03]  /*2df80*/  IMAD R4, R57, UR7, RZ ;  /* 0x0000000739047c24 */ /* 0x002fc6000f8e02ff */
        /* <DEDUP_REMOVED lines=20> */
[----:B------:R-:W-:Y:S01]  /*2e0d0*/  STL [R1+0xc84], R11 ;  /* 0x000c840b01007387 */ /* 0x000fe20000100800 */
[----:B--2---:R-:W-:-:S03]  /*2e0e0*/  IMAD R4, R19, UR7, RZ ;  /* 0x0000000713047c24 */ /* 0x004fc6000f8e02ff */
[----:B------:R0:W-:Y:S04]  /*2e0f0*/  STL [R1+0xc8c], R3 ;  /* 0x000c8c0301007387 */ /* 0x0001e80000100800 */
        /* <DEDUP_REMOVED lines=60> */
[----:B------:R-:W-:Y:S04]  /*2e4c0*/  STL [R1+0xd48], R4 ;  /* 0x000d480401007387 */ /* 0x000fe80000100800 */
[----:B------:R0:W-:Y:S04]  /*2e4d0*/  STL [R1+0xd50], R9 ;  /* 0x000d500901007387 */ /* 0x0001e80000100800 */
[----:B------:R-:W2:Y:S04]  /*2e4e0*/  LDL R15, [R1+0xd4] ;  /* 0x0000d400010f7983 */ /* 0x000ea80000100800 */
[----:B------:R-:W-:Y:S04]  /*2e4f0*/  STL [R1+0xd64], R7 ;  /* 0x000d640701007387 */ /* 0x000fe80000100800 */
[----:B------:R-:W3:Y:S04]  /*2e500*/  LDL R14, [R1+0xd0] ;  /* 0x0000d000010e7983 */ /* 0x000ee80000100800 */
[----:B------:R-:W-:Y:S04]  /*2e510*/  STL [R1+0xd68], R6 ;  /* 0x000d680601007387 */ /* 0x000fe80000100800 */
[----:B------:R-:W4:Y:S04]  /*2e520*/  LDL R12, [R1+0xcc] ;  /* 0x0000cc00010c7983 */ /* 0x000f280000100800 */
[----:B------:R-:W5:Y:S04]  /*2e530*/  LDL R10, [R1+0xc8] ;  /* 0x0000c800010a7983 */ /* 0x000f680000100800 */
[----:B0-----:R-:W5:Y:S04]  /*2e540*/  LDL R9, [R1+0xc4] ;  /* 0x0000c40001097983 */ /* 0x001f680000100800 */
[----:B------:R-:W5:Y:S04]  /*2e550*/  LDL R19, [R1+0xc0] ;  /* 0x0000c00001137983 */ /* 0x000f680000100800 */
[----:B------:R-:W5:Y:S04]  /*2e560*/  LDL R33, [R1+0xbc] ;  /* 0x0000bc0001217983 */ /* 0x000f680000100800 */
[----:B------:R-:W5:Y:S01]  /*2e570*/  LDL R31, [R1+0xb8] ;  /* 0x0000b800011f7983 */ /* 0x000f620000100800 */
[----:B------:R-:W-:-:S03]  /*2e580*/  IMAD R3, R55, UR7, RZ ;  /* 0x0000000737037c24 */ /* 0x000fc6000f8e02ff */
[----:B------:R-:W5:Y:S04]  /*2e590*/  LDL R23, [R1+0xb4] ;  /* 0x0000b40001177983 */ /* 0x000f680000100800 */
[----:B------:R-:W5:Y:S04]  /*2e5a0*/  LDL R13, [R1+0xb0] ;  /* 0x0000b000010d7983 */ /* 0x000f680000100800 */
[----:B------:R-:W5:Y:S04]  /*2e5b0*/  LDL R34, [R1+0xac] ;  /* 0x0000ac0001227983 */ /* 0x000f680000100800 */
[----:B------:R-:W5:Y:S04]  /*2e5c0*/  LDL R56, [R1+0xa8] ;  /* 0x0000a80001387983 */ /* 0x000f680000100800 */
[----:B------:R-:W-:Y:S04]  /*2e5d0*/  STL [R1+0xd58], R3 ;  /* 0x000d580301007387 */ /* 0x000fe80000100800 */
[----:B------:R0:W-:Y:S04]  /*2e5e0*/  STL [R1+0x45b0], R3 ;  /* 0x0045b00301007387 */ /* 0x0001e80000100800 */
[----:B------:R-:W5:Y:S04]  /*2e5f0*/  LDL R32, [R1+0xa4] ;  /* 0x0000a40001207983 */ /* 0x000f680000100800 */
[----:B------:R-:W5:Y:S01]  /*2e600*/  LDL R35, [R1+0xa0] ;  /* 0x0000a00001237983 */ /* 0x000f620000100800 */
[----:B0-----:R-:W-:-:S05]  /*2e610*/  IMAD R3, R5, UR7, RZ ;  /* 0x0000000705037c24 */ /* 0x001fca000f8e02ff */
[----:B------:R0:W-:Y:S04]  /*2e620*/  STL [R1+0xd70], R3 ;  /* 0x000d700301007387 */ /* 0x0001e80000100800 */
[----:B------:R-:W5:Y:S04]  /*2e630*/  LDL R30, [R1+0x9c] ;  /* 0x00009c00011e7983 */ /* 0x000f680000100800 */
[----:B------:R-:W5:Y:S01]  /*2e640*/  LDL R36, [R1+0x98] ;  /* 0x0000980001247983 */ /* 0x000f620000100800 */
[----:B------:R-:W-:-:S03]  /*2e650*/  IMAD R4, R8, UR7, RZ ;  /* 0x0000000708047c24 */ /* 0x000fc6000f8e02ff */
[----:B------:R-:W5:Y:S04]  /*2e660*/  LDL R11, [R1+0x94] ;  /* 0x00009400010b7983 */ /* 0x000f680000100800 */
[----:B------:R-:W5:Y:S04]  /*2e670*/  LDL R57, [R1+0x90] ;  /* 0x0000900001397983 */ /* 0x000f680000100800 */
[----:B------:R-:W5:Y:S04]  /*2e680*/  LDL R58, [R1+0x8c] ;  /* 0x00008c00013a7983 */ /* 0x000f680000100800 */
[----:B------:R-:W5:Y:S04]  /*2e690*/  LDL R59, [R1+0x88] ;  /* 0x00008800013b7983 */ /* 0x000f680000100800 */
[----:B------:R-:W5:Y:S04]  /*2e6a0*/  LDL R61, [R1+0x84] ;  /* 0x00008400013d7983 */ /* 0x000f680000100800 */
[----:B------:R-:W-:Y:S04]  /*2e6b0*/  STL [R1+0xd5c], R4 ;  /* 0x000d5c0401007387 */ /* 0x000fe80000100800 */
[----:B------:R1:W-:Y:S04]  /*2e6c0*/  STL [R1+0x45b4], R4 ;  /* 0x0045b40401007387 */ /* 0x0003e80000100800 */
[----:B------:R-:W5:Y:S01]  /*2e6d0*/  LDL R60, [R1+0x80] ;  /* 0x00008000013c7983 */ /* 0x000f620000100800 */
[----:B0-----:R-:W-:-:S02]  /*2e6e0*/  IMAD R3, R37, UR7, RZ ;  /* 0x0000000725037c24 */ /* 0x001fc4000f8e02ff */
[----:B-1----:R-:W-:-:S03]  /*2e6f0*/  IMAD R4, R39, UR7, RZ ;  /* 0x0000000727047c24 */ /* 0x002fc6000f8e02ff */
[----:B------:R0:W-:Y:S04]  /*2e700*/  STL [R1+0xac0], R3 ;  /* 0x000ac00301007387 */ /* 0x0001e80000100800 */
[----:B------:R1:W-:Y:S01]  /*2e710*/  STL [R1+0x45b8], R0 ;  /* 0x0045b80001007387 */ /* 0x0003e20000100800 */
[----:B0-----:R-:W-:-:S03]  /*2e720*/  SHF.R.S32.HI R3, RZ, 0x1f, R0 ;  /* 0x0000001fff037819 */ /* 0x001fc60000011400 */
[----:B------:R-:W-:Y:S01]  /*2e730*/  STL [R1+0xd74], R4 ;  /* 0x000d740401007387 */ /* 0x000fe20000100800 */
[----:B-1----:R-:W-:-:S03]  /*2e740*/  SHF.R.S32.HI R0, RZ, 0x1f, R2 ;  /* 0x0000001fff007819 */ /* 0x002fc60000011402 */
[----:B------:R2:W-:Y:S04]  /*2e750*/  STL [R1+0x54], R3 ;  /* 0x0000540301007387 */ /* 0x0005e80000100800 */
[----:B------:R-:W-:Y:S04]  /*2e760*/  STL [R1+0x45bc], R2 ;  /* 0x0045bc0201007387 */ /* 0x000fe80000100800 */
[----:B------:R3:W-:Y:S01]  /*2e770*/  STL [R1+0x50], R0 ;  /* 0x0000500001007387 */ /* 0x0007e20000100800 */
[----:B--2---:R-:W-:-:S05]  /*2e780*/  SHF.R.S32.HI R3, RZ, 0x1f, R15 ;  /* 0x0000001fff037819 */ /* 0x004fca000001140f */
[----:B------:R5:W-:Y:S01]  /*2e790*/  STL [R1+0x4c], R3 ;  /* 0x00004c0301007387 */ /* 0x000be20000100800 */
[----:B---3--:R-:W-:-:S05]  /*2e7a0*/  SHF.R.S32.HI R0, RZ, 0x1f, R14 ;  /* 0x0000001fff007819 */ /* 0x008fca000001140e */
[----:B------:R0:W-:Y:S01]  /*2e7b0*/  STL [R1+0x48], R0 ;  /* 0x0000480001007387 */ /* 0x0001e20000100800 */
[----:B----4-:R-:W-:Y:S02]  /*2e7c0*/  SHF.R.S32.HI R2, RZ, 0x1f, R12 ;  /* 0x0000001fff027819 */ /* 0x010fe4000001140c */
[----:B-----5:R-:W-:-:S03]  /*2e7d0*/  SHF.R.S32.HI R3, RZ, 0x1f, R10 ;  /* 0x0000001fff037819 */ /* 0x020fc6000001140a */
[----:B------:R1:W-:Y:S01]  /*2e7e0*/  STL [R1+0x44], R2 ;  /* 0x0000440201007387 */ /* 0x0003e20000100800 */
[----:B0-----:R-:W-:-:S03]  /*2e7f0*/  SHF.R.S32.HI R0, RZ, 0x1f, R9 ;  /* 0x0000001fff007819 */ /* 0x001fc60000011409 */
[----:B------:R0:W-:Y:S04]  /*2e800*/  STL [R1+0x40], R3 ;  /* 0x0000400301007387 */ /* 0x0001e80000100800 */
[----:B------:R2:W-:Y:S01]  /*2e810*/  STL [R1+0x3c], R0 ;  /* 0x00003c0001007387 */ /* 0x0005e20000100800 */
[----:B-1----:R-:W-:Y:S02]  /*2e820*/  SHF.R.S32.HI R2, RZ, 0x1f, R19 ;  /* 0x0000001fff027819 */ /* 0x002fe40000011413 */
[----:B0-----:R-:W-:-:S03]  /*2e830*/  SHF.R.S32.HI R3, RZ, 0x1f, R33 ;  /* 0x0000001fff037819 */ /* 0x001fc60000011421 */
[----:B------:R0:W-:Y:S01]  /*2e840*/  STL [R1+0x38], R2 ;  /* 0x0000380201007387 */ /* 0x0001e20000100800 */
[----:B--2---:R-:W-:-:S03]  /*2e850*/  SHF.R.S32.HI R0, RZ, 0x1f, R31 ;  /* 0x0000001fff007819 */ /* 0x004fc6000001141f */
[----:B------:R1:W-:Y:S04]  /*2e860*/  STL [R1+0x34], R3 ;  /* 0x0000340301007387 */ /* 0x0003e80000100800 */
[----:B------:R2:W-:Y:S01]  /*2e870*/  STL [R1+0x30], R0 ;  /* 0x0000300001007387 */ /* 0x0005e20000100800 */
[----:B0-----:R-:W-:Y:S02]  /*2e880*/  SHF.R.S32.HI R2, RZ, 0x1f, R23 ;  /* 0x0000001fff027819 */ /* 0x001fe40000011417 */
[----:B-1----:R-:W-:-:S03]  /*2e890*/  SHF.R.S32.HI R3, RZ, 0x1f, R13 ;  /* 0x0000001fff037819 */ /* 0x002fc6000001140d */
[----:B------:R0:W-:Y:S01]  /*2e8a0*/  STL [R1+0x2c], R2 ;  /* 0x00002c0201007387 */ /* 0x0001e20000100800 */
[----:B--2---:R-:W-:-:S03]  /*2e8b0*/  SHF.R.S32.HI R0, RZ, 0x1f, R34 ;  /* 0x0000001fff007819 */ /* 0x004fc60000011422 */
[----:B------:R-:W-:Y:S01]  /*2e8c0*/  STL [R1+0x28], R3 ;  /* 0x0000280301007387 */ /* 0x000fe20000100800 */
[----:B0-----:R-:W-:-:S03]  /*2e8d0*/  SHF.R.S32.HI R2, RZ, 0x1f, R56 ;  /* 0x0000001fff027819 */ /* 0x001fc60000011438 */
[----:B------:R-:W2:Y:S04]  /*2e8e0*/  LDL R56, [R1+0x70] ;  /* 0x0000700001387983 */ /* 0x000ea80000100800 */
[----:B------:R0:W-:Y:S04]  /*2e8f0*/  STL [R1+0x24], R0 ;  /* 0x0000240001007387 */ /* 0x0001e80000100800 */
[----:B------:R1:W-:Y:S01]  /*2e900*/  STL [R1+0x20], R2 ;  /* 0x0000200201007387 */ /* 0x0003e20000100800 */
[----:B0-----:R-:W-:Y:S02]  /*2e910*/  SHF.R.S32.HI R0, RZ, 0x1f, R32 ;  /* 0x0000001fff007819 */ /* 0x001fe40000011420 */
[----:B-1----:R-:W-:-:S02]  /*2e920*/  SHF.R.S32.HI R2, RZ, 0x1f, R35 ;  /* 0x0000001fff027819 */ /* 0x002fc40000011423 */
[----:B------:R-:W3:Y:S04]  /*2e930*/  LDL R35, [R1+0x6c] ;  /* 0x00006c0001237983 */ /* 0x000ee80000100800 */
[----:B------:R0:W-:Y:S04]  /*2e940*/  STL [R1+0x1c], R0 ;  /* 0x00001c0001007387 */ /* 0x0001e80000100800 */
[----:B------:R1:W-:Y:S01]  /*2e950*/  STL [R1+0x18], R2 ;  /* 0x0000180201007387 */ /* 0x0003e20000100800 */
[----:B0-----:R-:W-:Y:S02]  /*2e960*/  SHF.R.S32.HI R0, RZ, 0x1f, R30 ;  /* 0x0000001fff007819 */ /* 0x001fe4000001141e */
[----:B-1----:R-:W-:-:S02]  /*2e970*/  SHF.R.S32.HI R2, RZ, 0x1f, R36 ;  /* 0x0000001fff027819 */ /* 0x002fc40000011424 */
[----:B------:R-:W4:Y:S04]  /*2e980*/  LDL R36, [R1+0x68] ;  /* 0x0000680001247983 */ /* 0x000f280000100800 */
[----:B------:R0:W-:Y:S01]  /*2e990*/  STL [R1+0x14], R0 ;  /* 0x0000140001007387 */ /* 0x0001e20000100800 */
[----:B------:R-:W-:-:S03]  /*2e9a0*/  SHF.R.S32.HI R3, RZ, 0x1f, R57 ;  /* 0x0000001fff037819 */ /* 0x000fc60000011439 */
[----:B------:R1:W-:Y:S01]  /*2e9b0*/  STL [R1+0x10], R2 ;  /* 0x0000100201007387 */ /* 0x0003e20000100800 */
[----:B------:R-:W-:Y:S02]  /*2e9c0*/  SHF.R.S32.HI R61, RZ, 0x1f, R61 ;  /* 0x0000001fff3d7819 */ /* 0x000fe4000001143d */
[----:B0-----:R-:W-:Y:S02]  /*2e9d0*/  SHF.R.S32.HI R0, RZ, 0x1f, R11 ;  /* 0x0000001fff007819 */ /* 0x001fe4000001140b */
[----:B-1----:R-:W-:-:S03]  /*2e9e0*/  SHF.R.S32.HI R2, RZ, 0x1f, R58 ;  /* 0x0000001fff027819 */ /* 0x002fc6000001143a */
[----:B------:R0:W-:Y:S01]  /*2e9f0*/  STL [R1+0xc], R0 ;  /* 0x00000c0001007387 */ /* 0x0001e20000100800 */
[----:B------:R-:W-:-:S03]  /*2ea00*/  SHF.R.S32.HI R60, RZ, 0x1f, R60 ;  /* 0x0000001fff3c7819 */ /* 0x000fc6000001143c */
[----:B------:R-:W-:Y:S01]  /*2ea10*/  STL [R1+0x8], R3 ;  /* 0x0000080301007387 */ /* 0x000fe20000100800 */
[----:B0-----:R-:W-:-:S03]  /*2ea20*/  SHF.R.S32.HI R0, RZ, 0x1f, R59 ;  /* 0x0000001fff007819 */ /* 0x001fc6000001143b */
[----:B------:R-:W-:Y:S04]  /*2ea30*/  STL [R1+0x4], R2 ;  /* 0x0000040201007387 */ /* 0x000fe80000100800 */
[----:B------:R-:W-:Y:S04]  /*2ea40*/  STL [R1+0x4560], R61 ;  /* 0x0045603d01007387 */ /* 0x000fe80000100800 */
[----:B------:R-:W-:Y:S04]  /*2ea50*/  STL [R1], R0 ;  /* 0x0000000001007387 */ /* 0x000fe80000100800 */
[----:B------:R-:W5:Y:S04]  /*2ea60*/  LDL R33, [R1+0x5c] ;  /* 0x00005c0001217983 */ /* 0x000f680000100800 */
[----:B------:R-:W2:Y:S04]  /*2ea70*/  LDL R31, [R1+0x58] ;  /* 0x00005800011f7983 */ /* 0x000ea80000100800 */
[----:B------:R-:W2:Y:S04]  /*2ea80*/  LDL R11, [R1+0x2e0] ;  /* 0x0002e000010b7983 */ /* 0x000ea80000100800 */
[----:B------:R-:W2:Y:S04]  /*2ea90*/  LDL R23, [R1+0x38c] ;  /* 0x00038c0001177983 */ /* 0x000ea80000100800 */
[----:B------:R0:W-:Y:S04]  /*2eaa0*/  STL [R1+0x455c], R60 ;  /* 0x00455c3c01007387 */ /* 0x0001e80000100800 */
[----:B0-----:R-:W2:Y:S02]  /*2eab0*/  LDL.LU R60, [R1+0x7c] ;  /* 0x00007c00013c7983 */ /* 0x001ea40000300800 */
[----:B--2---:R-:W-:-:S02]  /*2eac0*/  SHF.R.S32.HI R59, RZ, 0x1f, R60 ;  /* 0x0000001fff3b7819 */ /* 0x004fc4000001143c */
[----:B------:R-:W-:Y:S04]  /*2ead0*/  STL [R1+0x4568], R60 ;  /* 0x0045683c01007387 */ /* 0x000fe80000100800 */
[----:B------:R0:W-:Y:S04]  /*2eae0*/  STL [R1+0x4558], R59 ;  /* 0x0045583b01007387 */ /* 0x0001e80000100800 */
[----:B0-----:R-:W2:Y:S02]  /*2eaf0*/  LDL.LU R59, [R1+0x78] ;  /* 0x00007800013b7983 */ /* 0x001ea40000300800 */
[----:B--2---:R-:W-:-:S02]  /*2eb00*/  SHF.R.S32.HI R58, RZ, 0x1f, R59 ;  /* 0x0000001fff3a7819 */ /* 0x004fc4000001143b */
[----:B------:R-:W-:Y:S04]  /*2eb10*/  STL [R1+0x4564], R59 ;  /* 0x0045643b01007387 */ /* 0x000fe80000100800 */
[----:B------:R0:W-:Y:S04]  /*2eb20*/  STL [R1+0x4554], R58 ;  /* 0x0045543a01007387 */ /* 0x0001e80000100800 */
[----:B0-----:R-:W2:Y:S01]  /*2eb30*/  LDL.LU R58, [R1+0x74] ;  /* 0x00007400013a7983 */ /* 0x001ea20000300800 */
[----:B------:R-:W-:Y:S02]  /*2eb40*/  SHF.R.S32.HI R56, RZ, 0x1f, R56 ;  /* 0x0000001fff387819 */ /* 0x000fe40000011438 */
[----:B---3--:R-:W-:-:S02]  /*2eb50*/  SHF.R.S32.HI R5, RZ, 0x1f, R35 ;  /* 0x0000001fff057819 */ /* 0x008fc40000011423 */
[----:B----4-:R-:W-:Y:S02]  /*2eb60*/  SHF.R.S32.HI R6, RZ, 0x1f, R36 ;  /* 0x0000001fff067819 */ /* 0x010fe40000011424 */
[----:B--2---:R-:W-:-:S05]  /*2eb70*/  SHF.R.S32.HI R57, RZ, 0x1f, R58 ;  /* 0x0000001fff397819 */ /* 0x004fca000001143a */
[----:B------:R-:W-:Y:S04]  /*2eb80*/  STL [R1+0x4570], R57 ;  /* 0x0045703901007387 */ /* 0x000fe80000100800 */
[----:B------:R-:W-:Y:S04]  /*2eb90*/  STL [R1+0x456c], R58 ;  /* 0x00456c3a01007387 */ /* 0x000fe80000100800 */
[----:B------:R-:W2:Y:S04]  /*2eba0*/  LDL R13, [R1+0x3b4] ;  /* 0x0003b400010d7983 */ /* 0x000ea80000100800 */
[----:B------:R-:W-:Y:S04]  /*2ebb0*/  STL [R1+0x4550], R56 ;  /* 0x0045503801007387 */ /* 0x000fe80000100800 */
[----:B------:R-:W3:Y:S04]  /*2ebc0*/  LDL R34, [R1+0x4cc] ;  /* 0x0004cc0001227983 */ /* 0x000ee80000100800 */
[----:B------:R-:W-:Y:S04]  /*2ebd0*/  STL [R1+0x4574], R5 ;  /* 0x0045740501007387 */ /* 0x000fe80000100800 */
[----:B------:R-:W4:Y:S04]  /*2ebe0*/  LDL R32, [R1+0x4ec] ;  /* 0x0004ec0001207983 */ /* 0x000f280000100800 */
        /* <DEDUP_REMOVED lines=8> */
[----:B0-----:R-:W2:Y:S01]  /*2ec70*/  LDL.LU R7, [R1+0x60] ;  /* 0x0000600001077983 */ /* 0x001ea20000300800 */
[----:B-----5:R-:W-:Y:S02]  /*2ec80*/  SHF.R.S32.HI R9, RZ, 0x1f, R33 ;  /* 0x0000001fff097819 */ /* 0x020fe40000011421 */
[----:B------:R-:W-:-:S02]  /*2ec90*/  SHF.R.S32.HI R10, RZ, 0x1f, R31 ;  /* 0x0000001fff0a7819 */ /* 0x000fc4000001141f */
[----:B------:R-:W-:Y:S02]  /*2eca0*/  SHF.R.S32.HI R11, RZ, 0x1f, R11 ;  /* 0x0000001fff0b7819 */ /* 0x000fe4000001140b */
[----:B------:R-:W-:Y:S02]  /*2ecb0*/  SHF.R.S32.HI R12, RZ, 0x1f, R23 ;  /* 0x0000001fff0c7819 */ /* 0x000fe40000011417 */
[----:B------:R-:W-:Y:S02]  /*2ecc0*/  SHF.R.S32.HI R13, RZ, 0x1f, R13 ;  /* 0x0000001fff0d7819 */ /* 0x000fe4000001140d */
[----:B---3--:R-:W-:Y:S02]  /*2ecd0*/  SHF.R.S32.HI R14, RZ, 0x1f, R34 ;  /* 0x0000001fff0e7819 */ /* 0x008fe40000011422 */
[----:B----4-:R-:W-:Y:S02]  /*2ece0*/  SHF.R.S32.HI R15, RZ, 0x1f, R32 ;  /* 0x0000001fff0f7819 */ /* 0x010fe40000011420 */
[----:B------:R-:W-:-:S02]  /*2ecf0*/  SHF.R.S32.HI R16, RZ, 0x1f, R30 ;  /* 0x0000001fff107819 */ /* 0x000fc4000001141e */
[----:B--2---:R-:W-:-:S05]  /*2ed00*/  SHF.R.S32.HI R8, RZ, 0x1f, R7 ;  /* 0x0000001fff087819 */ /* 0x004fca0000011407 */
[----:B------:R-:W-:Y:S04]  /*2ed10*/  STL [R1+0x4580], R8 ;  /* 0x0045800801007387 */ /* 0x000fe80000100800 */
[----:B------:R-:W-:Y:S04]  /*2ed20*/  STL [R1+0x457c], R7 ;  /* 0x00457c0701007387 */ /* 0x000fe80000100800 */
[----:B------:R-:W-:Y:S04]  /*2ed30*/  STL [R1+0x4584], R9 ;  /* 0x0045840901007387 */ /* 0x000fe80000100800 */
[----:B------:R-:W-:Y:S04]  /*2ed40*/  STL [R1+0x4588], R10 ;  /* 0x0045880a01007387 */ /* 0x000fe80000100800 */
[----:B------:R-:W2:Y:S04]  /*2ed50*/  LDL R19, [R1+0x574] ;  /* 0x0005740001137983 */ /* 0x000ea80000100800 */
[----:B------:R-:W3:Y:S04]  /*2ed60*/  LDL R20, [R1+0x588] ;  /* 0x0005880001147983 */ /* 0x000ee80000100800 */
[----:B------:R-:W4:Y:S04]  /*2ed70*/  LDL R21, [R1+0x5d0] ;  /* 0x0005d00001157983 */ /* 0x000f280000100800 */
[----:B------:R-:W-:Y:S04]  /*2ed80*/  STL [R1+0x458c], R11 ;  /* 0x00458c0b01007387 */ /* 0x000fe80000100800 */
[----:B------:R-:W5:Y:S04]  /*2ed90*/  LDL R22, [R1+0x5d4] ;  /* 0x0005d40001167983 */ /* 0x000f680000100800 */
[----:B------:R-:W2:Y:S04]  /*2eda0*/  LDL R23, [R1+0x5ec] ;  /* 0x0005ec0001177983 */ /* 0x000ea80000100800 */
[----:B------:R-:W-:Y:S04]  /*2edb0*/  STL [R1+0x4590], R12 ;  /* 0x0045900c01007387 */ /* 0x000fe80000100800 */
[----:B------:R-:W2:Y:S04]  /*2edc0*/  LDL R24, [R1+0x5f4] ;  /* 0x0005f40001187983 */ /* 0x000ea80000100800 */
[----:B------:R-:W-:Y:S04]  /*2edd0*/  STL [R1+0x4594], R13 ;  /* 0x0045940d01007387 */ /* 0x000fe80000100800 */
[----:B------:R-:W2:Y:S04]  /*2ede0*/  LDL R25, [R1+0x600] ;  /* 0x0006000001197983 */ /* 0x000ea80000100800 */
[----:B------:R-:W-:Y:S04]  /*2edf0*/  STL [R1+0x4598], R14 ;  /* 0x0045980e01007387 */ /* 0x000fe80000100800 */
[----:B------:R-:W2:Y:S04]  /*2ee00*/  LDL R26, [R1+0x604] ;  /* 0x00060400011a7983 */ /* 0x000ea80000100800 */
[----:B------:R-:W2:Y:S04]  /*2ee10*/  LDL R27, [R1+0x610] ;  /* 0x00061000011b7983 */ /* 0x000ea80000100800 */
[----:B------:R-:W2:Y:S04]  /*2ee20*/  LDL R28, [R1+0x614] ;  /* 0x00061400011c7983 */ /* 0x000ea80000100800 */
[----:B------:R-:W2:Y:S04]  /*2ee30*/  LDL R29, [R1+0x618] ;  /* 0x00061800011d7983 */ /* 0x000ea80000100800 */
[----:B------:R-:W-:Y:S04]  /*2ee40*/  STL [R1+0x459c], R15 ;  /* 0x00459c0f01007387 */ /* 0x000fe80000100800 */
[----:B------:R0:W-:Y:S04]  /*2ee50*/  STL [R1+0x45c0], R16 ;  /* 0x0045c01001007387 */ /* 0x0001e80000100800 */
[----:B------:R-:W2:Y:S04]  /*2ee60*/  LDL R59, [R1+0x6b0] ;  /* 0x0006b000013b7983 */ /* 0x000ea80000100800 */
[----:B------:R-:W3:Y:S04]  /*2ee70*/  LDL R52, [R1+0x648] ;  /* 0x0006480001347983 */ /* 0x000ee80000100800 */
[----:B------:R-:W4:Y:S04]  /*2ee80*/  LDL R54, [R1+0x650] ;  /* 0x0006500001367983 */ /* 0x000f280000100800 */
[----:B0-----:R-:W5:Y:S04]  /*2ee90*/  LDL R16, [R1+0x6b4] ;  /* 0x0006b40001107983 */ /* 0x001f680000100800 */
[----:B------:R-:W5:Y:S04]  /*2eea0*/  LDL R56, [R1+0x6b8] ;  /* 0x0006b80001387983 */ /* 0x000f680000100800 */
        /* <DEDUP_REMOVED lines=16> */
[----:B------:R-:W5:Y:S01]  /*2efb0*/  LDL R57, [R1+0x714] ;  /* 0x0007140001397983 */ /* 0x000f620000100800 */
[----:B------:R-:W-:-:S02]  /*2efc0*/  SHF.R.S32.HI R17, RZ, 0x1f, R35 ;  /* 0x0000001fff117819 */ /* 0x000fc40000011423 */
[----:B------:R-:W-:Y:S01]  /*2efd0*/  SHF.R.S32.HI R18, RZ, 0x1f, R36 ;  /* 0x0000001fff127819 */ /* 0x000fe20000011424 */
        /* <DEDUP_REMOVED lines=22> */
[----:B--2---:R-:W-:-:S02]  /*2f140*/  SHF.R.S32.HI R59, RZ, 0x1f, R59 ;  /* 0x0000001fff3b7819 */ /* 0x004fc4000001143b */
[----:B---3--:R-:W-:Y:S02]  /*2f150*/  SHF.R.S32.HI R37, RZ, 0x1f, R52 ;  /* 0x0000001fff257819 */ /* 0x008fe40000011434 */
[----:B------:R-:W2:Y:S01]  /*2f160*/  LDL R52, [R1+0x698] ;  /* 0x0006980001347983 */ /* 0x000ea20000100800 */
[----:B----4-:R-:W-:-:S03]  /*2f170*/  SHF.R.S32.HI R39, RZ, 0x1f, R54 ;  /* 0x0000001fff277819 */ /* 0x010fc60000011436 */
[----:B------:R-:W3:Y:S04]  /*2f180*/  LDL R54, [R1+0x6a4] ;  /* 0x0006a40001367983 */ /* 0x000ee80000100800 */
[----:B------:R0:W-:Y:S01]  /*2f190*/  STL [R1+0xe0], R59 ;  /* 0x0000e03b01007387 */ /* 0x0001e20000100800 */
[----:B-----5:R-:W-:Y:S02]  /*2f1a0*/  SHF.R.S32.HI R16, RZ, 0x1f, R16 ;  /* 0x0000001fff107819 */ /* 0x020fe40000011410 */
[----:B------:R-:W-:Y:S01]  /*2f1b0*/  SHF.R.S32.HI R56, RZ, 0x1f, R56 ;  /* 0x0000001fff387819 */ /* 0x000fe20000011438 */
[----:B0-----:R-:W4:Y:S01]  /*2f1c0*/  LDL R59, [R1+0x724] ;  /* 0x00072400013b7983 */ /* 0x001f220000100800 */
[----:B------:R-:W-:-:S03]  /*2f1d0*/  SHF.R.S32.HI R58, RZ, 0x1f, R58 ;  /* 0x0000001fff3a7819 */ /* 0x000fc6000001143a */
[----:B------:R0:W-:Y:S04]  /*2f1e0*/  STL [R1+0xe4], R16 ;  /* 0x0000e41001007387 */ /* 0x0001e80000100800 */
[----:B------:R1:W-:Y:S01]  /*2f1f0*/  STL [R1+0xe8], R56 ;  /* 0x0000e83801007387 */ /* 0x0003e20000100800 */
[----:B0-----:R-:W-:-:S03]  /*2f200*/  SHF.R.S32.HI R16, RZ, 0x1f, R60 ;  /* 0x0000001fff107819 */ /* 0x001fc6000001143c */
[----:B-1----:R-:W5:Y:S04]  /*2f210*/  LDL R56, [R1+0x72c] ;  /* 0x00072c0001387983 */ /* 0x002f680000100800 */
[----:B------:R0:W-:Y:S04]  /*2f220*/  STL [R1+0xec], R58 ;  /* 0x0000ec3a01007387 */ /* 0x0001e80000100800 */
[----:B0-----:R-:W2:Y:S04]  /*2f230*/  LDL R58, [R1+0x730] ;  /* 0x00073000013a7983 */ /* 0x001ea80000100800 */
[----:B------:R0:W-:Y:S04]  /*2f240*/  STL [R1+0xf0], R16 ;  /* 0x0000f01001007387 */ /* 0x0001e80000100800 */
[----:B------:R-:W3:Y:S01]  /*2f250*/  LDL R60, [R1+0x734] ;  /* 0x00073400013c7983 */ /* 0x000ee20000100800 */
[----:B------:R-:W-:-:S02]  /*2f260*/  SHF.R.S32.HI R15, RZ, 0x1f, R15 ;  /* 0x0000001fff0f7819 */ /* 0x000fc4000001140f */
[----:B0-----:R-:W-:Y:S02]  /*2f270*/  SHF.R.S32.HI R16, RZ, 0x1f, R61 ;  /* 0x0000001fff107819 */ /* 0x001fe4000001143d */
[----:B------:R-:W3:Y:S04]  /*2f280*/  LDL R61, [R1+0x73c] ;  /* 0x00073c00013d7983 */ /* 0x000ee80000100800 */
[----:B------:R0:W-:Y:S04]  /*2f290*/  STL [R1+0xf4], R15 ;  /* 0x0000f40f01007387 */ /* 0x0001e80000100800 */
[----:B------:R-:W-:Y:S01]  /*2f2a0*/  STL [R1+0xf8], R16 ;  /* 0x0000f81001007387 */ /* 0x000fe20000100800 */
[----:B0-----:R-:W-:-:S02]  /*2f2b0*/  SHF.R.S32.HI R15, RZ, 0x1f, R14 ;  /* 0x0000001fff0f7819 */ /* 0x001fc4000001140e */
[----:B------:R-:W-:Y:S02]  /*2f2c0*/  SHF.R.S32.HI R14, RZ, 0x1f, R13 ;  /* 0x0000001fff0e7819 */ /* 0x000fe4000001140d */
[----:B------:R-:W-:Y:S02]  /*2f2d0*/  SHF.R.S32.HI R13, RZ, 0x1f, R12 ;  /* 0x0000001fff0d7819 */ /* 0x000fe4000001140c */
[----:B------:R-:W-:Y:S01]  /*2f2e0*/  SHF.R.S32.HI R12, RZ, 0x1f, R11 ;  /* 0x0000001fff0c7819 */ /* 0x000fe2000001140b */
[----:B------:R-:W-:Y:S01]  /*2f2f0*/  STL [R1+0xfc], R15 ;  /* 0x0000fc0f01007387 */ /* 0x000fe20000100800 */
[----:B------:R-:W-:-:S03]  /*2f300*/  SHF.R.S32.HI R10, RZ, 0x1f, R10 ;  /* 0x0000001fff0a7819 */ /* 0x000fc6000001140a */
[----:B------:R-:W-:Y:S01]  /*2f310*/  STL [R1+0x100], R14 ;  /* 0x0001000e01007387 */ /* 0x000fe20000100800 */
[----:B------:R-:W-:-:S03]  /*2f320*/  SHF.R.S32.HI R11, RZ, 0x1f, R2 ;  /* 0x0000001fff0b7819 */ /* 0x000fc60000011402 */
[----:B------:R-:W-:Y:S04]  /*2f330*/  STL [R1+0x104], R13 ;  /* 0x0001040d01007387 */ /* 0x000fe80000100800 */
[----:B------:R-:W-:Y:S04]  /*2f340*/  STL [R1+0x108], R12 ;  /* 0x0001080c01007387 */ /* 0x000fe80000100800 */
[----:B------:R-:W3:Y:S04]  /*2f350*/  LDL R2, [R1+0x744] ;  /* 0x0007440001027983 */ /* 0x000ee80000100800 */
[----:B------:R0:W-:Y:S04]  /*2f360*/  STL [R1+0x10c], R10 ;  /* 0x00010c0a01007387 */ /* 0x0001e80000100800 */
[----:B------:R-:W-:Y:S01]  /*2f370*/  STL [R1+0x110], R11 ;  /* 0x0001100b01007387 */ /* 0x000fe20000100800 */
[----:B0-----:R-:W-:-:S03]  /*2f380*/  SHF.R.S32.HI R10, RZ, 0x1f, R0 ;  /* 0x0000001fff0a7819 */ /* 0x001fc60000011400 */
[----:B------:R-:W3:Y:S01]  /*2f390*/  LDL R0, [R1+0x748] ;  /* 0x0007480001007983 */ /* 0x000ee20000100800 */
[----:B------:R-:W-:-:S03]  /*2f3a0*/  SHF.R.S32.HI R9, RZ, 0x1f, R9 ;  /* 0x0000001fff097819 */ /* 0x000fc60000011409 */
[----:B------:R0:W-:Y:S02]  /*2f3b0*/  STL [R1+0x114], R10 ;  /* 0x0001140a01007387 */ /* 0x0001e40000100800 */
[----:B0-----:R-:W-:Y:S02]  /*2f3c0*/  SHF.R.S32.HI R10, RZ, 0x1f, R4 ;  /* 0x0000001fff0a7819 */ /* 0x001fe40000011404 */
[----:B------:R-:W3:Y:S04]  /*2f3d0*/  LDL R4, [R1+0x74c] ;  /* 0x00074c0001047983 */ /* 0x000ee80000100800 */
[----:B------:R0:W-:Y:S04]  /*2f3e0*/  STL [R1+0x118], R9 ;  /* 0x0001180901007387 */ /* 0x0001e80000100800 */
[----:B------:R-:W-:Y:S01]  /*2f3f0*/  STL [R1+0x11c], R10 ;  /* 0x00011c0a01007387 */ /* 0x000fe20000100800 */
[----:B0-----:R-:W-:-:S02]  /*2f400*/  SHF.R.S32.HI R9, RZ, 0x1f, R7 ;  /* 0x0000001fff097819 */ /* 0x001fc40000011407 */
[----:B------:R-:W-:-:S03]  /*2f410*/  SHF.R.S32.HI R7, RZ, 0x1f, R3 ;  /* 0x0000001fff077819 */ /* 0x000fc60000011403 */
[----:B------:R-:W-:Y:S04]  /*2f420*/  STL [R1+0x124], R9 ;  /* 0x0001240901007387 */ /* 0x000fe80000100800 */
[----:B------:R-:W3:Y:S01]  /*2f430*/  LDL R3, [R1+0x750] ;  /* 0x0007500001037983 */ /* 0x000ee20000100800 */
[----:B------:R-:W-:-:S05]  /*2f440*/  SHF.R.S32.HI R8, RZ, 0x1f, R8 ;  /* 0x0000001fff087819 */ /* 0x000fca0000011408 */
[----:B------:R0:W-:Y:S04]  /*2f450*/  STL [R1+0x130], R8 ;  /* 0x0001300801007387 */ /* 0x0001e80000100800 */
[----:B------:R1:W-:Y:S01]  /*2f460*/  STL [R1+0x138], R7 ;  /* 0x0001380701007387 */ /* 0x0003e20000100800 */
[----:B0-----:R-:W-:-:S03]  /*2f470*/  SHF.R.S32.HI R8, RZ, 0x1f, R57 ;  /* 0x0000001fff087819 */ /* 0x001fc60000011439 */
[----:B------:R-:W3:Y:S01]  /*2f480*/  LDL R57, [R1+0x758] ;  /* 0x0007580001397983 */ /* 0x000ee20000100800 */
[----:B-1----:R-:W-:Y:S02]  /*2f490*/  SHF.R.S32.HI R7, RZ, 0x1f, R6 ;  /* 0x0000001fff077819 */ /* 0x002fe40000011406 */
[----:B------:R-:W-:Y:S01]  /*2f4a0*/  SHF.R.S32.HI R6, RZ, 0x1f, R5 ;  /* 0x0000001fff067819 */ /* 0x000fe20000011405 */
[----:B------:R-:W-:Y:S04]  /*2f4b0*/  STL [R1+0x13c], R8 ;  /* 0x00013c0801007387 */ /* 0x000fe80000100800 */
[----:B------:R-:W-:Y:S04]  /*2f4c0*/  STL [R1+0x140], R7 ;  /* 0x0001400701007387 */ /* 0x000fe80000100800 */
[----:B------:R-:W3:Y:S04]  /*2f4d0*/  LDL R16, [R1+0x75c] ;  /* 0x00075c0001107983 */ /* 0x000ee80000100800 */
[----:B------:R0:W-:Y:S04]  /*2f4e0*/  STL [R1+0x144], R6 ;  /* 0x0001440601007387 */ /* 0x0001e80000100800 */
[----:B0-----:R-:W3:Y:S01]  /*2f4f0*/  LDL R6, [R1+0x760] ;  /* 0x0007600001067983 */ /* 0x001ee20000100800 */
[----:B----4-:R-:W-:-:S05]  /*2f500*/  SHF.R.S32.HI R5, RZ, 0x1f, R59 ;  /* 0x0000001fff057819 */ /* 0x010fca000001143b */
[----:B------:R0:W-:Y:S04]  /*2f510*/  STL [R1+0x148], R5 ;  /* 0x0001480501007387 */ /* 0x0001e80000100800 */
[----:B------:R-:W4:Y:S04]  /*2f520*/  LDL R59, [R1+0x740] ;  /* 0x00074000013b7983 */ /* 0x000f280000100800 */
[----:B0-----:R-:W4:Y:S01]  /*2f530*/  LDL R5, [R1+0x754] ;  /* 0x0007540001057983 */ /* 0x001f220000100800 */
[----:B-----5:R-:W-:-:S05]  /*2f540*/  SHF.R.S32.HI R9, RZ, 0x1f, R56 ;  /* 0x0000001fff097819 */ /* 0x020fca0000011438 */
[----:B------:R-:W-:Y:S04]  /*2f550*/  STL [R1+0x14c], R9 ;  /* 0x00014c0901007387 */ /* 0x000fe80000100800 */
[----:B------:R-:W5:Y:S01]  /*2f560*/  LDL R15, [R1+0x738] ;  /* 0x00073800010f7983 */ /* 0x000f620000100800 */
[----:B--2---:R-:W-:-:S05]  /*2f570*/  SHF.R.S32.HI R8, RZ, 0x1f, R58 ;  /* 0x0000001fff087819 */ /* 0x004fca000001143a */
[----:B------:R-:W-:Y:S01]  /*2f580*/  STL [R1+0x150], R8 ;  /* 0x0001500801007387 */ /* 0x000fe20000100800 */
[----:B---3--:R-:W-:-:S03]  /*2f590*/  SHF.R.S32.HI R7, RZ, 0x1f, R60 ;  /* 0x0000001fff077819 */ /* 0x008fc6000001143c */
[----:B------:R-:W2:Y:S04]  /*2f5a0*/  LDL R60, [R1+0x728] ;  /* 0x00072800013c7983 */ /* 0x000ea80000100800 */
[----:B------:R0:W-:Y:S04]  /*2f5b0*/  STL [R1+0x154], R7 ;  /* 0x0001540701007387 */ /* 0x0001e80000100800 */
[----:B------:R-:W3:Y:S04]  /*2f5c0*/  LDL R14, [R1+0x71c] ;  /* 0x00071c00010e7983 */ /* 0x000ee80000100800 */
[----:B------:R-:W3:Y:S01]  /*2f5d0*/  LDL R13, [R1+0x708] ;  /* 0x00070800010d7983 */ /* 0x000ee20000100800 */
[----:B0-----:R-:W-:-:S05]  /*2f5e0*/  SHF.R.S32.HI R7, RZ, 0x1f, R61 ;  /* 0x0000001fff077819 */ /* 0x001fca000001143d */
[----:B------:R0:W-:Y:S04]  /*2f5f0*/  STL [R1+0x158], R7 ;  /* 0x0001580701007387 */ /* 0x0001e80000100800 */
[----:B------:R-:W3:Y:S04]  /*2f600*/  LDL R12, [R1+0x6f8] ;  /* 0x0006f800010c7983 */ /* 0x000ee80000100800 */
[----:B------:R-:W3:Y:S04]  /*2f610*/  LDL R11, [R1+0x6ec] ;  /* 0x0006ec00010b7983 */ /* 0x000ee80000100800 */
[----:B------:R-:W3:Y:S04]  /*2f620*/  LDL R10, [R1+0x6d8] ;  /* 0x0006d800010a7983 */ /* 0x000ee80000100800 */
[----:B------:R-:W3:Y:S01]  /*2f630*/  LDL R61, [R1+0x6c4] ;  /* 0x0006c400013d7983 */ /* 0x000ee20000100800 */
[----:B------:R-:W-:-:S03]  /*2f640*/  SHF.R.S32.HI R8, RZ, 0x1f, R2 ;  /* 0x0000001fff087819 */ /* 0x000fc60000011402 */
[----:B------:R-:W3:Y:S04]  /*2f650*/  LDL R2, [R1+0x6bc] ;  /* 0x0006bc0001027983 */ /* 0x000ee80000100800 */
[----:B------:R1:W-:Y:S04]  /*2f660*/  STL [R1+0x15c], R8 ;  /* 0x00015c0801007387 */ /* 0x0003e80000100800 */
[----:B------:R-:W3:Y:S01]  /*2f670*/  LDL R9, [R1+0x6ac] ;  /* 0x0006ac0001097983 */ /* 0x000ee20000100800 */
[----:B0-----:R-:W-:-:S03]  /*2f680*/  SHF.R.S32.HI R7, RZ, 0x1f, R0 ;  /* 0x0000001fff077819 */ /* 0x001fc60000011400 */
[----:B------:R-:W3:Y:S04]  /*2f690*/  LDL R0, [R1+0x69c] ;  /* 0x00069c0001007983 */ /* 0x000ee80000100800 */
[----:B------:R0:W-:Y:S04]  /*2f6a0*/  STL [R1+0x160], R7 ;  /* 0x0001600701007387 */ /* 0x0001e80000100800 */
[----:B-1----:R-:W3:Y:S01]  /*2f6b0*/  LDL R8, [R1+0x67c] ;  /* 0x00067c0001087983 */ /* 0x002ee20000100800 */
[----:B------:R-:W-:-:S03]  /*2f6c0*/  SHF.R.S32.HI R4, RZ, 0x1f, R4 ;  /* 0x0000001fff047819 */ /* 0x000fc60000011404 */
[----:B0-----:R-:W3:Y:S04]  /*2f6d0*/  LDL R7, [R1+0x688] ;  /* 0x0006880001077983 */ /* 0x001ee80000100800 */
[----:B------:R0:W-:Y:S04]  /*2f6e0*/  STL [R1+0x164], R4 ;  /* 0x0001640401007387 */ /* 0x0001e80000100800 */
[----:B0-----:R-:W3:Y:S01]  /*2f6f0*/  LDL R4, [R1+0x670] ;  /* 0x0006700001047983 */ /* 0x001ee20000100800 */
[----:B------:R-:W-:-:S03]  /*2f700*/  SHF.R.S32.HI R56, RZ, 0x1f, R3 ;  /* 0x0000001fff387819 */ /* 0x000fc60000011403 */
[----:B------:R-:W3:Y:S04]  /*2f710*/  LDL R3, [R1+0x660] ;  /* 0x0006600001037983 */ /* 0x000ee80000100800 */
[----:B------:R0:W-:Y:S04]  /*2f720*/  STL [R1+0x168], R56 ;  /* 0x0001683801007387 */ /* 0x0001e80000100800 */
[----:B------:R-:W3:Y:S04]  /*2f730*/  LDL R58, [R1+0x640] ;  /* 0x00064000013a7983 */ /* 0x000ee80000100800 */
[----:B0-----:R-:W3:Y:S01]  /*2f740*/  LDL R56, [R1+0x654] ;  /* 0x0006540001387983 */ /* 0x001ee20000100800 */
[----:B------:R-:W-:-:S05]  /*2f750*/  SHF.R.S32.HI R57, RZ, 0x1f, R57 ;  /* 0x0000001fff397819 */ /* 0x000fca0000011439 */
[----:B------:R0:W-:Y:S04]  /*2f760*/  STL [R1+0x16c], R57 ;  /* 0x00016c3901007387 */ /* 0x0001e80000100800 */
[----:B0-----:R-:W3:Y:S01]  /*2f770*/  LDL R57, [R1+0x634] ;  /* 0x0006340001397983 */ /* 0x001ee20000100800 */
[----:B------:R-:W-:-:S05]  /*2f780*/  SHF.R.S32.HI R16, RZ, 0x1f, R16 ;  /* 0x0000001fff107819 */ /* 0x000fca0000011410 */
[----:B------:R-:W-:Y:S01]  /*2f790*/  STL [R1+0x170], R16 ;  /* 0x0001701001007387 */ /* 0x000fe20000100800 */
[----:B------:R-:W-:-:S05]  /*2f7a0*/  SHF.R.S32.HI R6, RZ, 0x1f, R6 ;  /* 0x0000001fff067819 */ /* 0x000fca0000011406 */
[----:B------:R0:W-:Y:S04]  /*2f7b0*/  STL [R1+0x174], R6 ;  /* 0x0001740601007387 */ /* 0x0001e80000100800 */
[----:B0-----:R-:W3:Y:S01]  /*2f7c0*/  LDL R6, [R1+0x62c] ;  /* 0x00062c0001067983 */ /* 0x001ee20000100800 */
[----:B----4-:R-:W-:Y:S02]  /*2f7d0*/  SHF.R.S32.HI R16, RZ, 0x1f, R59 ;  /* 0x0000001fff107819 */ /* 0x010fe4000001143b */
[----:B------:R-:W-:-:S05]  /*2f7e0*/  SHF.R.S32.HI R5, RZ, 0x1f, R5 ;  /* 0x0000001fff057819 */ /* 0x000fca0000011405 */
[----:B------:R0:W-:Y:S04]  /*2f7f0*/  STL [R1+0x178], R5 ;  /* 0x0001780501007387 */ /* 0x0001e80000100800 */
[----:B0-----:R-:W4:Y:S04]  /*2f800*/  LDL R5, [R1+0x61c] ;  /* 0x00061c0001057983 */ /* 0x001f280000100800 */
[----:B------:R2:W-:Y:S04]  /*2f810*/  STL [R1+0x17c], R16 ;  /* 0x00017c1001007387 */ /* 0x0005e80000100800 */
[----:B------:R-:W4:Y:S01]  /*2f820*/  LDL R59, [R1+0x60c] ;  /* 0x00060c00013b7983 */ /* 0x000f220000100800 */
[----:B-----5:R-:W-:-:S02]  /*2f830*/  SHF.R.S32.HI R15, RZ, 0x1f, R15 ;  /* 0x0000001fff0f7819 */ /* 0x020fc4000001140f */
[----:B--2---:R-:W-:Y:S02]  /*2f840*/  SHF.R.S32.HI R16, RZ, 0x1f, R60 ;  /* 0x0000001fff107819 */ /* 0x004fe4000001143c */
[----:B------:R-:W2:Y:S04]  /*2f850*/  LDL R60, [R1+0x608] ;  /* 0x00060800013c7983 */ /* 0x000ea80000100800 */
[----:B------:R3:W-:Y:S04]  /*2f860*/  STL [R1+0x180], R15 ;  /* 0x0001800f01007387 */ /* 0x0007e80000100800 */
[----:B------:R-:W-:Y:S01]  /*2f870*/  STL [R1+0x184], R16 ;  /* 0x0001841001007387 */ /* 0x000fe20000100800 */
[----:B---3--:R-:W-:-:S02]  /*2f880*/  SHF.R.S32.HI R15, RZ, 0x1f, R14 ;  /* 0x0000001fff0f7819 */ /* 0x008fc4000001140e */
[----:B------:R-:W-:Y:S02]  /*2f890*/  SHF.R.S32.HI R14, RZ, 0x1f, R13 ;  /* 0x0000001fff0e7819 */ /* 0x000fe4000001140d */
[----:B------:R-:W-:Y:S01]  /*2f8a0*/  SHF.R.S32.HI R13, RZ, 0x1f, R12 ;  /* 0x0000001fff0d7819 */ /* 0x000fe2000001140c */
[----:B------:R-:W-:Y:S01]  /*2f8b0*/  STL [R1+0x188], R15 ;  /* 0x0001880f01007387 */ /* 0x000fe20000100800 */
[----:B------:R-:W-:-:S03]  /*2f8c0*/  SHF.R.S32.HI R12, RZ, 0x1f, R11 ;  /* 0x0000001fff0c7819 */ /* 0x000fc6000001140b */
[----:B------:R-:W-:Y:S01]  /*2f8d0*/  STL [R1+0x18c], R14 ;  /* 0x00018c0e01007387 */ /* 0x000fe20000100800 */
[----:B------:R-:W-:-:S03]  /*2f8e0*/  SHF.R.S32.HI R10, RZ, 0x1f, R10 ;  /* 0x0000001fff0a7819 */ /* 0x000fc6000001140a */
[----:B------:R-:W-:Y:S01]  /*2f8f0*/  STL [R1+0x190], R13 ;  /* 0x0001900d01007387 */ /* 0x000fe20000100800 */
[----:B------:R-:W-:-:S03]  /*2f900*/  SHF.R.S32.HI R11, RZ, 0x1f, R61 ;  /* 0x0000001fff0b7819 */ /* 0x000fc6000001143d */
[----:B------:R-:W-:Y:S04]  /*2f910*/  STL [R1+0x194], R12 ;  /* 0x0001940c01007387 */ /* 0x000fe80000100800 */
[----:B------:R-:W3:Y:S04]  /*2f920*/  LDL R61, [R1+0x5fc] ;  /* 0x0005fc00013d7983 */ /* 0x000ee80000100800 */
[----:B------:R0:W-:Y:S04]  /*2f930*/  STL [R1+0x198], R10 ;  /* 0x0001980a01007387 */ /* 0x0001e80000100800 */
[----:B------:R-:W-:Y:S01]  /*2f940*/  STL [R1+0x19c], R11 ;  /* 0x00019c0b01007387 */ /* 0x000fe20000100800 */
[----:B0-----:R-:W-:-:S03]  /*2f950*/  SHF.R.S32.HI R10, RZ, 0x1f, R2 ;  /* 0x0000001fff0a7819 */ /* 0x001fc60000011402 */
[----:B------:R-:W5:Y:S01]  /*2f960*/  LDL R2, [R1+0x5f8] ;  /* 0x0005f80001027983 */ /* 0x000f620000100800 */
[----:B------:R-:W-:-:S03]  /*2f970*/  SHF.R.S32.HI R9, RZ, 0x1f, R9 ;  /* 0x0000001fff097819 */ /* 0x000fc60000011409 */
[----:B------:R0:W-:Y:S02]  /*2f980*/  STL [R1+0x1a0], R10 ;  /* 0x0001a00a01007387 */ /* 0x0001e40000100800 */
[----:B0-----:R-:W-:Y:S02]  /*2f990*/  SHF.R.S32.HI R10, RZ, 0x1f, R0 ;  /* 0x0000001fff0a7819 */ /* 0x001fe40000011400 */
[----:B------:R-:W5:Y:S04]  /*2f9a0*/  LDL R0, [R1+0x5f0] ;  /* 0x0005f00001007983 */ /* 0x000f680000100800 */
[----:B------:R0:W-:Y:S04]  /*2f9b0*/  STL [R1+0x1a4], R9 ;  /* 0x0001a40901007387 */ /* 0x0001e80000100800 */
[----:B------:R-:W-:Y:S01]  /*2f9c0*/  STL [R1+0x1a8], R10 ;  /* 0x0001a80a01007387 */ /* 0x000fe20000100800 */
[----:B0-----:R-:W-:-:S02]  /*2f9d0*/  SHF.R.S32.HI R9, RZ, 0x1f, R7 ;  /* 0x0000001fff097819 */ /* 0x001fc40000011407 */
[----:B------:R-:W-:Y:S02]  /*2f9e0*/  SHF.R.S32.HI R7, RZ, 0x1f, R8 ;  /* 0x0000001fff077819 */ /* 0x000fe40000011408 */
[----:B------:R-:W-:Y:S01]  /*2f9f0*/  SHF.R.S32.HI R8, RZ, 0x1f, R4 ;  /* 0x0000001fff087819 */ /* 0x000fe20000011404 */
[----:B------:R-:W-:Y:S04]  /*2fa00*/  STL [R1+0x1ac], R9 ;  /* 0x0001ac0901007387 */ /* 0x000fe80000100800 */
[----:B------:R-:W5:Y:S04]  /*2fa10*/  LDL R4, [R1+0x5e8] ;  /* 0x0005e80001047983 */ /* 0x000f680000100800 */
[----:B------:R0:W-:Y:S04]  /*2fa20*/  STL [R1+0x1b0], R7 ;  /* 0x0001b00701007387 */ /* 0x0001e80000100800 */
[----:B------:R1:W-:Y:S01]  /*2fa30*/  STL [R1+0x1b4], R8 ;  /* 0x0001b40801007387 */ /* 0x0003e20000100800 */
[----:B0-----:R-:W-:-:S03]  /*2fa40*/  SHF.R.S32.HI R7, RZ, 0x1f, R3 ;  /* 0x0000001fff077819 */ /* 0x001fc60000011403 */
[----:B------:R-:W5:Y:S01]  /*2fa50*/  LDL R3, [R1+0x5e4] ;  /* 0x0005e40001037983 */ /* 0x000f620000100800 */
[----:B------:R-:W-:-:S03]  /*2fa60*/  SHF.R.S32.HI R9, RZ, 0x1f, R56 ;  /* 0x0000001fff097819 */ /* 0x000fc60000011438 */
[----:B------:R0:W-:Y:S01]  /*2fa70*/  STL [R1+0x1b8], R7 ;  /* 0x0001b80701007387 */ /* 0x0001e20000100800 */
[----:B-1----:R-:W-:-:S03]  /*2fa80*/  SHF.R.S32.HI R8, RZ, 0x1f, R58 ;  /* 0x0000001fff087819 */ /* 0x002fc6000001143a */
[----:B------:R-:W-:Y:S04]  /*2fa90*/  STL [R1+0x1bc], R9 ;  /* 0x0001bc0901007387 */ /* 0x000fe80000100800 */
[----:B------:R-:W5:Y:S04]  /*2faa0*/  LDL R16, [R1+0x5e0] ;  /* 0x0005e00001107983 */ /* 0x000f680000100800 */
[----:B------:R-:W-:Y:S01]  /*2fab0*/  STL [R1+0x1c0], R8 ;  /* 0x0001c00801007387 */ /* 0x000fe20000100800 */
[----:B0-----:R-:W-:-:S03]  /*2fac0*/  SHF.R.S32.HI R7, RZ, 0x1f, R57 ;  /* 0x0000001fff077819 */ /* 0x001fc60000011439 */
[----:B------:R-:W5:Y:S04]  /*2fad0*/  LDL R56, [R1+0x5dc] ;  /* 0x0005dc0001387983 */ /* 0x000f680000100800 */
[----:B------:R0:W-:Y:S04]  /*2fae0*/  STL [R1+0x1c4], R7 ;  /* 0x0001c40701007387 */ /* 0x0001e80000100800 */
[----:B------:R-:W5:Y:S04]  /*2faf0*/  LDL R58, [R1+0x5d8] ;  /* 0x0005d800013a7983 */ /* 0x000f680000100800 */
[----:B------:R-:W5:Y:S01]  /*2fb00*/  LDL R57, [R1+0x5cc] ;  /* 0x0005cc0001397983 */ /* 0x000f620000100800 */
[----:B0-----:R-:W-:-:S05]  /*2fb10*/  SHF.R.S32.HI R7, RZ, 0x1f, R6 ;  /* 0x0000001fff077819 */ /* 0x001fca0000011406 */
[----:B------:R-:W-:Y:S04]  /*2fb20*/  STL [R1+0x1c8], R7 ;  /* 0x0001c80701007387 */ /* 0x000fe80000100800 */
[----:B------:R-:W5:Y:S01]  /*2fb30*/  LDL R15, [R1+0x5c8] ;  /* 0x0005c800010f7983 */ /* 0x000f620000100800 */
[----:B----4-:R-:W-:-:S05]  /*2fb40*/  SHF.R.S32.HI R6, RZ, 0x1f, R5 ;  /* 0x0000001fff067819 */ /* 0x010fca0000011405 */
[----:B------:R-:W-:Y:S01]  /*2fb50*/  STL [R1+0x1cc], R6 ;  /* 0x0001cc0601007387 */ /* 0x000fe20000100800 */
[----:B------:R-:W-:-:S03]  /*2fb60*/  SHF.R.S32.HI R5, RZ, 0x1f, R59 ;  /* 0x0000001fff057819 */ /* 0x000fc6000001143b */
[----:B------:R-:W4:Y:S04]  /*2fb70*/  LDL R59, [R1+0x5c4] ;  /* 0x0005c400013b7983 */ /* 0x000f280000100800 */
[----:B------:R2:W-:Y:S04]  /*2fb80*/  STL [R1+0x1d0], R5 ;  /* 0x0001d00501007387 */ /* 0x0005e80000100800 */
[----:B------:R-:W4:Y:S04]  /*2fb90*/  LDL R14, [R1+0x5c0] ;  /* 0x0005c000010e7983 */ /* 0x000f280000100800 */
[----:B------:R-:W4:Y:S01]  /*2fba0*/  LDL R13, [R1+0x5bc] ;  /* 0x0005bc00010d7983 */ /* 0x000f220000100800 */
[----:B--2---:R-:W-:-:S05]  /*2fbb0*/  SHF.R.S32.HI R5, RZ, 0x1f, R60 ;  /* 0x0000001fff057819 */ /* 0x004fca000001143c */
[----:B------:R5:W-:Y:S04]  /*2fbc0*/  STL [R1+0x1d4], R5 ;  /* 0x0001d40501007387 */ /* 0x000be80000100800 */
[----:B------:R-:W2:Y:S04]  /*2fbd0*/  LDL R12, [R1+0x5b8] ;  /* 0x0005b800010c7983 */ /* 0x000ea80000100800 */
[----:B------:R-:W2:Y:S04]  /*2fbe0*/  LDL R11, [R1+0x5b4] ;  /* 0x0005b400010b7983 */ /* 0x000ea80000100800 */
[----:B------:R-:W2:Y:S04]  /*2fbf0*/  LDL R10, [R1+0x5b0] ;  /* 0x0005b000010a7983 */ /* 0x000ea80000100800 */
[----:B------:R-:W2:Y:S01]  /*2fc00*/  LDL R60, [R1+0x5ac] ;  /* 0x0005ac00013c7983 */ /* 0x000ea20000100800 */
[----:B---3--:R-:W-:-:S03]  /*2fc10*/  SHF.R.S32.HI R6, RZ, 0x1f, R61 ;  /* 0x0000001fff067819 */ /* 0x008fc6000001143d */
[----:B------:R-:W3:Y:S04]  /*2fc20*/  LDL R61, [R1+0x5a8] ;  /* 0x0005a800013d7983 */ /* 0x000ee80000100800 */
[----:B------:R-:W-:Y:S04]  /*2fc30*/  STL [R1+0x1d8], R6 ;  /* 0x0001d80601007387 */ /* 0x000fe80000100800 */
[----:B------:R-:W3:Y:S01]  /*2fc40*/  LDL R9, [R1+0x5a4] ;  /* 0x0005a40001097983 */ /* 0x000ee20000100800 */
[----:B-----5:R-:W-:-:S03]  /*2fc50*/  SHF.R.S32.HI R5, RZ, 0x1f, R2 ;  /* 0x0000001fff057819 */ /* 0x020fc60000011402 */
[----:B------:R-:W5:Y:S04]  /*2fc60*/  LDL R2, [R1+0x5a0] ;  /* 0x0005a00001027983 */ /* 0x000f680000100800 */
[----:B------:R-:W-:Y:S04]  /*2fc70*/  STL [R1+0x1dc], R5 ;  /* 0x0001dc0501007387 */ /* 0x000fe80000100800 */
[----:B------:R-:W5:Y:S04]  /*2fc80*/  LDL R7, [R1+0x59c] ;  /* 0x00059c0001077983 */ /* 0x000f680000100800 */
[----:B------:R-:W5:Y:S01]  /*2fc90*/  LDL R8, [R1+0x598] ;  /* 0x0005980001087983 */ /* 0x000f620000100800 */
[----:B------:R-:W-:-:S05]  /*2fca0*/  SHF.R.S32.HI R0, RZ, 0x1f, R0 ;  /* 0x0000001fff007819 */ /* 0x000fca0000011400 */
[----:B------:R0:W-:Y:S04]  /*2fcb0*/  STL [R1+0x1e0], R0 ;  /* 0x0001e00001007387 */ /* 0x0001e80000100800 */
[----:B0-----:R-:W5:Y:S01]  /*2fcc0*/  LDL R0, [R1+0x594] ;  /* 0x0005940001007983 */ /* 0x001f620000100800 */
[----:B------:R-:W-:-:S03]  /*2fcd0*/  SHF.R.S32.HI R5, RZ, 0x1f, R4 ;  /* 0x0000001fff057819 */ /* 0x000fc60000011404 */
[----:B------:R-:W5:Y:S04]  /*2fce0*/  LDL R4, [R1+0x590] ;  /* 0x0005900001047983 */ /* 0x000f680000100800 */
[----:B------:R0:W-:Y:S04]  /*2fcf0*/  STL [R1+0x1e4], R5 ;  /* 0x0001e40501007387 */ /* 0x0001e80000100800 */
[----:B------:R-:W5:Y:S01]  /*2fd00*/  LDL R6, [R1+0x58c] ;  /* 0x00058c0001067983 */ /* 0x000f620000100800 */
[----:B------:R-:W-:-:S03]  /*2fd10*/  SHF.R.S32.HI R3, RZ, 0x1f, R3 ;  /* 0x0000001fff037819 */ /* 0x000fc60000011403 */
[----:B0-----:R-:W5:Y:S04]  /*2fd20*/  LDL R5, [R1+0x584] ;  /* 0x0005840001057983 */ /* 0x001f680000100800 */
[----:B------:R0:W-:Y:S04]  /*2fd30*/  STL [R1+0x1e8], R3 ;  /* 0x0001e80301007387 */ /* 0x0001e80000100800 */
[----:B0-----:R-:W5:Y:S01]  /*2fd40*/  LDL R3, [R1+0x580] ;  /* 0x0005800001037983 */ /* 0x001f620000100800 */
[----:B------:R-:W-:Y:S02]  /*2fd50*/  SHF.R.S32.HI R16, RZ, 0x1f, R16 ;  /* 0x0000001fff107819 */ /* 0x000fe40000011410 */
[----:B------:R-:W-:-:S03]  /*2fd60*/  SHF.R.S32.HI R56, RZ, 0x1f, R56 ;  /* 0x0000001fff387819 */ /* 0x000fc60000011438 */
[----:B------:R0:W-:Y:S04]  /*2fd70*/  STL [R1+0x1ec], R16 ;  /* 0x0001ec1001007387 */ /* 0x0001e80000100800 */
[----:B------:R1:W-:Y:S01]  /*2fd80*/  STL [R1+0x1f0], R56 ;  /* 0x0001f03801007387 */ /* 0x0003e20000100800 */
[----:B------:R-:W-:Y:S02]  /*2fd90*/  SHF.R.S32.HI R58, RZ, 0x1f, R58 ;  /* 0x0000001fff3a7819 */ /* 0x000fe4000001143a */
[----:B0-----:R-:W-:Y:S01]  /*2fda0*/  SHF.R.S32.HI R16, RZ, 0x1f, R57 ;  /* 0x0000001fff107819 */ /* 0x001fe20000011439 */
[----:B-1----:R-:W5:Y:S04]  /*2fdb0*/  LDL R56, [R1+0x57c] ;  /* 0x00057c0001387983 */ /* 0x002f680000100800 */
[----:B------:R0:W-:Y:S04]  /*2fdc0*/  STL [R1+0x1f4], R58 ;  /* 0x0001f43a01007387 */ /* 0x0001e80000100800 */
[----:B0-----:R-:W5:Y:S04]  /*2fdd0*/  LDL R58, [R1+0x578] ;  /* 0x00057800013a7983 */ /* 0x001f680000100800 */
[----:B------:R4:W-:Y:S04]  /*2fde0*/  STL [R1+0x1f8], R16 ;  /* 0x0001f81001007387 */ /* 0x0009e80000100800 */
[----:B------:R-:W5:Y:S01]  /*2fdf0*/  LDL R57, [R1+0x570] ;  /* 0x0005700001397983 */ /* 0x000f620000100800 */
[----:B------:R-:W-:-:S02]  /*2fe00*/  SHF.R.S32.HI R15, RZ, 0x1f, R15 ;  /* 0x0000001fff0f7819 */ /* 0x000fc4000001140f */
[----:B----4-:R-:W-:Y:S02]  /*2fe10*/  SHF.R.S32.HI R16, RZ, 0x1f, R59 ;  /* 0x0000001fff107819 */ /* 0x010fe4000001143b */
[----:B------:R-:W4:Y:S04]  /*2fe20*/  LDL R59, [R1+0x56c] ;  /* 0x00056c00013b7983 */ /* 0x000f280000100800 */
[----:B------:R0:W-:Y:S04]  /*2fe30*/  STL [R1+0x1fc], R15 ;  /* 0x0001fc0f01007387 */ /* 0x0001e80000100800 */
[----:B------:R-:W-:Y:S01]  /*2fe40*/  STL [R1+0x200], R16 ;  /* 0x0002001001007387 */ /* 0x000fe20000100800 */
[----:B0-----:R-:W-:-:S02]  /*2fe50*/  SHF.R.S32.HI R15, RZ, 0x1f, R14 ;  /* 0x0000001fff0f7819 */ /* 0x001fc4000001140e */
[----:B------:R-:W-:Y:S02]  /*2fe60*/  SHF.R.S32.HI R14, RZ, 0x1f, R13 ;  /* 0x0000001fff0e7819 */ /* 0x000fe4000001140d */
[----:B--2---:R-:W-:Y:S01]  /*2fe70*/  SHF.R.S32.HI R13, RZ, 0x1f, R12 ;  /* 0x0000001fff0d7819 */ /* 0x004fe2000001140c */
[----:B------:R-:W-:Y:S01]  /*2fe80*/  STL [R1+0x204], R15 ;  /* 0x0002040f01007387 */ /* 0x000fe20000100800 */
[----:B------:R-:W-:-:S03]  /*2fe90*/  SHF.R.S32.HI R12, RZ, 0x1f, R11 ;  /* 0x0000001fff0c7819 */ /* 0x000fc6000001140b */
[----:B------:R-:W-:Y:S01]  /*2fea0*/  STL [R1+0x208], R14 ;  /* 0x0002080e01007387 */ /* 0x000fe20000100800 */
[----:B------:R-:W-:-:S03]  /*2feb0*/  SHF.R.S32.HI R10, RZ, 0x1f, R10 ;  /* 0x0000001fff0a7819 */ /* 0x000fc6000001140a */
[----:B------:R-:W-:Y:S01]  /*2fec0*/  STL [R1+0x20c], R13 ;  /* 0x00020c0d01007387 */ /* 0x000fe20000100800 */
[----:B------:R-:W-:-:S03]  /*2fed0*/  SHF.R.S32.HI R11, RZ, 0x1f, R60 ;  /* 0x0000001fff0b7819 */ /* 0x000fc6000001143c */
[----:B------:R-:W-:Y:S04]  /*2fee0*/  STL [R1+0x210], R12 ;  /* 0x0002100c01007387 */ /* 0x000fe80000100800 */
[----:B------:R-:W2:Y:S04]  /*2fef0*/  LDL R60, [R1+0x568] ;  /* 0x00056800013c7983 */ /* 0x000ea80000100800 */
[----:B------:R3:W-:Y:S04]  /*2ff00*/  STL [R1+0x214], R10 ;  /* 0x0002140a01007387 */ /* 0x0007e80000100800 */
[----:B------:R-:W-:Y:S01]  /*2ff10*/  STL [R1+0x218], R11 ;  /* 0x0002180b01007387 */ /* 0x000fe20000100800 */
[----:B---3--:R-:W-:-:S03]  /*2ff20*/  SHF.R.S32.HI R10, RZ, 0x1f, R61 ;  /* 0x0000001fff0a7819 */ /* 0x008fc6000001143d */
[----:B------:R-:W3:Y:S01]  /*2ff30*/  LDL R61, [R1+0x564] ;  /* 0x00056400013d7983 */ /* 0x000ee20000100800 */
[----:B------:R-:W-:-:S03]  /*2ff40*/  SHF.R.S32.HI R9, RZ, 0x1f, R9 ;  /* 0x0000001fff097819 */ /* 0x000fc60000011409 */
[----:B------:R5:W-:Y:S02]  /*2ff50*/  STL [R1+0x21c], R10 ;  /* 0x00021c0a01007387 */ /* 0x000be40000100800 */
[----:B-----5:R-:W-:Y:S02]  /*2ff60*/  SHF.R.S32.HI R10, RZ, 0x1f, R2 ;  /* 0x0000001fff0a7819 */ /* 0x020fe40000011402 */
        /* <DEDUP_REMOVED lines=9> */
[----:B------:R-:W-:Y:S01]  /*30000*/  STL [R1+0x230], R8 ;  /* 0x0002300801007387 */ /* 0x000fe20000100800 */
[----:B0-----:R-:W-:-:S03]  /*30010*/  SHF.R.S32.HI R7, RZ, 0x1f, R4 ;  /* 0x0000001fff077819 */ /* 0x001fc60000011404 */
[----:B------:R-:W5:Y:S01]  /*30020*/  LDL R4, [R1+0x554] ;  /* 0x0005540001047983 */ /* 0x000f620000100800 */
[----:B------:R-:W-:Y:S02]  /*30030*/  SHF.R.S32.HI R6, RZ, 0x1f, R6 ;  /* 0x0000001fff067819 */ /* 0x000fe40000011406 */
[----:B------:R-:W-:Y:S01]  /*30040*/  SHF.R.S32.HI R5, RZ, 0x1f, R5 ;  /* 0x0000001fff057819 */ /* 0x000fe20000011405 */
[----:B------:R-:W-:Y:S04]  /*30050*/  STL [R1+0x234], R7 ;  /* 0x0002340701007387 */ /* 0x000fe80000100800 */
[----:B------:R0:W-:Y:S04]  /*30060*/  STL [R1+0x238], R6 ;  /* 0x0002380601007387 */ /* 0x0001e80000100800 */
[----:B------:R-:W5:Y:S01]  /*30070*/  LDL R16, [R1+0x550] ;  /* 0x0005500001107983 */ /* 0x000f620000100800 */
[----:B------:R-:W-:-:S03]  /*30080*/  SHF.R.S32.HI R3, RZ, 0x1f, R3 ;  /* 0x0000001fff037819 */ /* 0x000fc60000011403 */
[----:B------:R1:W-:Y:S04]  /*30090*/  STL [R1+0x23c], R5 ;  /* 0x00023c0501007387 */ /* 0x0003e80000100800 */
[----:B0-----:R-:W5:Y:S04]  /*300a0*/  LDL R6, [R1+0x54c] ;  /* 0x00054c0001067983 */ /* 0x001f680000100800 */
[----:B------:R0:W-:Y:S04]  /*300b0*/  STL [R1+0x240], R3 ;  /* 0x0002400301007387 */ /* 0x0001e80000100800 */
[----:B-1----:R-:W5:Y:S04]  /*300c0*/  LDL R5, [R1+0x548] ;  /* 0x0005480001057983 */ /* 0x002f680000100800 */
[----:B0-----:R-:W5:Y:S01]  /*300d0*/  LDL R3, [R1+0x544] ;  /* 0x0005440001037983 */ /* 0x001f620000100800 */
[----:B------:R-:W-:-:S05]  /*300e0*/  SHF.R.S32.HI R9, RZ, 0x1f, R56 ;  /* 0x0000001fff097819 */ /* 0x000fca0000011438 */
[----:B------:R-:W-:Y:S04]  /*300f0*/  STL [R1+0x244], R9 ;  /* 0x0002440901007387 */ /* 0x000fe80000100800 */
[----:B------:R-:W5:Y:S01]  /*30100*/  LDL R15, [R1+0x540] ;  /* 0x00054000010f7983 */ /* 0x000f620000100800 */
[----:B------:R-:W-:-:S05]  /*30110*/  SHF.R.S32.HI R8, RZ, 0x1f, R58 ;  /* 0x0000001fff087819 */ /* 0x000fca000001143a */
[----:B------:R-:W-:Y:S01]  /*30120*/  STL [R1+0x248], R8 ;  /* 0x0002480801007387 */ /* 0x000fe20000100800 */
[----:B------:R-:W-:-:S03]  /*30130*/  SHF.R.S32.HI R7, RZ, 0x1f, R57 ;  /* 0x0000001fff077819 */ /* 0x000fc60000011439 */
[----:B------:R-:W5:Y:S04]  /*30140*/  LDL R57, [R1+0x53c] ;  /* 0x00053c0001397983 */ /* 0x000f680000100800 */
[----:B------:R4:W-:Y:S04]  /*30150*/  STL [R1+0x24c], R7 ;  /* 0x00024c0701007387 */ /* 0x0009e80000100800 */
[----:B------:R-:W5:Y:S04]  /*30160*/  LDL R14, [R1+0x534] ;  /* 0x00053400010e7983 */ /* 0x000f680000100800 */
[----:B------:R-:W5:Y:S01]  /*30170*/  LDL R13, [R1+0x530] ;  /* 0x00053000010d7983 */ /* 0x000f620000100800 */
[----:B----4-:R-:W-:-:S05]  /*30180*/  SHF.R.S32.HI R7, RZ, 0x1f, R59 ;  /* 0x0000001fff077819 */ /* 0x010fca000001143b */
[----:B------:R3:W-:Y:S04]  /*30190*/  STL [R1+0x250], R7 ;  /* 0x0002500701007387 */ /* 0x0007e80000100800 */
[----:B------:R-:W4:Y:S04]  /*301a0*/  LDL R12, [R1+0x52c] ;  /* 0x00052c00010c7983 */ /* 0x000f280000100800 */
[----:B------:R-:W4:Y:S04]  /*301b0*/  LDL R11, [R1+0x528] ;  /* 0x00052800010b7983 */ /* 0x000f280000100800 */
[----:B------:R-:W4:Y:S04]  /*301c0*/  LDL R10, [R1+0x524] ;  /* 0x00052400010a7983 */ /* 0x000f280000100800 */
[----:B------:R-:W4:Y:S01]  /*301d0*/  LDL R59, [R1+0x520] ;  /* 0x00052000013b7983 */ /* 0x000f220000100800 */
[----:B--2---:R-:W-:-:S03]  /*301e0*/  SHF.R.S32.HI R8, RZ, 0x1f, R60 ;  /* 0x0000001fff087819 */ /* 0x004fc6000001143c */
[----:B------:R-:W2:Y:S04]  /*301f0*/  LDL R60, [R1+0x51c] ;  /* 0x00051c00013c7983 */ /* 0x000ea80000100800 */
[----:B------:R0:W-:Y:S04]  /*30200*/  STL [R1+0x254], R8 ;  /* 0x0002540801007387 */ /* 0x0001e80000100800 */
[----:B------:R-:W2:Y:S01]  /*30210*/  LDL R9, [R1+0x518] ;  /* 0x0005180001097983 */ /* 0x000ea20000100800 */
[----:B---3--:R-:W-:-:S03]  /*30220*/  SHF.R.S32.HI R7, RZ, 0x1f, R61 ;  /* 0x0000001fff077819 */ /* 0x008fc6000001143d */
[----:B------:R-:W3:Y:S04]  /*30230*/  LDL R61, [R1+0x514] ;  /* 0x00051400013d7983 */ /* 0x000ee80000100800 */
[----:B------:R1:W-:Y:S04]  /*30240*/  STL [R1+0x258], R7 ;  /* 0x0002580701007387 */ /* 0x0003e80000100800 */
[----:B0-----:R-:W3:Y:S01]  /*30250*/  LDL R8, [R1+0x50c] ;  /* 0x00050c0001087983 */ /* 0x001ee20000100800 */
[----:B-----5:R-:W-:-:S03]  /*30260*/  SHF.R.S32.HI R2, RZ, 0x1f, R2 ;  /* 0x0000001fff027819 */ /* 0x020fc60000011402 */
[----:B-1----:R-:W5:Y:S04]  /*30270*/  LDL R7, [R1+0x510] ;  /* 0x0005100001077983 */ /* 0x002f680000100800 */
        /* <DEDUP_REMOVED lines=12> */
[----:B------:R-:W-:Y:S04]  /*30340*/  STL [R1+0x268], R16 ;  /* 0x0002681001007387 */ /* 0x000fe80000100800 */
[----:B------:R0:W-:Y:S01]  /*30350*/  STL [R1+0x26c], R6 ;  /* 0x00026c0601007387 */ /* 0x0001e20000100800 */
[----:B------:R-:W-:Y:S02]  /*30360*/  SHF.R.S32.HI R5, RZ, 0x1f, R5 ;  /* 0x0000001fff057819 */ /* 0x000fe40000011405 */
[----:B------:R-:W-:Y:S01]  /*30370*/  SHF.R.S32.HI R3, RZ, 0x1f, R3 ;  /* 0x0000001fff037819 */ /* 0x000fe20000011403 */
[----:B0-----:R-:W5:Y:S04]  /*30380*/  LDL R6, [R1+0x4f0] ;  /* 0x0004f00001067983 */ /* 0x001f680000100800 */
[----:B------:R0:W-:Y:S04]  /*30390*/  STL [R1+0x270], R5 ;  /* 0x0002700501007387 */ /* 0x0001e80000100800 */
[----:B0-----:R-:W5:Y:S04]  /*303a0*/  LDL R5, [R1+0x4e8] ;  /* 0x0004e80001057983 */ /* 0x001f680000100800 */
[----:B------:R0:W-:Y:S04]  /*303b0*/  STL [R1+0x274], R3 ;  /* 0x0002740301007387 */ /* 0x0001e80000100800 */
[----:B0-----:R-:W5:Y:S01]  /*303c0*/  LDL R3, [R1+0x4e4] ;  /* 0x0004e40001037983 */ /* 0x001f620000100800 */
[----:B------:R-:W-:-:S02]  /*303d0*/  SHF.R.S32.HI R15, RZ, 0x1f, R15 ;  /* 0x0000001fff0f7819 */ /* 0x000fc4000001140f */
[----:B------:R-:W-:Y:S02]  /*303e0*/  SHF.R.S32.HI R16, RZ, 0x1f, R57 ;  /* 0x0000001fff107819 */ /* 0x000fe40000011439 */
[----:B------:R-:W5:Y:S04]  /*303f0*/  LDL R57, [R1+0x4e0] ;  /* 0x0004e00001397983 */ /* 0x000f680000100800 */
[----:B------:R0:W-:Y:S04]  /*30400*/  STL [R1+0x278], R15 ;  /* 0x0002780f01007387 */ /* 0x0001e80000100800 */
[----:B------:R-:W-:Y:S01]  /*30410*/  STL [R1+0x27c], R16 ;  /* 0x00027c1001007387 */ /* 0x000fe20000100800 */
[----:B0-----:R-:W-:-:S02]  /*30420*/  SHF.R.S32.HI R15, RZ, 0x1f, R14 ;  /* 0x0000001fff0f7819 */ /* 0x001fc4000001140e */
[----:B------:R-:W-:-:S03]  /*30430*/  SHF.R.S32.HI R14, RZ, 0x1f, R13 ;  /* 0x0000001fff0e7819 */ /* 0x000fc6000001140d */
[----:B------:R-:W-:Y:S04]  /*30440*/  STL [R1+0x280], R15 ;  /* 0x0002800f01007387 */ /* 0x000fe80000100800 */
[----:B------:R-:W-:Y:S01]  /*30450*/  STL [R1+0x284], R14 ;  /* 0x0002840e01007387 */ /* 0x000fe20000100800 */
[----:B----4-:R-:W-:Y:S02]  /*30460*/  SHF.R.S32.HI R13, RZ, 0x1f, R12 ;  /* 0x0000001fff0d7819 */ /* 0x010fe4000001140c */
[----:B------:R-:W-:-:S03]  /*30470*/  SHF.R.S32.HI R12, RZ, 0x1f, R11 ;  /* 0x0000001fff0c7819 */ /* 0x000fc6000001140b */
[----:B------:R-:W-:Y:S01]  /*30480*/  STL [R1+0x288], R13 ;  /* 0x0002880d01007387 */ /* 0x000fe20000100800 */
[----:B------:R-:W-:-:S03]  /*30490*/  SHF.R.S32.HI R10, RZ, 0x1f, R10 ;  /* 0x0000001fff0a7819 */ /* 0x000fc6000001140a */
[----:B------:R-:W-:Y:S01]  /*304a0*/  STL [R1+0x28c], R12 ;  /* 0x00028c0c01007387 */ /* 0x000fe20000100800 */
[----:B------:R-:W-:-:S03]  /*304b0*/  SHF.R.S32.HI R11, RZ, 0x1f, R59 ;  /* 0x0000001fff0b7819 */ /* 0x000fc6000001143b */
[----:B------:R-:W4:Y:S04]  /*304c0*/  LDL R59, [R1+0x4dc] ;  /* 0x0004dc00013b7983 */ /* 0x000f280000100800 */
[----:B------:R2:W-:Y:S04]  /*304d0*/  STL [R1+0x290], R10 ;  /* 0x0002900a01007387 */ /* 0x0005e80000100800 */
[----:B------:R-:W-:Y:S01]  /*304e0*/  STL [R1+0x294], R11 ;  /* 0x0002940b01007387 */ /* 0x000fe20000100800 */
[----:B--2---:R-:W-:-:S03]  /*304f0*/  SHF.R.S32.HI R10, RZ, 0x1f, R60 ;  /* 0x0000001fff0a7819 */ /* 0x004fc6000001143c */
[----:B------:R-:W2:Y:S04]  /*30500*/  LDL R60, [R1+0x4d8] ;  /* 0x0004d800013c7983 */ /* 0x000ea80000100800 */
[----:B------:R3:W-:Y:S01]  /*30510*/  STL [R1+0x298], R10 ;  /* 0x0002980a01007387 */ /* 0x0007e20000100800 */
[----:B------:R-:W-:Y:S02]  /*30520*/  SHF.R.S32.HI R9, RZ, 0x1f, R9 ;  /* 0x0000001fff097819 */ /* 0x000fe40000011409 */
[----:B---3--:R-:W-:Y:S02]  /*30530*/  SHF.R.S32.HI R10, RZ, 0x1f, R61 ;  /* 0x0000001fff0a7819 */ /* 0x008fe4000001143d */
[----:B------:R-:W3:Y:S04]  /*30540*/  LDL R61, [R1+0x4d4] ;  /* 0x0004d400013d7983 */ /* 0x000ee80000100800 */
[----:B------:R5:W-:Y:S04]  /*30550*/  STL [R1+0x29c], R9 ;  /* 0x00029c0901007387 */ /* 0x000be80000100800 */
[----:B------:R-:W-:Y:S01]  /*30560*/  STL [R1+0x2a0], R10 ;  /* 0x0002a00a01007387 */ /* 0x000fe20000100800 */
[----:B-----5:R-:W-:-:S02]  /*30570*/  SHF.R.S32.HI R9, RZ, 0x1f, R7 ;  /* 0x0000001fff097819 */ /* 0x020fc40000011407 */
[----:B------:R-:W-:-:S03]  /*30580*/  SHF.R.S32.HI R7, RZ, 0x1f, R8 ;  /* 0x0000001fff077819 */ /* 0x000fc60000011408 */
[----:B------:R-:W-:Y:S01]  /*30590*/  STL [R1+0x2a4], R9 ;  /* 0x0002a40901007387 */ /* 0x000fe20000100800 */
[----:B------:R-:W-:-:S03]  /*305a0*/  SHF.R.S32.HI R8, RZ, 0x1f, R2 ;  /* 0x0000001fff087819 */ /* 0x000fc60000011402 */
[----:B------:R-:W5:Y:S04]  /*305b0*/  LDL R2, [R1+0x4d0] ;  /* 0x0004d00001027983 */ /* 0x000f680000100800 */
[----:B------:R0:W-:Y:S04]  /*305c0*/  STL [R1+0x2a8], R7 ;  /* 0x0002a80701007387 */ /* 0x0001e80000100800 */
[----:B------:R1:W-:Y:S01]  /*305d0*/  STL [R1+0x2ac], R8 ;  /* 0x0002ac0801007387 */ /* 0x0003e20000100800 */
[----:B0-----:R-:W-:-:S03]  /*305e0*/  SHF.R.S32.HI R7, RZ, 0x1f, R0 ;  /* 0x0000001fff077819 */ /* 0x001fc60000011400 */
[----:B------:R-:W5:Y:S04]  /*305f0*/  LDL R0, [R1+0x4c8] ;  /* 0x0004c80001007983 */ /* 0x000f680000100800 */
[----:B------:R0:W-:Y:S01]  /*30600*/  STL [R1+0x2b0], R7 ;  /* 0x0002b00701007387 */ /* 0x0001e20000100800 */
[----:B-1----:R-:W-:-:S05]  /*30610*/  SHF.R.S32.HI R8, RZ, 0x1f, R56 ;  /* 0x0000001fff087819 */ /* 0x002fca0000011438 */
[----:B------:R-:W-:Y:S01]  /*30620*/  STL [R1+0x2b4], R8 ;  /* 0x0002b40801007387 */ /* 0x000fe20000100800 */
[----:B0-----:R-:W-:-:S03]  /*30630*/  SHF.R.S32.HI R7, RZ, 0x1f, R58 ;  /* 0x0000001fff077819 */ /* 0x001fc6000001143a */
[----:B------:R-:W5:Y:S01]  /*30640*/  LDL R16, [R1+0x4c4] ;  /* 0x0004c40001107983 */ /* 0x000f620000100800 */
[----:B------:R-:W-:-:S03]  /*30650*/  SHF.R.S32.HI R4, RZ, 0x1f, R4 ;  /* 0x0000001fff047819 */ /* 0x000fc60000011404 */
[----:B------:R-:W-:Y:S04]  /*30660*/  STL [R1+0x2b8], R7 ;  /* 0x0002b80701007387 */ /* 0x000fe80000100800 */
[----:B------:R-:W5:Y:S04]  /*30670*/  LDL R56, [R1+0x4c0] ;  /* 0x0004c00001387983 */ /* 0x000f680000100800 */
[----:B------:R0:W-:Y:S04]  /*30680*/  STL [R1+0x2bc], R4 ;  /* 0x0002bc0401007387 */ /* 0x0001e80000100800 */
[----:B------:R-:W5:Y:S04]  /*30690*/  LDL R58, [R1+0x4bc] ;  /* 0x0004bc00013a7983 */ /* 0x000f680000100800 */
        /* <DEDUP_REMOVED lines=11> */
[----:B0-----:R-:W-:-:S05]  /*30750*/  SHF.R.S32.HI R5, RZ, 0x1f, R57 ;  /* 0x0000001fff057819 */ /* 0x001fca0000011439 */
[----:B------:R2:W-:Y:S04]  /*30760*/  STL [R1+0x2cc], R5 ;  /* 0x0002cc0501007387 */ /* 0x0005e80000100800 */
[----:B------:R-:W5:Y:S04]  /*30770*/  LDL R12, [R1+0x4a4] ;  /* 0x0004a400010c7983 */ /* 0x000f680000100800 */
[----:B------:R-:W5:Y:S04]  /*30780*/  LDL R11, [R1+0x4a0] ;  /* 0x0004a000010b7983 */ /* 0x000f680000100800 */
[----:B------:R-:W5:Y:S04]  /*30790*/  LDL R10, [R1+0x49c] ;  /* 0x00049c00010a7983 */ /* 0x000f680000100800 */
[----:B------:R-:W5:Y:S01]  /*307a0*/  LDL R57, [R1+0x498] ;  /* 0x0004980001397983 */ /* 0x000f620000100800 */
[----:B----4-:R-:W-:-:S03]  /*307b0*/  SHF.R.S32.HI R6, RZ, 0x1f, R59 ;  /* 0x0000001fff067819 */ /* 0x010fc6000001143b */
[----:B------:R-:W4:Y:S04]  /*307c0*/  LDL R59, [R1+0x494] ;  /* 0x00049400013b7983 */ /* 0x000f280000100800 */
[----:B------:R-:W-:Y:S04]  /*307d0*/  STL [R1+0x2d0], R6 ;  /* 0x0002d00601007387 */ /* 0x000fe80000100800 */
[----:B------:R-:W4:Y:S01]  /*307e0*/  LDL R9, [R1+0x490] ;  /* 0x0004900001097983 */ /* 0x000f220000100800 */
[----:B--2---:R-:W-:-:S03]  /*307f0*/  SHF.R.S32.HI R5, RZ, 0x1f, R60 ;  /* 0x0000001fff057819 */ /* 0x004fc6000001143c */
[----:B------:R-:W2:Y:S04]  /*30800*/  LDL R60, [R1+0x48c] ;  /* 0x00048c00013c7983 */ /* 0x000ea80000100800 */
[----:B------:R3:W-:Y:S04]  /*30810*/  STL [R1+0x2d4], R5 ;  /* 0x0002d40501007387 */ /* 0x0007e80000100800 */
[----:B------:R-:W2:Y:S04]  /*30820*/  LDL R7, [R1+0x488] ;  /* 0x0004880001077983 */ /* 0x000ea80000100800 */
[----:B------:R-:W2:Y:S01]  /*30830*/  LDL R8, [R1+0x484] ;  /* 0x0004840001087983 */ /* 0x000ea20000100800 */
[----:B---3--:R-:W-:-:S05]  /*30840*/  SHF.R.S32.HI R5, RZ, 0x1f, R61 ;  /* 0x0000001fff057819 */ /* 0x008fca000001143d */
[----:B------:R5:W-:Y:S04]  /*30850*/  STL [R1+0x2d8], R5 ;  /* 0x0002d80501007387 */ /* 0x000be80000100800 */
[----:B------:R-:W3:Y:S01]  /*30860*/  LDL R61, [R1+0x480] ;  /* 0x00048000013d7983 */ /* 0x000ee20000100800 */
[----:B-----5:R-:W-:-:S03]  /*30870*/  SHF.R.S32.HI R5, RZ, 0x1f, R2 ;  /* 0x0000001fff057819 */ /* 0x020fc60000011402 */
[----:B------:R-:W5:Y:S04]  /*30880*/  LDL R2, [R1+0x47c] ;  /* 0x00047c0001027983 */ /* 0x000f680000100800 */
[----:B------:R0:W-:Y:S04]  /*30890*/  STL [R1+0x2dc], R5 ;  /* 0x0002dc0501007387 */ /* 0x0001e80000100800 */
[----:B------:R-:W5:Y:S01]  /*308a0*/  LDL R6, [R1+0x478] ;  /* 0x0004780001067983 */ /* 0x000f620000100800 */
[----:B------:R-:W-:-:S03]  /*308b0*/  SHF.R.S32.HI R0, RZ, 0x1f, R0 ;  /* 0x0000001fff007819 */ /* 0x000fc60000011400 */
[----:B0-----:R-:W5:Y:S04]  /*308c0*/  LDL R5, [R1+0x474] ;  /* 0x0004740001057983 */ /* 0x001f680000100800 */
[----:B------:R0:W-:Y:S04]  /*308d0*/  STL [R1+0x2e4], R0 ;  /* 0x0002e40001007387 */ /* 0x0001e80000100800 */
[----:B0-----:R-:W5:Y:S01]  /*308e0*/  LDL R0, [R1+0x470] ;  /* 0x0004700001007983 */ /* 0x001f620000100800 */
[----:B------:R-:W-:-:S05]  /*308f0*/  SHF.R.S32.HI R16, RZ, 0x1f, R16 ;  /* 0x0000001fff107819 */ /* 0x000fca0000011410 */
[----:B------:R0:W-:Y:S01]  /*30900*/  STL [R1+0x2e8], R16 ;  /* 0x0002e81001007387 */ /* 0x0001e20000100800 */
[----:B------:R-:W-:-:S05]  /*30910*/  SHF.R.S32.HI R56, RZ, 0x1f, R56 ;  /* 0x0000001fff387819 */ /* 0x000fca0000011438 */
[----:B------:R1:W-:Y:S01]  /*30920*/  STL [R1+0x2ec], R56 ;  /* 0x0002ec3801007387 */ /* 0x0003e20000100800 */
[----:B0-----:R-:W-:Y:S02]  /*30930*/  SHF.R.S32.HI R16, RZ, 0x1f, R58 ;  /* 0x0000001fff107819 */ /* 0x001fe4000001143a */
[----:B------:R-:W-:Y:S01]  /*30940*/  SHF.R.S32.HI R4, RZ, 0x1f, R4 ;  /* 0x0000001fff047819 */ /* 0x000fe20000011404 */
[----:B-1----:R-:W5:Y:S04]  /*30950*/  LDL R56, [R1+0x46c] ;  /* 0x00046c0001387983 */ /* 0x002f680000100800 */
[----:B------:R-:W-:Y:S04]  /*30960*/  STL [R1+0x2f0], R16 ;  /* 0x0002f01001007387 */ /* 0x000fe80000100800 */
[----:B------:R-:W5:Y:S04]  /*30970*/  LDL R58, [R1+0x468] ;  /* 0x00046800013a7983 */ /* 0x000f680000100800 */
[----:B------:R0:W-:Y:S04]  /*30980*/  STL [R1+0x2f4], R4 ;  /* 0x0002f40401007387 */ /* 0x0001e80000100800 */
[----:B0-----:R-:W5:Y:S01]  /*30990*/  LDL R4, [R1+0x464] ;  /* 0x0004640001047983 */ /* 0x001f620000100800 */
[----:B------:R-:W-:-:S03]  /*309a0*/  SHF.R.S32.HI R16, RZ, 0x1f, R3 ;  /* 0x0000001fff107819 */ /* 0x000fc60000011403 */
[----:B------:R-:W5:Y:S01]  /*309b0*/  LDL R3, [R1+0x460] ;  /* 0x0004600001037983 */ /* 0x000f620000100800 */
[----:B------:R-:W-:-:S05]  /*309c0*/  SHF.R.S32.HI R15, RZ, 0x1f, R15 ;  /* 0x0000001fff0f7819 */ /* 0x000fca000001140f */
[----:B------:R0:W-:Y:S04]  /*309d0*/  STL [R1+0x2f8], R15 ;  /* 0x0002f80f01007387 */ /* 0x0001e80000100800 */
[----:B------:R-:W-:Y:S01]  /*309e0*/  STL [R1+0x2fc], R16 ;  /* 0x0002fc1001007387 */ /* 0x000fe20000100800 */
[----:B0-----:R-:W-:Y:S02]  /*309f0*/  SHF.R.S32.HI R15, RZ, 0x1f, R14 ;  /* 0x0000001fff0f7819 */ /* 0x001fe4000001140e */
        /* <DEDUP_REMOVED lines=9> */
[----:B------:R-:W5:Y:S04]  /*30a90*/  LDL R57, [R1+0x45c] ;  /* 0x00045c0001397983 */ /* 0x000f680000100800 */
[----:B------:R4:W-:Y:S04]  /*30aa0*/  STL [R1+0x310], R10 ;  /* 0x0003100a01007387 */ /* 0x0009e80000100800 */
[----:B------:R-:W-:Y:S01]  /*30ab0*/  STL [R1+0x314], R11 ;  /* 0x0003140b01007387 */ /* 0x000fe20000100800 */
[----:B----4-:R-:W-:-:S03]  /*30ac0*/  SHF.R.S32.HI R10, RZ, 0x1f, R59 ;  /* 0x0000001fff0a7819 */ /* 0x010fc6000001143b */
[----:B------:R-:W4:Y:S04]  /*30ad0*/  LDL R59, [R1+0x458] ;  /* 0x00045800013b7983 */ /* 0x000f280000100800 */
[----:B------:R2:W-:Y:S01]  /*30ae0*/  STL [R1+0x318], R10 ;  /* 0x0003180a01007387 */ /* 0x0005e20000100800 */
[----:B------:R-:W-:Y:S02]  /*30af0*/  SHF.R.S32.HI R9, RZ, 0x1f, R9 ;  /* 0x0000001fff097819 */ /* 0x000fe40000011409 */
[----:B--2---:R-:W-:Y:S02]  /*30b00*/  SHF.R.S32.HI R10, RZ, 0x1f, R60 ;  /* 0x0000001fff0a7819 */ /* 0x004fe4000001143c */
[----:B------:R-:W2:Y:S04]  /*30b10*/  LDL R60, [R1+0x454] ;  /* 0x00045400013c7983 */ /* 0x000ea80000100800 */
[----:B------:R0:W-:Y:S04]  /*30b20*/  STL [R1+0x31c], R9 ;  /* 0x00031c0901007387 */ /* 0x0001e80000100800 */
[----:B------:R-:W-:Y:S01]  /*30b30*/  STL [R1+0x320], R10 ;  /* 0x0003200a01007387 */ /* 0x000fe20000100800 */
[----:B0-----:R-:W-:-:S02]  /*30b40*/  SHF.R.S32.HI R9, RZ, 0x1f, R7 ;  /* 0x0000001fff097819 */ /* 0x001fc40000011407 */
[----:B------:R-:W-:-:S03]  /*30b50*/  SHF.R.S32.HI R7, RZ, 0x1f, R8 ;  /* 0x0000001fff077819 */ /* 0x000fc60000011408 */
[----:B------:R-:W-:Y:S01]  /*30b60*/  STL [R1+0x324], R9 ;  /* 0x0003240901007387 */ /* 0x000fe20000100800 */
[----:B---3--:R-:W-:-:S03]  /*30b70*/  SHF.R.S32.HI R8, RZ, 0x1f, R61 ;  /* 0x0000001fff087819 */ /* 0x008fc6000001143d */
[----:B------:R-:W3:Y:S04]  /*30b80*/  LDL R61, [R1+0x450] ;  /* 0x00045000013d7983 */ /* 0x000ee80000100800 */
[----:B------:R5:W-:Y:S04]  /*30b90*/  STL [R1+0x328], R7 ;  /* 0x0003280701007387 */ /* 0x000be80000100800 */
[----:B------:R-:W-:Y:S01]  /*30ba0*/  STL [R1+0x32c], R8 ;  /* 0x00032c0801007387 */ /* 0x000fe20000100800 */
[----:B-----5:R-:W-:-:S03]  /*30bb0*/  SHF.R.S32.HI R7, RZ, 0x1f, R2 ;  /* 0x0000001fff077819 */ /* 0x020fc60000011402 */
[----:B------:R-:W5:Y:S01]  /*30bc0*/  LDL R2, [R1+0x44c] ;  /* 0x00044c0001027983 */ /* 0x000f620000100800 */
[----:B------:R-:W-:-:S03]  /*30bd0*/  SHF.R.S32.HI R6, RZ, 0x1f, R6 ;  /* 0x0000001fff067819 */ /* 0x000fc60000011406 */
[----:B------:R-:W-:Y:S01]  /*30be0*/  STL [R1+0x330], R7 ;  /* 0x0003300701007387 */ /* 0x000fe20000100800 */
[----:B------:R-:W-:-:S03]  /*30bf0*/  SHF.R.S32.HI R5, RZ, 0x1f, R5 ;  /* 0x0000001fff057819 */ /* 0x000fc60000011405 */
[----:B------:R0:W-:Y:S04]  /*30c00*/  STL [R1+0x334], R6 ;  /* 0x0003340601007387 */ /* 0x0001e80000100800 */
[----:B------:R-:W5:Y:S04]  /*30c10*/  LDL R16, [R1+0x448] ;  /* 0x0004480001107983 */ /* 0x000f680000100800 */
[----:B------:R1:W-:Y:S04]  /*30c20*/  STL [R1+0x338], R5 ;  /* 0x0003380501007387 */ /* 0x0003e80000100800 */
[----:B0-----:R-:W5:Y:S01]  /*30c30*/  LDL R6, [R1+0x444] ;  /* 0x0004440001067983 */ /* 0x001f620000100800 */
[----:B------:R-:W-:-:S05]  /*30c40*/  SHF.R.S32.HI R0, RZ, 0x1f, R0 ;  /* 0x0000001fff007819 */ /* 0x000fca0000011400 */
[----:B------:R0:W-:Y:S04]  /*30c50*/  STL [R1+0x33c], R0 ;  /* 0x00033c0001007387 */ /* 0x0001e80000100800 */
[----:B-1----:R-:W5:Y:S04]  /*30c60*/  LDL R5, [R1+0x440] ;  /* 0x0004400001057983 */ /* 0x002f680000100800 */
[----:B0-----:R-:W5:Y:S01]  /*30c70*/  LDL R0, [R1+0x43c] ;  /* 0x00043c0001007983 */ /* 0x001f620000100800 */
[----:B------:R-:W-:-:S05]  /*30c80*/  SHF.R.S32.HI R9, RZ, 0x1f, R56 ;  /* 0x0000001fff097819 */ /* 0x000fca0000011438 */
[----:B------:R-:W-:Y:S01]  /*30c90*/  STL [R1+0x340], R9 ;  /* 0x0003400901007387 */ /* 0x000fe20000100800 */
[----:B------:R-:W-:-:S03]  /*30ca0*/  SHF.R.S32.HI R8, RZ, 0x1f, R58 ;  /* 0x0000001fff087819 */ /* 0x000fc6000001143a */
[----:B------:R-:W5:Y:S04]  /*30cb0*/  LDL R15, [R1+0x438] ;  /* 0x00043800010f7983 */ /* 0x000f680000100800 */
[----:B------:R-:W-:Y:S01]  /*30cc0*/  STL [R1+0x344], R8 ;  /* 0x0003440801007387 */ /* 0x000fe20000100800 */
[----:B------:R-:W-:-:S03]  /*30cd0*/  SHF.R.S32.HI R7, RZ, 0x1f, R4 ;  /* 0x0000001fff077819 */ /* 0x000fc60000011404 */
[----:B------:R-:W5:Y:S04]  /*30ce0*/  LDL R4, [R1+0x434] ;  /* 0x0004340001047983 */ /* 0x000f680000100800 */
[----:B------:R-:W-:Y:S04]  /*30cf0*/  STL [R1+0x348], R7 ;  /* 0x0003480701007387 */ /* 0x000fe80000100800 */
[----:B------:R-:W5:Y:S01]  /*30d00*/  LDL R14, [R1+0x430] ;  /* 0x00043000010e7983 */ /* 0x000f620000100800 */
[----:B------:R-:W-:-:S03]  /*30d10*/  SHF.R.S32.HI R3, RZ, 0x1f, R3 ;  /* 0x0000001fff037819 */ /* 0x000fc60000011403 */
[----:B------:R-:W5:Y:S04]  /*30d20*/  LDL R13, [R1+0x42c] ;  /* 0x00042c00010d7983 */ /* 0x000f680000100800 */
[----:B------:R0:W-:Y:S04]  /*30d30*/  STL [R1+0x34c], R3 ;  /* 0x00034c0301007387 */ /* 0x0001e80000100800 */
[----:B------:R-:W5:Y:S04]  /*30d40*/  LDL R12, [R1+0x428] ;  /* 0x00042800010c7983 */ /* 0x000f680000100800 */
[----:B------:R-:W5:Y:S04]  /*30d50*/  LDL R11, [R1+0x424] ;  /* 0x00042400010b7983 */ /* 0x000f680000100800 */
[----:B0-----:R-:W5:Y:S04]  /*30d60*/  LDL R3, [R1+0x41c] ;  /* 0x00041c0001037983 */ /* 0x001f680000100800 */
[----:B------:R-:W5:Y:S01]  /*30d70*/  LDL R10, [R1+0x420] ;  /* 0x00042000010a7983 */ /* 0x000f620000100800 */
[----:B------:R-:W-:-:S03]  /*30d80*/  SHF.R.S32.HI R8, RZ, 0x1f, R57 ;  /* 0x0000001fff087819 */ /* 0x000fc60000011439 */
[----:B------:R-:W5:Y:S04]  /*30d90*/  LDL R57, [R1+0x418] ;  /* 0x0004180001397983 */ /* 0x000f680000100800 */
[----:B------:R0:W-:Y:S04]  /*30da0*/  STL [R1+0x350], R8 ;  /* 0x0003500801007387 */ /* 0x0001e80000100800 */
[----:B------:R-:W5:Y:S01]  /*30db0*/  LDL R9, [R1+0x414] ;  /* 0x0004140001097983 */ /* 0x000f620000100800 */
[----:B----4-:R-:W-:-:S03]  /*30dc0*/  SHF.R.S32.HI R7, RZ, 0x1f, R59 ;  /* 0x0000001fff077819 */ /* 0x010fc6000001143b */
[----:B------:R-:W4:Y:S04]  /*30dd0*/  LDL R59, [R1+0x410] ;  /* 0x00041000013b7983 */ /* 0x000f280000100800 */
[----:B------:R1:W-:Y:S04]  /*30de0*/  STL [R1+0x354], R7 ;  /* 0x0003540701007387 */ /* 0x0003e80000100800 */
[----:B0-----:R-:W4:Y:S04]  /*30df0*/  LDL R8, [R1+0x408] ;  /* 0x0004080001087983 */ /* 0x001f280000100800 */
[----:B-1----:R-:W4:Y:S01]  /*30e00*/  LDL R7, [R1+0x40c] ;  /* 0x00040c0001077983 */ /* 0x002f220000100800 */
[----:B--2---:R-:W-:-:S05]  /*30e10*/  SHF.R.S32.HI R56, RZ, 0x1f, R60 ;  /* 0x0000001fff387819 */ /* 0x004fca000001143c */
[----:B------:R3:W-:Y:S04]  /*30e20*/  STL [R1+0x358], R56 ;  /* 0x0003583801007387 */ /* 0x0007e80000100800 */
[----:B------:R-:W2:Y:S01]  /*30e30*/  LDL R60, [R1+0x404] ;  /* 0x00040400013c7983 */ /* 0x000ea20000100800 */
[----:B---3--:R-:W-:-:S03]  /*30e40*/  SHF.R.S32.HI R56, RZ, 0x1f, R61 ;  /* 0x0000001fff387819 */ /* 0x008fc6000001143d */
[----:B------:R-:W3:Y:S04]  /*30e50*/  LDL R61, [R1+0x400] ;  /* 0x00040000013d7983 */ /* 0x000ee80000100800 */
[----:B------:R0:W-:Y:S04]  /*30e60*/  STL [R1+0x35c], R56 ;  /* 0x00035c3801007387 */ /* 0x0001e80000100800 */
[----:B------:R-:W3:Y:S04]  /*30e70*/  LDL R58, [R1+0x3f8] ;  /* 0x0003f800013a7983 */ /* 0x000ee80000100800 */
[----:B0-----:R-:W3:Y:S01]  /*30e80*/  LDL R56, [R1+0x3fc] ;  /* 0x0003fc0001387983 */ /* 0x001ee20000100800 */
[----:B-----5:R-:W-:-:S05]  /*30e90*/  SHF.R.S32.HI R2, RZ, 0x1f, R2 ;  /* 0x0000001fff027819 */ /* 0x020fca0000011402 */
[----:B------:R0:W-:Y:S04]  /*30ea0*/  STL [R1+0x360], R2 ;  /* 0x0003600201007387 */ /* 0x0001e80000100800 */
[----:B0-----:R-:W5:Y:S01]  /*30eb0*/  LDL R2, [R1+0x3f4] ;  /* 0x0003f40001027983 */ /* 0x001f620000100800 */
[----:B------:R-:W-:Y:S02]  /*30ec0*/  SHF.R.S32.HI R16, RZ, 0x1f, R16 ;  /* 0x0000001fff107819 */ /* 0x000fe40000011410 */
[----:B------:R-:W-:-:S03]  /*30ed0*/  SHF.R.S32.HI R6, RZ, 0x1f, R6 ;  /* 0x0000001fff067819 */ /* 0x000fc60000011406 */
[----:B------:R-:W-:Y:S04]  /*30ee0*/  STL [R1+0x364], R16 ;  /* 0x0003641001007387 */ /* 0x000fe80000100800 */
[----:B------:R0:W-:Y:S01]  /*30ef0*/  STL [R1+0x368], R6 ;  /* 0x0003680601007387 */ /* 0x0001e20000100800 */
[----:B------:R-:W-:-:S03]  /*30f00*/  SHF.R.S32.HI R5, RZ, 0x1f, R5 ;  /* 0x0000001fff057819 */ /* 0x000fc60000011405 */
[----:B0-----:R-:W5:Y:S01]  /*30f10*/  LDL R6, [R1+0x3f0] ;  /* 0x0003f00001067983 */ /* 0x001f620000100800 */
[----:B------:R-:W-:-:S03]  /*30f20*/  SHF.R.S32.HI R0, RZ, 0x1f, R0 ;  /* 0x0000001fff007819 */ /* 0x000fc60000011400 */
[----:B------:R0:W-:Y:S04]  /*30f30*/  STL [R1+0x36c], R5 ;  /* 0x00036c0501007387 */ /* 0x0001e80000100800 */
[----:B0-----:R-:W5:Y:S04]  /*30f40*/  LDL R5, [R1+0x3ec] ;  /* 0x0003ec0001057983 */ /* 0x001f680000100800 */
[----:B------:R0:W-:Y:S01]  /*30f50*/  STL [R1+0x370], R0 ;  /* 0x0003700001007387 */ /* 0x0001e20000100800 */
[----:B------:R-:W-:-:S03]  /*30f60*/  SHF.R.S32.HI R15, RZ, 0x1f, R15 ;  /* 0x0000001fff0f7819 */ /* 0x000fc6000001140f */
[----:B0-----:R-:W5:Y:S01]  /*30f70*/  LDL R0, [R1+0x3e8] ;  /* 0x0003e80001007983 */ /* 0x001f620000100800 */
[----:B------:R-:W-:-:S03]  /*30f80*/  SHF.R.S32.HI R16, RZ, 0x1f, R4 ;  /* 0x0000001fff107819 */ /* 0x000fc60000011404 */
[----:B------:R-:W5:Y:S04]  /*30f90*/  LDL R4, [R1+0x3e4] ;  /* 0x0003e40001047983 */ /* 0x000f680000100800 */
[----:B------:R0:W-:Y:S04]  /*30fa0*/  STL [R1+0x374], R15 ;  /* 0x0003740f01007387 */ /* 0x0001e80000100800 */
[----:B------:R-:W-:Y:S01]  /*30fb0*/  STL [R1+0x378], R16 ;  /* 0x0003781001007387 */ /* 0x000fe20000100800 */
[----:B0-----:R-:W-:Y:S02]  /*30fc0*/  SHF.R.S32.HI R15, RZ, 0x1f, R14 ;  /* 0x0000001fff0f7819 */ /* 0x001fe4000001140e */
[----:B------:R-:W-:-:S02]  /*30fd0*/  SHF.R.S32.HI R14, RZ, 0x1f, R13 ;  /* 0x0000001fff0e7819 */ /* 0x000fc4000001140d */
[----:B------:R-:W-:Y:S01]  /*30fe0*/  SHF.R.S32.HI R13, RZ, 0x1f, R12 ;  /* 0x0000001fff0d7819 */ /* 0x000fe2000001140c */
[----:B------:R-:W-:Y:S01]  /*30ff0*/  STL [R1+0x37c], R15 ;  /* 0x00037c0f01007387 */ /* 0x000fe20000100800 */
[----:B------:R-:W-:-:S03]  /*31000*/  SHF.R.S32.HI R12, RZ, 0x1f, R11 ;  /* 0x0000001fff0c7819 */ /* 0x000fc6000001140b */
[----:B------:R-:W-:Y:S01]  /*31010*/  STL [R1+0x380], R14 ;  /* 0x0003800e01007387 */ /* 0x000fe20000100800 */
[----:B------:R-:W-:-:S03]  /*31020*/  SHF.R.S32.HI R11, RZ, 0x1f, R3 ;  /* 0x0000001fff0b7819 */ /* 0x000fc60000011403 */
[----:B------:R-:W-:Y:S04]  /*31030*/  STL [R1+0x384], R13 ;  /* 0x0003840d01007387 */ /* 0x000fe80000100800 */
[----:B------:R-:W-:Y:S04]  /*31040*/  STL [R1+0x388], R12 ;  /* 0x0003880c01007387 */ /* 0x000fe80000100800 */
[----:B------:R-:W5:Y:S01]  /*31050*/  LDL R3, [R1+0x3e0] ;  /* 0x0003e00001037983 */ /* 0x000f620000100800 */
[----:B------:R-:W-:-:S05]  /*31060*/  SHF.R.S32.HI R10, RZ, 0x1f, R10 ;  /* 0x0000001fff0a7819 */ /* 0x000fca000001140a */
[----:B------:R0:W-:Y:S04]  /*31070*/  STL [R1+0x390], R10 ;  /* 0x0003900a01007387 */ /* 0x0001e80000100800 */
[----:B------:R-:W-:Y:S01]  /*31080*/  STL [R1+0x394], R11 ;  /* 0x0003940b01007387 */ /* 0x000fe20000100800 */
[----:B0-----:R-:W-:-:S03]  /*31090*/  SHF.R.S32.HI R10, RZ, 0x1f, R57 ;  /* 0x0000001fff0a7819 */ /* 0x001fc60000011439 */
[----:B------:R-:W5:Y:S01]  /*310a0*/  LDL R57, [R1+0x3dc] ;  /* 0x0003dc0001397983 */ /* 0x000f620000100800 */
[----:B------:R-:W-:-:S03]  /*310b0*/  SHF.R.S32.HI R9, RZ, 0x1f, R9 ;  /* 0x0000001fff097819 */ /* 0x000fc60000011409 */
[----:B------:R4:W-:Y:S02]  /*310c0*/  STL [R1+0x398], R10 ;  /* 0x0003980a01007387 */ /* 0x0009e40000100800 */
[----:B----4-:R-:W-:Y:S02]  /*310d0*/  SHF.R.S32.HI R10, RZ, 0x1f, R59 ;  /* 0x0000001fff0a7819 */ /* 0x010fe4000001143b */
[----:B------:R-:W4:Y:S04]  /*310e0*/  LDL R59, [R1+0x3d8] ;  /* 0x0003d800013b7983 */ /* 0x000f280000100800 */
[----:B------:R0:W-:Y:S04]  /*310f0*/  STL [R1+0x39c], R9 ;  /* 0x00039c0901007387 */ /* 0x0001e80000100800 */
[----:B------:R-:W-:Y:S01]  /*31100*/  STL [R1+0x3a0], R10 ;  /* 0x0003a00a01007387 */ /* 0x000fe20000100800 */
[----:B0-----:R-:W-:-:S02]  /*31110*/  SHF.R.S32.HI R9, RZ, 0x1f, R7 ;  /* 0x0000001fff097819 */ /* 0x001fc40000011407 */
[----:B------:R-:W-:-:S03]  /*31120*/  SHF.R.S32.HI R7, RZ, 0x1f, R8 ;  /* 0x0000001fff077819 */ /* 0x000fc60000011408 */
[----:B------:R-:W-:Y:S01]  /*31130*/  STL [R1+0x3a4], R9 ;  /* 0x0003a40901007387 */ /* 0x000fe20000100800 */
[----:B--2---:R-:W-:-:S03]  /*31140*/  SHF.R.S32.HI R8, RZ, 0x1f, R60 ;  /* 0x0000001fff087819 */ /* 0x004fc6000001143c */
[----:B------:R-:W2:Y:S04]  /*31150*/  LDL R60, [R1+0x3d4] ;  /* 0x0003d400013c7983 */ /* 0x000ea80000100800 */
[----:B------:R3:W-:Y:S04]  /*31160*/  STL [R1+0x3a8], R7 ;  /* 0x0003a80701007387 */ /* 0x0007e80000100800 */
[----:B------:R0:W-:Y:S01]  /*31170*/  STL [R1+0x3ac], R8 ;  /* 0x0003ac0801007387 */ /* 0x0001e20000100800 */
[----:B---3--:R-:W-:-:S03]  /*31180*/  SHF.R.S32.HI R7, RZ, 0x1f, R61 ;  /* 0x0000001fff077819 */ /* 0x008fc6000001143d */
[----:B------:R-:W3:Y:S04]  /*31190*/  LDL R61, [R1+0x3d0] ;  /* 0x0003d000013d7983 */ /* 0x000ee80000100800 */
[----:B------:R1:W-:Y:S01]  /*311a0*/  STL [R1+0x3b0], R7 ;  /* 0x0003b00701007387 */ /* 0x0003e20000100800 */
[----:B0-----:R-:W-:Y:S02]  /*311b0*/  SHF.R.S32.HI R8, RZ, 0x1f, R56 ;  /* 0x0000001fff087819 */ /* 0x001fe40000011438 */
[----:B-1----:R-:W-:-:S03]  /*311c0*/  SHF.R.S32.HI R7, RZ, 0x1f, R58 ;  /* 0x0000001fff077819 */ /* 0x002fc6000001143a */
[----:B------:R-:W-:Y:S04]  /*311d0*/  STL [R1+0x3b8], R8 ;  /* 0x0003b80801007387 */ /* 0x000fe80000100800 */
[----:B------:R-:W3:Y:S04]  /*311e0*/  LDL R16, [R1+0x764] ;  /* 0x0007640001107983 */ /* 0x000ee80000100800 */
[----:B------:R-:W-:Y:S04]  /*311f0*/  STL [R1+0x3bc], R7 ;  /* 0x0003bc0701007387 */ /* 0x000fe80000100800 */
[----:B------:R-:W3:Y:S01]  /*31200*/  LDL R56, [R1+0x76c] ;  /* 0x00076c0001387983 */ /* 0x000ee20000100800 */
[----:B-----5:R-:W-:-:S05]  /*31210*/  SHF.R.S32.HI R2, RZ, 0x1f, R2 ;  /* 0x0000001fff027819 */ /* 0x020fca0000011402 */
        /* <DEDUP_REMOVED lines=10> */
[----:B------:R-:W-:Y:S01]  /*312c0*/  STL [R1+0x3cc], R5 ;  /* 0x0003cc0501007387 */ /* 0x000fe20000100800 */
[----:B------:R-:W-:-:S03]  /*312d0*/  SHF.R.S32.HI R4, RZ, 0x1f, R4 ;  /* 0x0000001fff047819 */ /* 0x000fc60000011404 */
[----:B------:R-:W5:Y:S04]  /*312e0*/  LDL R14, [R1+0x78c] ;  /* 0x00078c00010e7983 */ /* 0x000f680000100800 */
[----:B------:R-:W5:Y:S04]  /*312f0*/  LDL R13, [R1+0x790] ;  /* 0x00079000010d7983 */ /* 0x000f680000100800 */
[----:B------:R0:W-:Y:S04]  /*31300*/  STL [R1+0x768], R4 ;  /* 0x0007680401007387 */ /* 0x0001e80000100800 */
[----:B------:R-:W5:Y:S04]  /*31310*/  LDL R12, [R1+0x798] ;  /* 0x00079800010c7983 */ /* 0x000f680000100800 */
[----:B------:R-:W5:Y:S04]  /*31320*/  LDL R11, [R1+0x7a0] ;  /* 0x0007a000010b7983 */ /* 0x000f680000100800 */
[----:B------:R-:W5:Y:S04]  /*31330*/  LDL R10, [R1+0x7a4] ;  /* 0x0007a400010a7983 */ /* 0x000f680000100800 */
[----:B0-----:R-:W5:Y:S01]  /*31340*/  LDL R4, [R1+0x7ac] ;  /* 0x0007ac0001047983 */ /* 0x001f620000100800 */
        /* <DEDUP_REMOVED lines=8> */
[----:B------:R-:W5:Y:S01]  /*313d0*/  LDL R8, [R1+0x7cc] ;  /* 0x0007cc0001087983 */ /* 0x000f620000100800 */
[----:B----4-:R-:W-:-:S05]  /*313e0*/  SHF.R.S32.HI R5, RZ, 0x1f, R59 ;  /* 0x0000001fff057819 */ /* 0x010fca000001143b */
[----:B------:R2:W-:Y:S04]  /*313f0*/  STL [R1+0x788], R5 ;  /* 0x0007880501007387 */ /* 0x0005e80000100800 */
[----:B------:R-:W4:Y:S01]  /*31400*/  LDL R59, [R1+0x7d0] ;  /* 0x0007d000013b7983 */ /* 0x000f220000100800 */
[----:B--2---:R-:W-:-:S03]  /*31410*/  SHF.R.S32.HI R5, RZ, 0x1f, R60 ;  /* 0x0000001fff057819 */ /* 0x004fc6000001143c */
[----:B------:R-:W2:Y:S04]  /*31420*/  LDL R60, [R1+0x7d8] ;  /* 0x0007d800013c7983 */ /* 0x000ea80000100800 */
[----:B------:R0:W-:Y:S04]  /*31430*/  STL [R1+0x794], R5 ;  /* 0x0007940501007387 */ /* 0x0001e80000100800 */
[----:B------:R-:W2:Y:S01]  /*31440*/  LDL R6, [R1+0x7e0] ;  /* 0x0007e00001067983 */ /* 0x000ea20000100800 */
[----:B---3--:R-:W-:-:S03]  /*31450*/  SHF.R.S32.HI R61, RZ, 0x1f, R61 ;  /* 0x0000001fff3d7819 */ /* 0x008fc6000001143d */
[----:B0-----:R-:W3:Y:S04]  /*31460*/  LDL R5, [R1+0x7e4] ;  /* 0x0007e40001057983 */ /* 0x001ee80000100800 */
[----:B------:R0:W-:Y:S04]  /*31470*/  STL [R1+0x79c], R61 ;  /* 0x00079c3d01007387 */ /* 0x0001e80000100800 */
[----:B0-----:R-:W3:Y:S01]  /*31480*/  LDL R61, [R1+0x7ec] ;  /* 0x0007ec00013d7983 */ /* 0x001ee20000100800 */
[----:B------:R-:W-:-:S05]  /*31490*/  SHF.R.S32.HI R16, RZ, 0x1f, R16 ;  /* 0x0000001fff107819 */ /* 0x000fca0000011410 */
[----:B------:R5:W-:Y:S01]  /*314a0*/  STL [R1+0x7a8], R16 ;  /* 0x0007a81001007387 */ /* 0x000be20000100800 */
[----:B------:R-:W-:-:S05]  /*314b0*/  SHF.R.S32.HI R56, RZ, 0x1f, R56 ;  /* 0x0000001fff387819 */ /* 0x000fca0000011438 */
[----:B------:R0:W-:Y:S01]  /*314c0*/  STL [R1+0x7b4], R56 ;  /* 0x0007b43801007387 */ /* 0x0001e20000100800 */
[----:B-----5:R-:W-:-:S03]  /*314d0*/  SHF.R.S32.HI R16, RZ, 0x1f, R58 ;  /* 0x0000001fff107819 */ /* 0x020fc6000001143a */
[----:B0-----:R-:W5:Y:S01]  /*314e0*/  LDL R56, [R1+0x7f0] ;  /* 0x0007f00001387983 */ /* 0x001f620000100800 */
[----:B------:R-:W-:-:S03]  /*314f0*/  SHF.R.S32.HI R2, RZ, 0x1f, R2 ;  /* 0x0000001fff027819 */ /* 0x000fc60000011402 */
[----:B------:R-:W-:Y:S04]  /*31500*/  STL [R1+0x7bc], R16 ;  /* 0x0007bc1001007387 */ /* 0x000fe80000100800 */
[----:B------:R-:W5:Y:S04]  /*31510*/  LDL R58, [R1+0x7f8] ;  /* 0x0007f800013a7983 */ /* 0x000f680000100800 */
        /* <DEDUP_REMOVED lines=26> */
[----:B------:R0:W-:Y:S01]  /*316c0*/  STL [R1+0x834], R9 ;  /* 0x0008340901007387 */ /* 0x0001e20000100800 */
[----:B------:R-:W-:-:S03]  /*316d0*/  SHF.R.S32.HI R8, RZ, 0x1f, R8 ;  /* 0x0000001fff087819 */ /* 0x000fc60000011408 */
[----:B------:R-:W-:Y:S01]  /*316e0*/  STL [R1+0x840], R10 ;  /* 0x0008400a01007387 */ /* 0x000fe20000100800 */
[----:B0-----:R-:W-:-:S05]  /*316f0*/  SHF.R.S32.HI R9, RZ, 0x1f, R7 ;  /* 0x0000001fff097819 */ /* 0x001fca0000011407 */
[----:B------:R-:W-:Y:S01]  /*31700*/  STL [R1+0x848], R9 ;  /* 0x0008480901007387 */ /* 0x000fe20000100800 */
[----:B----4-:R-:W-:-:S03]  /*31710*/  SHF.R.S32.HI R7, RZ, 0x1f, R59 ;  /* 0x0000001fff077819 */ /* 0x010fc6000001143b */
[----:B------:R-:W4:Y:S04]  /*31720*/  LDL R59, [R1+0x820] ;  /* 0x00082000013b7983 */ /* 0x000f280000100800 */
[----:B------:R2:W-:Y:S04]  /*31730*/  STL [R1+0x854], R8 ;  /* 0x0008540801007387 */ /* 0x0005e80000100800 */
[----:B------:R0:W-:Y:S01]  /*31740*/  STL [R1+0x860], R7 ;  /* 0x0008600701007387 */ /* 0x0001e20000100800 */
[----:B--2---:R-:W-:-:S03]  /*31750*/  SHF.R.S32.HI R8, RZ, 0x1f, R60 ;  /* 0x0000001fff087819 */ /* 0x004fc6000001143c */
[----:B------:R-:W2:Y:S01]  /*31760*/  LDL R60, [R1+0x824] ;  /* 0x00082400013c7983 */ /* 0x000ea20000100800 */
[----:B0-----:R-:W-:-:S03]  /*31770*/  SHF.R.S32.HI R7, RZ, 0x1f, R6 ;  /* 0x0000001fff077819 */ /* 0x001fc60000011406 */
[----:B------:R-:W-:Y:S01]  /*31780*/  STL [R1+0x868], R8 ;  /* 0x0008680801007387 */ /* 0x000fe20000100800 */
[----:B---3--:R-:W-:-:S03]  /*31790*/  SHF.R.S32.HI R6, RZ, 0x1f, R5 ;  /* 0x0000001fff067819 */ /* 0x008fc60000011405 */
[----:B------:R-:W-:Y:S04]  /*317a0*/  STL [R1+0x874], R7 ;  /* 0x0008740701007387 */ /* 0x000fe80000100800 */
[----:B------:R-:W3:Y:S04]  /*317b0*/  LDL R16, [R1+0x82c] ;  /* 0x00082c0001107983 */ /* 0x000ee80000100800 */
[----:B------:R0:W-:Y:S01]  /*317c0*/  STL [R1+0x880], R6 ;  /* 0x0008800601007387 */ /* 0x0001e20000100800 */
[----:B------:R-:W-:-:S03]  /*317d0*/  SHF.R.S32.HI R5, RZ, 0x1f, R61 ;  /* 0x0000001fff057819 */ /* 0x000fc6000001143d */
[----:B0-----:R-:W3:Y:S04]  /*317e0*/  LDL R6, [R1+0x830] ;  /* 0x0008300001067983 */ /* 0x001ee80000100800 */
[----:B------:R0:W-:Y:S04]  /*317f0*/  STL [R1+0x888], R5 ;  /* 0x0008880501007387 */ /* 0x0001e80000100800 */
[----:B------:R-:W3:Y:S04]  /*31800*/  LDL R61, [R1+0x83c] ;  /* 0x00083c00013d7983 */ /* 0x000ee80000100800 */
[----:B0-----:R-:W3:Y:S01]  /*31810*/  LDL R5, [R1+0x838] ;  /* 0x0008380001057983 */ /* 0x001ee20000100800 */
[----:B-----5:R-:W-:-:S05]  /*31820*/  SHF.R.S32.HI R9, RZ, 0x1f, R56 ;  /* 0x0000001fff097819 */ /* 0x020fca0000011438 */
[----:B------:R-:W-:Y:S01]  /*31830*/  STL [R1+0x894], R9 ;  /* 0x0008940901007387 */ /* 0x000fe20000100800 */
[----:B------:R-:W-:-:S03]  /*31840*/  SHF.R.S32.HI R8, RZ, 0x1f, R58 ;  /* 0x0000001fff087819 */ /* 0x000fc6000001143a */
[----:B------:R-:W5:Y:S04]  /*31850*/  LDL R15, [R1+0x844] ;  /* 0x00084400010f7983 */ /* 0x000f680000100800 */
[----:B------:R-:W-:Y:S01]  /*31860*/  STL [R1+0x8a0], R8 ;  /* 0x0008a00801007387 */ /* 0x000fe20000100800 */
[----:B------:R-:W-:-:S03]  /*31870*/  SHF.R.S32.HI R7, RZ, 0x1f, R2 ;  /* 0x0000001fff077819 */ /* 0x000fc60000011402 */
[----:B------:R-:W5:Y:S04]  /*31880*/  LDL R2, [R1+0x84c] ;  /* 0x00084c0001027983 */ /* 0x000f680000100800 */
[----:B------:R-:W-:Y:S04]  /*31890*/  STL [R1+0x8ac], R7 ;  /* 0x0008ac0701007387 */ /* 0x000fe80000100800 */
[----:B------:R-:W5:Y:S04]  /*318a0*/  LDL R14, [R1+0x850] ;  /* 0x00085000010e7983 */ /* 0x000f680000100800 */
[----:B------:R-:W5:Y:S01]  /*318b0*/  LDL R13, [R1+0x858] ;  /* 0x00085800010d7983 */ /* 0x000f620000100800 */
[----:B------:R-:W-:-:S05]  /*318c0*/  SHF.R.S32.HI R0, RZ, 0x1f, R0 ;  /* 0x0000001fff007819 */ /* 0x000fca0000011400 */
[----:B------:R0:W-:Y:S04]  /*318d0*/  STL [R1+0x8b4], R0 ;  /* 0x0008b40001007387 */ /* 0x0001e80000100800 */
[----:B------:R-:W5:Y:S04]  /*318e0*/  LDL R12, [R1+0x85c] ;  /* 0x00085c00010c7983 */ /* 0x000f680000100800 */
[----:B------:R-:W5:Y:S04]  /*318f0*/  LDL R11, [R1+0x864] ;  /* 0x00086400010b7983 */ /* 0x000f680000100800 */
[----:B------:R-:W5:Y:S04]  /*31900*/  LDL R10, [R1+0x86c] ;  /* 0x00086c00010a7983 */ /* 0x000f680000100800 */
[----:B0-----:R-:W5:Y:S01]  /*31910*/  LDL R0, [R1+0x870] ;  /* 0x0008700001007983 */ /* 0x001f620000100800 */
[----:B------:R-:W-:-:S03]  /*31920*/  SHF.R.S32.HI R8, RZ, 0x1f, R4 ;  /* 0x0000001fff087819 */ /* 0x000fc60000011404 */
[----:B------:R-:W5:Y:S04]  /*31930*/  LDL R4, [R1+0x878] ;  /* 0x0008780001047983 */ /* 0x000f680000100800 */
[----:B------:R0:W-:Y:S04]  /*31940*/  STL [R1+0x8c0], R8 ;  /* 0x0008c00801007387 */ /* 0x0001e80000100800 */
[----:B------:R-:W5:Y:S01]  /*31950*/  LDL R9, [R1+0x87c] ;  /* 0x00087c0001097983 */ /* 0x000f620000100800 */
[----:B------:R-:W-:-:S03]  /*31960*/  SHF.R.S32.HI R7, RZ, 0x1f, R3 ;  /* 0x0000001fff077819 */ /* 0x000fc60000011403 */
[----:B------:R-:W5:Y:S04]  /*31970*/  LDL R3, [R1+0x884] ;  /* 0x0008840001037983 */ /* 0x000f680000100800 */
[----:B------:R1:W-:Y:S04]  /*31980*/  STL [R1+0x8cc], R7 ;  /* 0x0008cc0701007387 */ /* 0x0003e80000100800 */
[----:B0-----:R-:W5:Y:S01]  /*31990*/  LDL R8, [R1+0x890] ;  /* 0x0008900001087983 */ /* 0x001f620000100800 */
[----:B------:R-:W-:-:S03]  /*319a0*/  SHF.R.S32.HI R56, RZ, 0x1f, R57 ;  /* 0x0000001fff387819 */ /* 0x000fc60000011439 */
[----:B-1----:R-:W5:Y:S04]  /*319b0*/  LDL R7, [R1+0x88c] ;  /* 0x00088c0001077983 */ /* 0x002f680000100800 */
[----:B------:R4:W-:Y:S04]  /*319c0*/  STL [R1+0x8d4], R56 ;  /* 0x0008d43801007387 */ /* 0x0009e80000100800 */
[----:B------:R-:W5:Y:S01]  /*319d0*/  LDL R57, [R1+0x898] ;  /* 0x0008980001397983 */ /* 0x000f620000100800 */
[----:B----4-:R-:W-:-:S03]  /*319e0*/  SHF.R.S32.HI R56, RZ, 0x1f, R59 ;  /* 0x0000001fff387819 */ /* 0x010fc6000001143b */
[----:B------:R-:W4:Y:S04]  /*319f0*/  LDL R59, [R1+0x89c] ;  /* 0x00089c00013b7983 */ /* 0x000f280000100800 */
[----:B------:R0:W-:Y:S04]  /*31a00*/  STL [R1+0x8e0], R56 ;  /* 0x0008e03801007387 */ /* 0x0001e80000100800 */
[----:B------:R-:W4:Y:S04]  /*31a10*/  LDL R58, [R1+0x8a8] ;  /* 0x0008a800013a7983 */ /* 0x000f280000100800 */
[----:B0-----:R-:W4:Y:S01]  /*31a20*/  LDL R56, [R1+0x8a4] ;  /* 0x0008a40001387983 */ /* 0x001f220000100800 */
[----:B--2---:R-:W-:-:S05]  /*31a30*/  SHF.R.S32.HI R60, RZ, 0x1f, R60 ;  /* 0x0000001fff3c7819 */ /* 0x004fca000001143c */
[----:B------:R0:W-:Y:S04]  /*31a40*/  STL [R1+0x8ec], R60 ;  /* 0x0008ec3c01007387 */ /* 0x0001e80000100800 */
[----:B0-----:R-:W2:Y:S01]  /*31a50*/  LDL R60, [R1+0x8b0] ;  /* 0x0008b000013c7983 */ /* 0x001ea20000100800 */
[----:B---3--:R-:W-:-:S05]  /*31a60*/  SHF.R.S32.HI R16, RZ, 0x1f, R16 ;  /* 0x0000001fff107819 */ /* 0x008fca0000011410 */
[----:B------:R0:W-:Y:S01]  /*31a70*/  STL [R1+0x8f4], R16 ;  /* 0x0008f41001007387 */ /* 0x0001e20000100800 */
[----:B------:R-:W-:-:S05]  /*31a80*/  SHF.R.S32.HI R6, RZ, 0x1f, R6 ;  /* 0x0000001fff067819 */ /* 0x000fca0000011406 */
[----:B------:R1:W-:Y:S01]  /*31a90*/  STL [R1+0x900], R6 ;  /* 0x0009000601007387 */ /* 0x0003e20000100800 */
[----:B0-----:R-:W-:Y:S02]  /*31aa0*/  SHF.R.S32.HI R16, RZ, 0x1f, R61 ;  /* 0x0000001fff107819 */ /* 0x001fe4000001143d */
[----:B------:R-:W-:Y:S01]  /*31ab0*/  SHF.R.S32.HI R5, RZ, 0x1f, R5 ;  /* 0x0000001fff057819 */ /* 0x000fe20000011405 */
[----:B-1----:R-:W3:Y:S04]  /*31ac0*/  LDL R6, [R1+0x8b8] ;  /* 0x0008b80001067983 */ /* 0x002ee80000100800 */
[----:B------:R0:W-:Y:S04]  /*31ad0*/  STL [R1+0x90c], R5 ;  /* 0x00090c0501007387 */ /* 0x0001e80000100800 */
[----:B0-----:R-:W3:Y:S04]  /*31ae0*/  LDL R5, [R1+0x8bc] ;  /* 0x0008bc0001057983 */ /* 0x001ee80000100800 */
[----:B------:R0:W-:Y:S01]  /*31af0*/  STL [R1+0x914], R16 ;  /* 0x0009141001007387 */ /* 0x0001e20000100800 */
[----:B-----5:R-:W-:-:S03]  /*31b00*/  SHF.R.S32.HI R15, RZ, 0x1f, R15 ;  /* 0x0000001fff0f7819 */ /* 0x020fc6000001140f */
[----:B------:R-:W5:Y:S01]  /*31b10*/  LDL R61, [R1+0x8c4] ;  /* 0x0008c400013d7983 */ /* 0x000f620000100800 */
[----:B0-----:R-:W-:-:S03]  /*31b20*/  SHF.R.S32.HI R16, RZ, 0x1f, R2 ;  /* 0x0000001fff107819 */ /* 0x001fc60000011402 */
[----:B------:R-:W5:Y:S04]  /*31b30*/  LDL R2, [R1+0x8c8] ;  /* 0x0008c80001027983 */ /* 0x000f680000100800 */
[----:B------:R0:W-:Y:S04]  /*31b40*/  STL [R1+0x920], R15 ;  /* 0x0009200f01007387 */ /* 0x0001e80000100800 */
[----:B------:R-:W-:Y:S01]  /*31b50*/  STL [R1+0x92c], R16 ;  /* 0x00092c1001007387 */ /* 0x000fe20000100800 */
[----:B0-----:R-:W-:Y:S02]  /*31b60*/  SHF.R.S32.HI R15, RZ, 0x1f, R14 ;  /* 0x0000001fff0f7819 */ /* 0x001fe4000001140e */
[----:B------:R-:W-:-:S03]  /*31b70*/  SHF.R.S32.HI R14, RZ, 0x1f, R13 ;  /* 0x0000001fff0e7819 */ /* 0x000fc6000001140d */
[----:B------:R-:W-:Y:S04]  /*31b80*/  STL [R1+0x934], R15 ;  /* 0x0009340f01007387 */ /* 0x000fe80000100800 */
[----:B------:R-:W-:Y:S01]  /*31b90*/  STL [R1+0x940], R14 ;  /* 0x0009400e01007387 */ /* 0x000fe20000100800 */
[----:B------:R-:W-:Y:S02]  /*31ba0*/  SHF.R.S32.HI R13, RZ, 0x1f, R12 ;  /* 0x0000001fff0d7819 */ /* 0x000fe4000001140c */
[----:B------:R-:W-:-:S03]  /*31bb0*/  SHF.R.S32.HI R12, RZ, 0x1f, R11 ;  /* 0x0000001fff0c7819 */ /* 0x000fc6000001140b */
[----:B------:R-:W-:Y:S01]  /*31bc0*/  STL [R1+0x94c], R13 ;  /* 0x00094c0d01007387 */ /* 0x000fe20000100800 */
[----:B------:R-:W-:-:S03]  /*31bd0*/  SHF.R.S32.HI R10, RZ, 0x1f, R10 ;  /* 0x0000001fff0a7819 */ /* 0x000fc6000001140a */
[----:B------:R-:W-:Y:S01]  /*31be0*/  STL [R1+0x958], R12 ;  /* 0x0009580c01007387 */ /* 0x000fe20000100800 */
[----:B------:R-:W-:-:S03]  /*31bf0*/  SHF.R.S32.HI R11, RZ, 0x1f, R0 ;  /* 0x0000001fff0b7819 */ /* 0x000fc60000011400 */
[----:B------:R-:W5:Y:S04]  /*31c00*/  LDL R0, [R1+0x8d0] ;  /* 0x0008d00001007983 */ /* 0x000f680000100800 */
[----:B------:R0:W-:Y:S04]  /*31c10*/  STL [R1+0x960], R10 ;  /* 0x0009600a01007387 */ /* 0x0001e80000100800 */
[----:B------:R-:W-:Y:S01]  /*31c20*/  STL [R1+0x96c], R11 ;  /* 0x00096c0b01007387 */ /* 0x000fe20000100800 */
[----:B0-----:R-:W-:-:S03]  /*31c30*/  SHF.R.S32.HI R10, RZ, 0x1f, R4 ;  /* 0x0000001fff0a7819 */ /* 0x001fc60000011404 */
[----:B------:R-:W5:Y:S04]  /*31c40*/  LDL R4, [R1+0x8d8] ;  /* 0x0008d80001047983 */ /* 0x000f680000100800 */
[----:B------:R0:W-:Y:S02]  /*31c50*/  STL [R1+0x978], R10 ;  /* 0x0009780a01007387 */ /* 0x0001e40000100800 */
[----:B0-----:R-:W-:Y:S02]  /*31c60*/  SHF.R.S32.HI R10, RZ, 0x1f, R3 ;  /* 0x0000001fff0a7819 */ /* 0x001fe40000011403 */
[----:B------:R-:W5:Y:S01]  /*31c70*/  LDL R3, [R1+0x8dc] ;  /* 0x0008dc0001037983 */ /* 0x000f620000100800 */
[----:B------:R-:W-:-:S05]  /*31c80*/  SHF.R.S32.HI R9, RZ, 0x1f, R9 ;  /* 0x0000001fff097819 */ /* 0x000fca0000011409 */
[----:B------:R0:W-:Y:S04]  /*31c90*/  STL [R1+0x980], R9 ;  /* 0x0009800901007387 */ /* 0x0001e80000100800 */
[----:B------:R-:W-:Y:S01]  /*31ca0*/  STL [R1+0x98c], R10 ;  /* 0x00098c0a01007387 */ /* 0x000fe20000100800 */
[----:B0-----:R-:W-:Y:S02]  /*31cb0*/  SHF.R.S32.HI R9, RZ, 0x1f, R7 ;  /* 0x0000001fff097819 */ /* 0x001fe40000011407 */
[----:B------:R-:W-:Y:S02]  /*31cc0*/  SHF.R.S32.HI R7, RZ, 0x1f, R8 ;  /* 0x0000001fff077819 */ /* 0x000fe40000011408 */
[----:B------:R-:W-:Y:S01]  /*31cd0*/  SHF.R.S32.HI R8, RZ, 0x1f, R57 ;  /* 0x0000001fff087819 */ /* 0x000fe20000011439 */
[----:B------:R-:W-:Y:S04]  /*31ce0*/  STL [R1+0x998], R9 ;  /* 0x0009980901007387 */ /* 0x000fe80000100800 */
[----:B------:R-:W5:Y:S04]  /*31cf0*/  LDL R57, [R1+0x8e4] ;  /* 0x0008e40001397983 */ /* 0x000f680000100800 */
[----:B------:R4:W-:Y:S04]  /*31d00*/  STL [R1+0x9a0], R7 ;  /* 0x0009a00701007387 */ /* 0x0009e80000100800 */
[----:B------:R0:W-:Y:S01]  /*31d10*/  STL [R1+0x9ac], R8 ;  /* 0x0009ac0801007387 */ /* 0x0001e20000100800 */
[----:B----4-:R-:W-:-:S03]  /*31d20*/  SHF.R.S32.HI R7, RZ, 0x1f, R59 ;  /* 0x0000001fff077819 */ /* 0x010fc6000001143b */
[----:B------:R-:W4:Y:S04]  /*31d30*/  LDL R59, [R1+0x8e8] ;  /* 0x0008e800013b7983 */ /* 0x000f280000100800 */
[----:B------:R2:W-:Y:S01]  /*31d40*/  STL [R1+0x9b8], R7 ;  /* 0x0009b80701007387 */ /* 0x0005e20000100800 */
[----:B0-----:R-:W-:Y:S02]  /*31d50*/  SHF.R.S32.HI R8, RZ, 0x1f, R58 ;  /* 0x0000001fff087819 */ /* 0x001fe4000001143a */
[----:B------:R-:W-:-:S05]  /*31d60*/  SHF.R.S32.HI R9, RZ, 0x1f, R56 ;  /* 0x0000001fff097819 */ /* 0x000fca0000011438 */
[----:B------:R-:W-:Y:S04]  /*31d70*/  STL [R1+0x9c4], R9 ;  /* 0x0009c40901007387 */ /* 0x000fe80000100800 */
[----:B------:R-:W4:Y:S04]  /*31d80*/  LDL R16, [R1+0x8f0] ;  /* 0x0008f00001107983 */ /* 0x000f280000100800 */
[----:B------:R-:W-:Y:S04]  /*31d90*/  STL [R1+0x9cc], R8 ;  /* 0x0009cc0801007387 */ /* 0x000fe80000100800 */
[----:B------:R-:W4:Y:S01]  /*31da0*/  LDL R56, [R1+0x8f8] ;  /* 0x0008f80001387983 */ /* 0x000f220000100800 */
[----:B--2---:R-:W-:-:S05]  /*31db0*/  SHF.R.S32.HI R7, RZ, 0x1f, R60 ;  /* 0x0000001fff077819 */ /* 0x004fca000001143c */
[----:B------:R3:W-:Y:S04]  /*31dc0*/  STL [R1+0x9d8], R7 ;  /* 0x0009d80701007387 */ /* 0x0007e80000100800 */
[----:B------:R-:W2:Y:S04]  /*31dd0*/  LDL R58, [R1+0x8fc] ;  /* 0x0008fc00013a7983 */ /* 0x000ea80000100800 */
[----:B------:R-:W2:Y:S01]  /*31de0*/  LDL R60, [R1+0x904] ;  /* 0x00090400013c7983 */ /* 0x000ea20000100800 */
[----:B---3--:R-:W-:-:S05]  /*31df0*/  SHF.R.S32.HI R7, RZ, 0x1f, R6 ;  /* 0x0000001fff077819 */ /* 0x008fca0000011406 */
[----:B------:R-:W-:Y:S04]  /*31e00*/  STL [R1+0x9e4], R7 ;  /* 0x0009e40701007387 */ /* 0x000fe80000100800 */
[----:B------:R-:W3:Y:S01]  /*31e10*/  LDL R15, [R1+0x908] ;  /* 0x00090800010f7983 */ /* 0x000ee20000100800 */
[----:B------:R-:W-:-:S05]  /*31e20*/  SHF.R.S32.HI R6, RZ, 0x1f, R5 ;  /* 0x0000001fff067819 */ /* 0x000fca0000011405 */
[----:B------:R-:W-:Y:S01]  /*31e30*/  STL [R1+0x9ec], R6 ;  /* 0x0009ec0601007387 */ /* 0x000fe20000100800 */
[----:B-----5:R-:W-:-:S03]  /*31e40*/  SHF.R.S32.HI R5, RZ, 0x1f, R61 ;  /* 0x0000001fff057819 */ /* 0x020fc6000001143d */
        /* <DEDUP_REMOVED lines=25> */
[----:B------:R-:W5:Y:S04]  /*31fe0*/  LDL R6, [R1+0x968] ;  /* 0x0009680001067983 */ /* 0x000f680000100800 */
[----:B0-----:R-:W5:Y:S01]  /*31ff0*/  LDL R5, [R1+0x970] ;  /* 0x0009700001057983 */ /* 0x001f620000100800 */
[----:B----4-:R-:W-:-:S05]  /*32000*/  SHF.R.S32.HI R59, RZ, 0x1f, R59 ;  /* 0x0000001fff3b7819 */ /* 0x010fca000001143b */
[----:B------:R0:W-:Y:S04]  /*32010*/  STL [R1+0xa38], R59 ;  /* 0x000a383b01007387 */ /* 0x0001e80000100800 */
[----:B0-----:R-:W4:Y:S01]  /*32020*/  LDL R59, [R1+0x974] ;  /* 0x00097400013b7983 */ /* 0x001f220000100800 */
[----:B------:R-:W-:-:S05]  /*32030*/  SHF.R.S32.HI R16, RZ, 0x1f, R16 ;  /* 0x0000001fff107819 */ /* 0x000fca0000011410 */
[----:B------:R0:W-:Y:S01]  /*32040*/  STL [R1+0xa44], R16 ;  /* 0x000a441001007387 */ /* 0x0001e20000100800 */
[----:B------:R-:W-:-:S05]  /*32050*/  SHF.R.S32.HI R56, RZ, 0x1f, R56 ;  /* 0x0000001fff387819 */ /* 0x000fca0000011438 */
[----:B------:R1:W-:Y:S01]  /*32060*/  STL [R1+0xa4c], R56 ;  /* 0x000a4c3801007387 */ /* 0x0003e20000100800 */
[----:B--2---:R-:W-:Y:S02]  /*32070*/  SHF.R.S32.HI R58, RZ, 0x1f, R58 ;  /* 0x0000001fff3a7819 */ /* 0x004fe4000001143a */
[----:B0-----:R-:W-:Y:S01]  /*32080*/  SHF.R.S32.HI R16, RZ, 0x1f, R60 ;  /* 0x0000001fff107819 */ /* 0x001fe2000001143c */
[----:B-1----:R-:W2:Y:S04]  /*32090*/  LDL R56, [R1+0x97c] ;  /* 0x00097c0001387983 */ /* 0x002ea80000100800 */
[----:B------:R0:W-:Y:S04]  /*320a0*/  STL [R1+0xa58], R58 ;  /* 0x000a583a01007387 */ /* 0x0001e80000100800 */
[----:B0-----:R-:W2:Y:S04]  /*320b0*/  LDL R58, [R1+0x984] ;  /* 0x00098400013a7983 */ /* 0x001ea80000100800 */
[----:B------:R5:W-:Y:S04]  /*320c0*/  STL [R1+0xa64], R16 ;  /* 0x000a641001007387 */ /* 0x000be80000100800 */
[----:B------:R-:W2:Y:S01]  /*320d0*/  LDL R60, [R1+0x988] ;  /* 0x00098800013c7983 */ /* 0x000ea20000100800 */
[----:B---3--:R-:W-:-:S02]  /*320e0*/  SHF.R.S32.HI R15, RZ, 0x1f, R15 ;  /* 0x0000001fff0f7819 */ /* 0x008fc4000001140f */
[----:B-----5:R-:W-:Y:S02]  /*320f0*/  SHF.R.S32.HI R16, RZ, 0x1f, R61 ;  /* 0x0000001fff107819 */ /* 0x020fe4000001143d */
[----:B------:R-:W3:Y:S04]  /*32100*/  LDL R61, [R1+0x990] ;  /* 0x00099000013d7983 */ /* 0x000ee80000100800 */
        /* <DEDUP_REMOVED lines=16> */
[----:B------:R-:W5:Y:S04]  /*32210*/  LDL R0, [R1+0x99c] ;  /* 0x00099c0001007983 */ /* 0x000f680000100800 */
[----:B------:R0:W-:Y:S01]  /*32220*/  STL [R1+0xac8], R10 ;  /* 0x000ac80a01007387 */ /* 0x0001e20000100800 */
[----:B------:R-:W-:Y:S02]  /*32230*/  SHF.R.S32.HI R9, RZ, 0x1f, R9 ;  /* 0x0000001fff097819 */ /* 0x000fe40000011409 */
[----:B0-----:R-:W-:Y:S02]  /*32240*/  SHF.R.S32.HI R10, RZ, 0x1f, R4 ;  /* 0x0000001fff0a7819 */ /* 0x001fe40000011404 */
[----:B------:R-:W5:Y:S04]  /*32250*/  LDL R4, [R1+0x9a4] ;  /* 0x0009a40001047983 */ /* 0x000f680000100800 */
[----:B------:R0:W-:Y:S04]  /*32260*/  STL [R1+0xad4], R9 ;  /* 0x000ad40901007387 */ /* 0x0001e80000100800 */
[----:B------:R-:W-:Y:S01]  /*32270*/  STL [R1+0xadc], R10 ;  /* 0x000adc0a01007387 */ /* 0x000fe20000100800 */
[----:B0-----:R-:W-:-:S05]  /*32280*/  SHF.R.S32.HI R9, RZ, 0x1f, R7 ;  /* 0x0000001fff097819 */ /* 0x001fca0000011407 */
[----:B------:R-:W-:Y:S01]  /*32290*/  STL [R1+0xae8], R9 ;  /* 0x000ae80901007387 */ /* 0x000fe20000100800 */
[----:B------:R-:W-:-:S03]  /*322a0*/  SHF.R.S32.HI R7, RZ, 0x1f, R3 ;  /* 0x0000001fff077819 */ /* 0x000fc60000011403 */
[----:B------:R-:W5:Y:S01]  /*322b0*/  LDL R3, [R1+0x9a8] ;  /* 0x0009a80001037983 */ /* 0x000f620000100800 */
[----:B------:R-:W-:-:S05]  /*322c0*/  SHF.R.S32.HI R8, RZ, 0x1f, R8 ;  /* 0x0000001fff087819 */ /* 0x000fca0000011408 */
[----:B------:R0:W-:Y:S04]  /*322d0*/  STL [R1+0xaf4], R8 ;  /* 0x000af40801007387 */ /* 0x0001e80000100800 */
[----:B------:R1:W-:Y:S01]  /*322e0*/  STL [R1+0xb00], R7 ;  /* 0x000b000701007387 */ /* 0x0003e20000100800 */
[----:B0-----:R-:W-:-:S03]  /*322f0*/  SHF.R.S32.HI R8, RZ, 0x1f, R57 ;  /* 0x0000001fff087819 */ /* 0x001fc60000011439 */
[----:B------:R-:W5:Y:S01]  /*32300*/  LDL R57, [R1+0x9b0] ;  /* 0x0009b00001397983 */ /* 0x000f620000100800 */
[----:B-1----:R-:W-:-:S03]  /*32310*/  SHF.R.S32.HI R7, RZ, 0x1f, R6 ;  /* 0x0000001fff077819 */ /* 0x002fc60000011406 */
[----:B------:R-:W-:Y:S01]  /*32320*/  STL [R1+0xb08], R8 ;  /* 0x000b080801007387 */ /* 0x000fe20000100800 */
[----:B------:R-:W-:-:S03]  /*32330*/  SHF.R.S32.HI R6, RZ, 0x1f, R5 ;  /* 0x0000001fff067819 */ /* 0x000fc60000011405 */
[----:B------:R-:W-:Y:S04]  /*32340*/  STL [R1+0xb14], R7 ;  /* 0x000b140701007387 */ /* 0x000fe80000100800 */
[----:B------:R-:W5:Y:S04]  /*32350*/  LDL R16, [R1+0x9b4] ;  /* 0x0009b40001107983 */ /* 0x000f680000100800 */
[----:B------:R0:W-:Y:S04]  /*32360*/  STL [R1+0xb20], R6 ;  /* 0x000b200601007387 */ /* 0x0001e80000100800 */
[----:B0-----:R-:W5:Y:S01]  /*32370*/  LDL R6, [R1+0x9bc] ;  /* 0x0009bc0001067983 */ /* 0x001f620000100800 */
[----:B----4-:R-:W-:-:S05]  /*32380*/  SHF.R.S32.HI R5, RZ, 0x1f, R59 ;  /* 0x0000001fff057819 */ /* 0x010fca000001143b */
[----:B------:R0:W-:Y:S04]  /*32390*/  STL [R1+0xb2c], R5 ;  /* 0x000b2c0501007387 */ /* 0x0001e80000100800 */
[----:B------:R-:W4:Y:S04]  /*323a0*/  LDL R59, [R1+0x9c8] ;  /* 0x0009c800013b7983 */ /* 0x000f280000100800 */
[----:B0-----:R-:W4:Y:S01]  /*323b0*/  LDL R5, [R1+0x9c0] ;  /* 0x0009c00001057983 */ /* 0x001f220000100800 */
[----:B--2---:R-:W-:-:S05]  /*323c0*/  SHF.R.S32.HI R9, RZ, 0x1f, R56 ;  /* 0x0000001fff097819 */ /* 0x004fca0000011438 */
[----:B------:R-:W-:Y:S04]  /*323d0*/  STL [R1+0xb34], R9 ;  /* 0x000b340901007387 */ /* 0x000fe80000100800 */
[----:B------:R-:W2:Y:S01]  /*323e0*/  LDL R15, [R1+0x9d0] ;  /* 0x0009d000010f7983 */ /* 0x000ea20000100800 */
[----:B------:R-:W-:-:S05]  /*323f0*/  SHF.R.S32.HI R8, RZ, 0x1f, R58 ;  /* 0x0000001fff087819 */ /* 0x000fca000001143a */
[----:B------:R-:W-:Y:S01]  /*32400*/  STL [R1+0xb40], R8 ;  /* 0x000b400801007387 */ /* 0x000fe20000100800 */
[----:B------:R-:W-:-:S03]  /*32410*/  SHF.R.S32.HI R7, RZ, 0x1f, R60 ;  /* 0x0000001fff077819 */ /* 0x000fc6000001143c */
[----:B------:R-:W2:Y:S04]  /*32420*/  LDL R60, [R1+0x9d4] ;  /* 0x0009d400013c7983 */ /* 0x000ea80000100800 */
[----:B------:R3:W-:Y:S04]  /*32430*/  STL [R1+0xb4c], R7 ;  /* 0x000b4c0701007387 */ /* 0x0007e80000100800 */
[----:B------:R-:W2:Y:S04]  /*32440*/  LDL R14, [R1+0x9dc] ;  /* 0x0009dc00010e7983 */ /* 0x000ea80000100800 */
[----:B------:R-:W2:Y:S01]  /*32450*/  LDL R13, [R1+0x9e0] ;  /* 0x0009e000010d7983 */ /* 0x000ea20000100800 */
[----:B---3--:R-:W-:-:S05]  /*32460*/  SHF.R.S32.HI R7, RZ, 0x1f, R61 ;  /* 0x0000001fff077819 */ /* 0x008fca000001143d */
[----:B------:R0:W-:Y:S04]  /*32470*/  STL [R1+0xb54], R7 ;  /* 0x000b540701007387 */ /* 0x0001e80000100800 */
[----:B------:R-:W3:Y:S04]  /*32480*/  LDL R12, [R1+0x9e8] ;  /* 0x0009e800010c7983 */ /* 0x000ee80000100800 */
[----:B------:R-:W3:Y:S04]  /*32490*/  LDL R11, [R1+0x9f0] ;  /* 0x0009f000010b7983 */ /* 0x000ee80000100800 */
[----:B------:R-:W3:Y:S04]  /*324a0*/  LDL R10, [R1+0x9f4] ;  /* 0x0009f400010a7983 */ /* 0x000ee80000100800 */
[----:B------:R-:W3:Y:S01]  /*324b0*/  LDL R61, [R1+0x9fc] ;  /* 0x0009fc00013d7983 */ /* 0x000ee20000100800 */
[----:B-----5:R-:W-:-:S03]  /*324c0*/  SHF.R.S32.HI R8, RZ, 0x1f, R2 ;  /* 0x0000001fff087819 */ /* 0x020fc60000011402 */
[----:B------:R-:W5:Y:S04]  /*324d0*/  LDL R2, [R1+0xa00] ;  /* 0x000a000001027983 */ /* 0x000f680000100800 */
[----:B------:R1:W-:Y:S04]  /*324e0*/  STL [R1+0xb60], R8 ;  /* 0x000b600801007387 */ /* 0x0003e80000100800 */
[----:B------:R-:W5:Y:S01]  /*324f0*/  LDL R9, [R1+0xa08] ;  /* 0x000a080001097983 */ /* 0x000f620000100800 */
[----:B0-----:R-:W-:-:S03]  /*32500*/  SHF.R.S32.HI R7, RZ, 0x1f, R0 ;  /* 0x0000001fff077819 */ /* 0x001fc60000011400 */
[----:B------:R-:W5:Y:S04]  /*32510*/  LDL R0, [R1+0xa10] ;  /* 0x000a100001007983 */ /* 0x000f680000100800 */
[----:B------:R0:W-:Y:S04]  /*32520*/  STL [R1+0xb6c], R7 ;  /* 0x000b6c0701007387 */ /* 0x0001e80000100800 */
[----:B-1----:R-:W5:Y:S04]  /*32530*/  LDL R8, [R1+0xa1c] ;  /* 0x000a1c0001087983 */ /* 0x002f680000100800 */
[----:B0-----:R-:W5:Y:S01]  /*32540*/  LDL R7, [R1+0xa14] ;  /* 0x000a140001077983 */ /* 0x001f620000100800 */
        /* <DEDUP_REMOVED lines=8> */
[----:B------:R-:W-:-:S05]  /*325d0*/  SHF.R.S32.HI R57, RZ, 0x1f, R57 ;  /* 0x0000001fff397819 */ /* 0x000fca0000011439 */
[----:B------:R0:W-:Y:S01]  /*325e0*/  STL [R1+0xb84], R57 ;  /* 0x000b843901007387 */ /* 0x0001e20000100800 */
[----:B------:R-:W-:-:S03]  /*325f0*/  SHF.R.S32.HI R16, RZ, 0x1f, R16 ;  /* 0x0000001fff107819 */ /* 0x000fc60000011410 */
[----:B0-----:R-:W5:Y:S04]  /*32600*/  LDL R57, [R1+0xa3c] ;  /* 0x000a3c0001397983 */ /* 0x001f680000100800 */
[----:B------:R-:W-:Y:S01]  /*32610*/  STL [R1+0xb90], R16 ;  /* 0x000b901001007387 */ /* 0x000fe20000100800 */
[----:B------:R-:W-:-:S05]  /*32620*/  SHF.R.S32.HI R6, RZ, 0x1f, R6 ;  /* 0x0000001fff067819 */ /* 0x000fca0000011406 */
[----:B------:R0:W-:Y:S04]  /*32630*/  STL [R1+0xb9c], R6 ;  /* 0x000b9c0601007387 */ /* 0x0001e80000100800 */
[----:B0-----:R-:W5:Y:S01]  /*32640*/  LDL R6, [R1+0xa40] ;  /* 0x000a400001067983 */ /* 0x001f620000100800 */
[----:B----4-:R-:W-:Y:S02]  /*32650*/  SHF.R.S32.HI R16, RZ, 0x1f, R59 ;  /* 0x0000001fff107819 */ /* 0x010fe4000001143b */
[----:B------:R-:W-:-:S05]  /*32660*/  SHF.R.S32.HI R5, RZ, 0x1f, R5 ;  /* 0x0000001fff057819 */ /* 0x000fca0000011405 */
[----:B------:R0:W-:Y:S04]  /*32670*/  STL [R1+0xba4], R5 ;  /* 0x000ba40501007387 */ /* 0x0001e80000100800 */
[----:B0-----:R-:W4:Y:S04]  /*32680*/  LDL R5, [R1+0xa48] ;  /* 0x000a480001057983 */ /* 0x001f280000100800 */
[----:B------:R0:W-:Y:S04]  /*32690*/  STL [R1+0xbb0], R16 ;  /* 0x000bb01001007387 */ /* 0x0001e80000100800 */
[----:B------:R-:W4:Y:S01]  /*326a0*/  LDL R59, [R1+0xa50] ;  /* 0x000a5000013b7983 */ /* 0x000f220000100800 */
[----:B--2---:R-:W-:-:S02]  /*326b0*/  SHF.R.S32.HI R15, RZ, 0x1f, R15 ;  /* 0x0000001fff0f7819 */ /* 0x004fc4000001140f */
[----:B0-----:R-:W-:Y:S02]  /*326c0*/  SHF.R.S32.HI R16, RZ, 0x1f, R60 ;  /* 0x0000001fff107819 */ /* 0x001fe4000001143c */
[----:B------:R-:W2:Y:S04]  /*326d0*/  LDL R60, [R1+0xa54] ;  /* 0x000a5400013c7983 */ /* 0x000ea80000100800 */
[----:B------:R0:W-:Y:S04]  /*326e0*/  STL [R1+0xbbc], R15 ;  /* 0x000bbc0f01007387 */ /* 0x0001e80000100800 */
[----:B------:R-:W-:Y:S01]  /*326f0*/  STL [R1+0xbc4], R16 ;  /* 0x000bc41001007387 */ /* 0x000fe20000100800 */
[----:B0-----:R-:W-:-:S02]  /*32700*/  SHF.R.S32.HI R15, RZ, 0x1f, R14 ;  /* 0x0000001fff0f7819 */ /* 0x001fc4000001140e */
[----:B------:R-:W-:-:S03]  /*32710*/  SHF.R.S32.HI R14, RZ, 0x1f, R13 ;  /* 0x0000001fff0e7819 */ /* 0x000fc6000001140d */
[----:B------:R-:W-:Y:S04]  /*32720*/  STL [R1+0xbd0], R15 ;  /* 0x000bd00f01007387 */ /* 0x000fe80000100800 */
[----:B------:R-:W-:Y:S01]  /*32730*/  STL [R1+0xbdc], R14 ;  /* 0x000bdc0e01007387 */ /* 0x000fe20000100800 */
[----:B---3--:R-:W-:Y:S02]  /*32740*/  SHF.R.S32.HI R13, RZ, 0x1f, R12 ;  /* 0x0000001fff0d7819 */ /* 0x008fe4000001140c */
[----:B------:R-:W-:-:S03]  /*32750*/  SHF.R.S32.HI R12, RZ, 0x1f, R11 ;  /* 0x0000001fff0c7819 */ /* 0x000fc6000001140b */
[----:B------:R-:W-:Y:S01]  /*32760*/  STL [R1+0xbe8], R13 ;  /* 0x000be80d01007387 */ /* 0x000fe20000100800 */
[----:B------:R-:W-:-:S03]  /*32770*/  SHF.R.S32.HI R10, RZ, 0x1f, R10 ;  /* 0x0000001fff0a7819 */ /* 0x000fc6000001140a */
[----:B------:R-:W-:Y:S01]  /*32780*/  STL [R1+0xbf0], R12 ;  /* 0x000bf00c01007387 */ /* 0x000fe20000100800 */
[----:B------:R-:W-:-:S03]  /*32790*/  SHF.R.S32.HI R11, RZ, 0x1f, R61 ;  /* 0x0000001fff0b7819 */ /* 0x000fc6000001143d */
[----:B------:R-:W3:Y:S04]  /*327a0*/  LDL R61, [R1+0xa5c] ;  /* 0x000a5c00013d7983 */ /* 0x000ee80000100800 */
[----:B------:R5:W-:Y:S04]  /*327b0*/  STL [R1+0xbfc], R10 ;  /* 0x000bfc0a01007387 */ /* 0x000be80000100800 */
[----:B------:R-:W-:Y:S01]  /*327c0*/  STL [R1+0xc04], R11 ;  /* 0x000c040b01007387 */ /* 0x000fe20000100800 */
[----:B-----5:R-:W-:-:S03]  /*327d0*/  SHF.R.S32.HI R10, RZ, 0x1f, R2 ;  /* 0x0000001fff0a7819 */ /* 0x020fc60000011402 */
[----:B------:R-:W5:Y:S04]  /*327e0*/  LDL R2, [R1+0xa60] ;  /* 0x000a600001027983 */ /* 0x000f680000100800 */
[----:B------:R0:W-:Y:S01]  /*327f0*/  STL [R1+0xc10], R10 ;  /* 0x000c100a01007387 */ /* 0x0001e20000100800 */
[----:B------:R-:W-:Y:S02]  /*32800*/  SHF.R.S32.HI R9, RZ, 0x1f, R9 ;  /* 0x0000001fff097819 */ /* 0x000fe40000011409 */
[----:B0-----:R-:W-:Y:S02]  /*32810*/  SHF.R.S32.HI R10, RZ, 0x1f, R0 ;  /* 0x0000001fff0a7819 */ /* 0x001fe40000011400 */
[----:B------:R-:W5:Y:S04]  /*32820*/  LDL R0, [R1+0xa68] ;  /* 0x000a680001007983 */ /* 0x000f680000100800 */
[----:B------:R0:W-:Y:S04]  /*32830*/  STL [R1+0xc1c], R9 ;  /* 0x000c1c0901007387 */ /* 0x0001e80000100800 */
[----:B------:R-:W-:Y:S01]  /*32840*/  STL [R1+0xc28], R10 ;  /* 0x000c280a01007387 */ /* 0x000fe20000100800 */
[----:B0-----:R-:W-:-:S02]  /*32850*/  SHF.R.S32.HI R9, RZ, 0x1f, R7 ;  /* 0x0000001fff097819 */ /* 0x001fc40000011407 */
        /* <DEDUP_REMOVED lines=9> */
[----:B-1----:R-:W-:Y:S02]  /*328f0*/  SHF.R.S32.HI R8, RZ, 0x1f, R58 ;  /* 0x0000001fff087819 */ /* 0x002fe4000001143a */
[----:B------:R-:W-:-:S05]  /*32900*/  SHF.R.S32.HI R9, RZ, 0x1f, R56 ;  /* 0x0000001fff097819 */ /* 0x000fca0000011438 */
        /* <DEDUP_REMOVED lines=48> */
[----:B------:R-:W-:Y:S02]  /*32c10*/  SHF.R.S32.HI R58, RZ, 0x1f, R58 ;  /* 0x0000001fff3a7819 */ /* 0x000fe4000001143a */
[----:B0-----:R-:W-:Y:S01]  /*32c20*/  SHF.R.S32.HI R16, RZ, 0x1f, R57 ;  /* 0x0000001fff107819 */ /* 0x001fe20000011439 */
[----:B-1----:R-:W5:Y:S04]  /*32c30*/  LDL R56, [R1+0xb0c] ;  /* 0x000b0c0001387983 */ /* 0x002f680000100800 */
[----:B------:R0:W-:Y:S04]  /*32c40*/  STL [R1+0xcf4], R58 ;  /* 0x000cf43a01007387 */ /* 0x0001e80000100800 */
[----:B0-----:R-:W5:Y:S04]  /*32c50*/  LDL R58, [R1+0xb10] ;  /* 0x000b1000013a7983 */ /* 0x001f680000100800 */
[----:B------:R4:W-:Y:S01]  /*32c60*/  STL [R1+0xd00], R16 ;  /* 0x000d001001007387 */ /* 0x0009e20000100800 */
[----:B------:R-:W-:-:S03]  /*32c70*/  SHF.R.S32.HI R15, RZ, 0x1f, R15 ;  /* 0x0000001fff0f7819 */ /* 0x000fc6000001140f */
[----:B------:R-:W5:Y:S01]  /*32c80*/  LDL R57, [R1+0xb18] ;  /* 0x000b180001397983 */ /* 0x000f620000100800 */
[----:B----4-:R-:W-:-:S03]  /*32c90*/  SHF.R.S32.HI R16, RZ, 0x1f, R59 ;  /* 0x0000001fff107819 */ /* 0x010fc6000001143b */
[----:B------:R-:W4:Y:S04]  /*32ca0*/  LDL R59, [R1+0xb1c] ;  /* 0x000b1c00013b7983 */ /* 0x000f280000100800 */
[----:B------:R0:W-:Y:S04]  /*32cb0*/  STL [R1+0xd08], R15 ;  /* 0x000d080f01007387 */ /* 0x0001e80000100800 */
[----:B------:R-:W-:Y:S01]  /*32cc0*/  STL [R1+0xd14], R16 ;  /* 0x000d141001007387 */ /* 0x000fe20000100800 */
[----:B0-----:R-:W-:Y:S02]  /*32cd0*/  SHF.R.S32.HI R15, RZ, 0x1f, R14 ;  /* 0x0000001fff0f7819 */ /* 0x001fe4000001140e */
[----:B------:R-:W-:-:S03]  /*32ce0*/  SHF.R.S32.HI R14, RZ, 0x1f, R13 ;  /* 0x0000001fff0e7819 */ /* 0x000fc6000001140d */
[----:B------:R-:W-:Y:S01]  /*32cf0*/  STL [R1+0xd1c], R15 ;  /* 0x000d1c0f01007387 */ /* 0x000fe20000100800 */
[----:B--2---:R-:W-:-:S03]  /*32d00*/  SHF.R.S32.HI R13, RZ, 0x1f, R12 ;  /* 0x0000001fff0d7819 */ /* 0x004fc6000001140c */
[----:B------:R-:W-:Y:S01]  /*32d10*/  STL [R1+0xd28], R14 ;  /* 0x000d280e01007387 */ /* 0x000fe20000100800 */
[----:B------:R-:W-:-:S03]  /*32d20*/  SHF.R.S32.HI R12, RZ, 0x1f, R11 ;  /* 0x0000001fff0c7819 */ /* 0x000fc6000001140b */
[----:B------:R-:W-:Y:S01]  /*32d30*/  STL [R1+0xd34], R13 ;  /* 0x000d340d01007387 */ /* 0x000fe20000100800 */
[----:B------:R-:W-:-:S03]  /*32d40*/  SHF.R.S32.HI R10, RZ, 0x1f, R10 ;  /* 0x0000001fff0a7819 */ /* 0x000fc6000001140a */
[----:B------:R-:W-:Y:S01]  /*32d50*/  STL [R1+0xd40], R12 ;  /* 0x000d400c01007387 */ /* 0x000fe20000100800 */
[----:B------:R-:W-:-:S03]  /*32d60*/  SHF.R.S32.HI R11, RZ, 0x1f, R60 ;  /* 0x0000001fff0b7819 */ /* 0x000fc6000001143c */
[----:B------:R-:W2:Y:S04]  /*32d70*/  LDL R60, [R1+0xb24] ;  /* 0x000b2400013c7983 */ /* 0x000ea80000100800 */
[----:B------:R3:W-:Y:S04]  /*32d80*/  STL [R1+0xd4c], R10 ;  /* 0x000d4c0a01007387 */ /* 0x0007e80000100800 */
[----:B------:R-:W-:Y:S01]  /*32d90*/  STL [R1+0xd54], R11 ;  /* 0x000d540b01007387 */ /* 0x000fe20000100800 */
[----:B---3--:R-:W-:-:S03]  /*32da0*/  SHF.R.S32.HI R10, RZ, 0x1f, R61 ;  /* 0x0000001fff0a7819 */ /* 0x008fc6000001143d */
[----:B------:R-:W3:Y:S04]  /*32db0*/  LDL R61, [R1+0xb28] ;  /* 0x000b2800013d7983 */ /* 0x000ee80000100800 */
[----:B------:R5:W-:Y:S01]  /*32dc0*/  STL [R1+0xd60], R10 ;  /* 0x000d600a01007387 */ /* 0x000be20000100800 */
[----:B------:R-:W-:Y:S02]  /*32dd0*/  SHF.R.S32.HI R9, RZ, 0x1f, R9 ;  /* 0x0000001fff097819 */ /* 0x000fe40000011409 */
[----:B-----5:R-:W-:Y:S02]  /*32de0*/  SHF.R.S32.HI R10, RZ, 0x1f, R2 ;  /* 0x0000001fff0a7819 */ /* 0x020fe40000011402 */
        /* <DEDUP_REMOVED lines=9> */
[----:B------:R-:W-:Y:S01]  /*32e80*/  STL [R1+0xd84], R8 ;  /* 0x000d840801007387 */ /* 0x000fe20000100800 */
[----:B0-----:R-:W-:-:S03]  /*32e90*/  SHF.R.S32.HI R7, RZ, 0x1f, R4 ;  /* 0x0000001fff077819 */ /* 0x001fc60000011404 */
        /* <DEDUP_REMOVED lines=35> */
[----:B0-----:R-:W3:Y:S04]  /*330d0*/  LDL R8, [R1+0xba8] ;  /* 0x000ba80001087983 */ /* 0x001ee80000100800 */
[----:B-1----:R-:W3:Y:S01]  /*330e0*/  LDL R7, [R1+0xba0] ;  /* 0x000ba00001077983 */ /* 0x002ee20000100800 */
[----:B-----5:R-:W-:-:S05]  /*330f0*/  SHF.R.S32.HI R2, RZ, 0x1f, R2 ;  /* 0x0000001fff027819 */ /* 0x020fca0000011402 */
[----:B------:R0:W-:Y:S04]  /*33100*/  STL [R1+0xdb4], R2 ;  /* 0x000db40201007387 */ /* 0x0001e80000100800 */
[----:B------:R-:W5:Y:S04]  /*33110*/  LDL R61, [R1+0xbac] ;  /* 0x000bac00013d7983 */ /* 0x000f680000100800 */
[----:B------:R-:W5:Y:S01]  /*33120*/  LDL R57, [R1+0xbb4] ;  /* 0x000bb40001397983 */ /* 0x000f620000100800 */
[----:B------:R-:W-:-:S05]  /*33130*/  SHF.R.S32.HI R0, RZ, 0x1f, R0 ;  /* 0x0000001fff007819 */ /* 0x000fca0000011400 */
[----:B------:R1:W-:Y:S04]  /*33140*/  STL [R1+0xdb8], R0 ;  /* 0x000db80001007387 */ /* 0x0003e80000100800 */
[----:B0-----:R-:W5:Y:S04]  /*33150*/  LDL R2, [R1+0xbb8] ;  /* 0x000bb80001027983 */ /* 0x001f680000100800 */
[----:B-1----:R-:W5:Y:S01]  /*33160*/  LDL R0, [R1+0xbc0] ;  /* 0x000bc00001007983 */ /* 0x002f620000100800 */
[----:B------:R-:W-:-:S05]  /*33170*/  SHF.R.S32.HI R4, RZ, 0x1f, R4 ;  /* 0x0000001fff047819 */ /* 0x000fca0000011404 */
        /* <DEDUP_REMOVED lines=35> */
[----:B0-----:R-:W-:Y:S02]  /*333b0*/  SHF.R.S32.HI R10, RZ, 0x1f, R58 ;  /* 0x0000001fff0a7819 */ /* 0x001fe4000001143a */
[----:B------:R-:W2:Y:S04]  /*333c0*/  LDL R58, [R1+0xbf4] ;  /* 0x000bf400013a7983 */ /* 0x000ea80000100800 */
[----:B------:R0:W-:Y:S04]  /*333d0*/  STL [R1+0xdf4], R9 ;  /* 0x000df40901007387 */ /* 0x0001e80000100800 */
[----:B------:R-:W-:Y:S01]  /*333e0*/  STL [R1+0xdf8], R10 ;  /* 0x000df80a01007387 */ /* 0x000fe20000100800 */
[----:B---3--:R-:W-:-:S02]  /*333f0*/  SHF.R.S32.HI R8, RZ, 0x1f, R8 ;  /* 0x0000001fff087819 */ /* 0x008fc40000011408 */
[----:B0-----:R-:W-:-:S05]  /*33400*/  SHF.R.S32.HI R9, RZ, 0x1f, R7 ;  /* 0x0000001fff097819 */ /* 0x001fca0000011407 */
[----:B------:R-:W-:Y:S01]  /*33410*/  STL [R1+0xdfc], R9 ;  /* 0x000dfc0901007387 */ /* 0x000fe20000100800 */
[----:B-----5:R-:W-:-:S03]  /*33420*/  SHF.R.S32.HI R7, RZ, 0x1f, R61 ;  /* 0x0000001fff077819 */ /* 0x020fc6000001143d */
[----:B------:R-:W3:Y:S04]  /*33430*/  LDL R61, [R1+0xbf8] ;  /* 0x000bf800013d7983 */ /* 0x000ee80000100800 */
[----:B------:R0:W-:Y:S04]  /*33440*/  STL [R1+0xe00], R8 ;  /* 0x000e000801007387 */ /* 0x0001e80000100800 */
[----:B------:R1:W-:Y:S01]  /*33450*/  STL [R1+0xe04], R7 ;  /* 0x000e040701007387 */ /* 0x0003e20000100800 */
[----:B0-----:R-:W-:-:S03]  /*33460*/  SHF.R.S32.HI R8, RZ, 0x1f, R57 ;  /* 0x0000001fff087819 */ /* 0x001fc60000011439 */
[----:B------:R-:W5:Y:S04]  /*33470*/  LDL R57, [R1+0xc00] ;  /* 0x000c000001397983 */ /* 0x000f680000100800 */
[----:B------:R-:W-:Y:S01]  /*33480*/  STL [R1+0xe08], R8 ;  /* 0x000e080801007387 */ /* 0x000fe20000100800 */
[----:B-1----:R-:W-:Y:S02]  /*33490*/  SHF.R.S32.HI R7, RZ, 0x1f, R2 ;  /* 0x0000001fff077819 */ /* 0x002fe40000011402 */
[----:B------:R-:W-:-:S03]  /*334a0*/  SHF.R.S32.HI R2, RZ, 0x1f, R0 ;  /* 0x0000001fff027819 */ /* 0x000fc60000011400 */
[----:B------:R-:W-:Y:S04]  /*334b0*/  STL [R1+0xe0c], R7 ;  /* 0x000e0c0701007387 */ /* 0x000fe80000100800 */
[----:B------:R-:W5:Y:S04]  /*334c0*/  LDL R16, [R1+0xc08] ;  /* 0x000c080001107983 */ /* 0x000f680000100800 */
[----:B------:R0:W-:Y:S01]  /*334d0*/  STL [R1+0xe10], R2 ;  /* 0x000e100201007387 */ /* 0x0001e20000100800 */
[----:B------:R-:W-:-:S03]  /*334e0*/  SHF.R.S32.HI R0, RZ, 0x1f, R4 ;  /* 0x0000001fff007819 */ /* 0x000fc60000011404 */
[----:B0-----:R-:W5:Y:S04]  /*334f0*/  LDL R2, [R1+0xc0c] ;  /* 0x000c0c0001027983 */ /* 0x001f680000100800 */
        /* <DEDUP_REMOVED lines=21> */
[----:B------:R0:W-:Y:S04]  /*33650*/  STL [R1+0xe28], R6 ;  /* 0x000e280601007387 */ /* 0x0001e80000100800 */
[----:B------:R-:W4:Y:S01]  /*33660*/  LDL R9, [R1+0xc58] ;  /* 0x000c580001097983 */ /* 0x000f220000100800 */
[----:B--2---:R-:W-:-:S03]  /*33670*/  SHF.R.S32.HI R5, RZ, 0x1f, R60 ;  /* 0x0000001fff057819 */ /* 0x004fc6000001143c */
[----:B------:R-:W2:Y:S04]  /*33680*/  LDL R60, [R1+0xc60] ;  /* 0x000c6000013c7983 */ /* 0x000ea80000100800 */
[----:B------:R1:W-:Y:S04]  /*33690*/  STL [R1+0xe2c], R5 ;  /* 0x000e2c0501007387 */ /* 0x0003e80000100800 */
[----:B------:R-:W2:Y:S04]  /*336a0*/  LDL R8, [R1+0xc64] ;  /* 0x000c640001087983 */ /* 0x000ea80000100800 */
[----:B0-----:R-:W2:Y:S01]  /*336b0*/  LDL R6, [R1+0xc6c] ;  /* 0x000c6c0001067983 */ /* 0x001ea20000100800 */
[----:B-1----:R-:W-:-:S05]  /*336c0*/  SHF.R.S32.HI R5, RZ, 0x1f, R58 ;  /* 0x0000001fff057819 */ /* 0x002fca000001143a */
[----:B------:R0:W-:Y:S04]  /*336d0*/  STL [R1+0xe30], R5 ;  /* 0x000e300501007387 */ /* 0x0001e80000100800 */
[----:B0-----:R-:W2:Y:S01]  /*336e0*/  LDL R5, [R1+0xc70] ;  /* 0x000c700001057983 */ /* 0x001ea20000100800 */
[----:B---3--:R-:W-:-:S03]  /*336f0*/  SHF.R.S32.HI R56, RZ, 0x1f, R61 ;  /* 0x0000001fff387819 */ /* 0x008fc6000001143d */
[----:B------:R-:W3:Y:S04]  /*33700*/  LDL R61, [R1+0xc78] ;  /* 0x000c7800013d7983 */ /* 0x000ee80000100800 */
[----:B------:R0:W-:Y:S04]  /*33710*/  STL [R1+0xe34], R56 ;  /* 0x000e343801007387 */ /* 0x0001e80000100800 */
[----:B------:R-:W3:Y:S01]  /*33720*/  LDL R58, [R1+0xc84] ;  /* 0x000c8400013a7983 */ /* 0x000ee20000100800 */
[----:B-----5:R-:W-:-:S03]  /*33730*/  SHF.R.S32.HI R57, RZ, 0x1f, R57 ;  /* 0x0000001fff397819 */ /* 0x020fc60000011439 */
[----:B0-----:R-:W5:Y:S04]  /*33740*/  LDL R56, [R1+0xc80] ;  /* 0x000c800001387983 */ /* 0x001f680000100800 */
[----:B------:R0:W-:Y:S04]  /*33750*/  STL [R1+0xe38], R57 ;  /* 0x000e383901007387 */ /* 0x0001e80000100800 */
[----:B0-----:R-:W5:Y:S01]  /*33760*/  LDL R57, [R1+0xc8c] ;  /* 0x000c8c0001397983 */ /* 0x001f620000100800 */
[----:B------:R-:W-:-:S05]  /*33770*/  SHF.R.S32.HI R16, RZ, 0x1f, R16 ;  /* 0x0000001fff107819 */ /* 0x000fca0000011410 */
[----:B------:R-:W-:Y:S01]  /*33780*/  STL [R1+0xe3c], R16 ;  /* 0x000e3c1001007387 */ /* 0x000fe20000100800 */
[----:B------:R-:W-:-:S05]  /*33790*/  SHF.R.S32.HI R2, RZ, 0x1f, R2 ;  /* 0x0000001fff027819 */ /* 0x000fca0000011402 */
        /* <DEDUP_REMOVED lines=25> */
[----:B------:R0:W-:Y:S01]  /*33930*/  STL [R1+0xe68], R10 ;  /* 0x000e680a01007387 */ /* 0x0001e20000100800 */
[----:B----4-:R-:W-:-:S03]  /*33940*/  SHF.R.S32.HI R11, RZ, 0x1f, R59 ;  /* 0x0000001fff0b7819 */ /* 0x010fc6000001143b */
[----:B------:R-:W4:Y:S01]  /*33950*/  LDL R59, [R1+0xcb0] ;  /* 0x000cb000013b7983 */ /* 0x000f220000100800 */
[----:B0-----:R-:W-:-:S03]  /*33960*/  SHF.R.S32.HI R10, RZ, 0x1f, R9 ;  /* 0x0000001fff0a7819 */ /* 0x001fc60000011409 */
[----:B------:R-:W-:Y:S01]  /*33970*/  STL [R1+0xe6c], R11 ;  /* 0x000e6c0b01007387 */ /* 0x000fe20000100800 */
[----:B--2---:R-:W-:-:S03]  /*33980*/  SHF.R.S32.HI R9, RZ, 0x1f, R60 ;  /* 0x0000001fff097819 */ /* 0x004fc6000001143c */
[----:B------:R-:W2:Y:S04]  /*33990*/  LDL R60, [R1+0xcb8] ;  /* 0x000cb800013c7983 */ /* 0x000ea80000100800 */
[----:B------:R-:W-:Y:S01]  /*339a0*/  STL [R1+0xe70], R10 ;  /* 0x000e700a01007387 */ /* 0x000fe20000100800 */
[----:B------:R-:W-:-:S03]  /*339b0*/  SHF.R.S32.HI R8, RZ, 0x1f, R8 ;  /* 0x0000001fff087819 */ /* 0x000fc60000011408 */
[----:B------:R0:W-:Y:S04]  /*339c0*/  STL [R1+0xe74], R9 ;  /* 0x000e740901007387 */ /* 0x0001e80000100800 */
[----:B------:R1:W-:Y:S01]  /*339d0*/  STL [R1+0xe78], R8 ;  /* 0x000e780801007387 */ /* 0x0003e20000100800 */
[----:B0-----:R-:W-:-:S03]  /*339e0*/  SHF.R.S32.HI R9, RZ, 0x1f, R6 ;  /* 0x0000001fff097819 */ /* 0x001fc60000011406 */
[----:B-1----:R-:W2:Y:S01]  /*339f0*/  LDL R8, [R1+0xcc0] ;  /* 0x000cc00001087983 */ /* 0x002ea20000100800 */
[----:B------:R-:W-:-:S03]  /*33a00*/  SHF.R.S32.HI R6, RZ, 0x1f, R5 ;  /* 0x0000001fff067819 */ /* 0x000fc60000011405 */
[----:B------:R-:W-:Y:S04]  /*33a10*/  STL [R1+0xe7c], R9 ;  /* 0x000e7c0901007387 */ /* 0x000fe80000100800 */
[----:B------:R0:W-:Y:S01]  /*33a20*/  STL [R1+0xe80], R6 ;  /* 0x000e800601007387 */ /* 0x0001e20000100800 */
[----:B---3--:R-:W-:-:S03]  /*33a30*/  SHF.R.S32.HI R5, RZ, 0x1f, R61 ;  /* 0x0000001fff057819 */ /* 0x008fc6000001143d */
[----:B------:R-:W3:Y:S04]  /*33a40*/  LDL R61, [R1+0xcc4] ;  /* 0x000cc400013d7983 */ /* 0x000ee80000100800 */
[----:B------:R1:W-:Y:S01]  /*33a50*/  STL [R1+0xe84], R5 ;  /* 0x000e840501007387 */ /* 0x0003e20000100800 */
[----:B0-----:R-:W-:Y:S02]  /*33a60*/  SHF.R.S32.HI R6, RZ, 0x1f, R58 ;  /* 0x0000001fff067819 */ /* 0x001fe4000001143a */
[----:B-----5:R-:W-:-:S05]  /*33a70*/  SHF.R.S32.HI R9, RZ, 0x1f, R56 ;  /* 0x0000001fff097819 */ /* 0x020fca0000011438 */
[----:B------:R-:W-:Y:S04]  /*33a80*/  STL [R1+0xe88], R9 ;  /* 0x000e880901007387 */ /* 0x000fe80000100800 */
[----:B------:R-:W5:Y:S01]  /*33a90*/  LDL R16, [R1+0xccc] ;  /* 0x000ccc0001107983 */ /* 0x000f620000100800 */
[----:B-1----:R-:W-:-:S03]  /*33aa0*/  SHF.R.S32.HI R5, RZ, 0x1f, R57 ;  /* 0x0000001fff057819 */ /* 0x002fc60000011439 */
[----:B------:R0:W-:Y:S04]  /*33ab0*/  STL [R1+0xe8c], R6 ;  /* 0x000e8c0601007387 */ /* 0x0001e80000100800 */
[----:B0-----:R-:W5:Y:S04]  /*33ac0*/  LDL R6, [R1+0xcd0] ;  /* 0x000cd00001067983 */ /* 0x001f680000100800 */
[----:B------:R0:W-:Y:S04]  /*33ad0*/  STL [R1+0xe90], R5 ;  /* 0x000e900501007387 */ /* 0x0001e80000100800 */
[----:B------:R-:W5:Y:S04]  /*33ae0*/  LDL R56, [R1+0xce0] ;  /* 0x000ce00001387983 */ /* 0x000f680000100800 */
[----:B0-----:R-:W5:Y:S01]  /*33af0*/  LDL R5, [R1+0xcd8] ;  /* 0x000cd80001057983 */ /* 0x001f620000100800 */
[----:B------:R-:W-:-:S05]  /*33b00*/  SHF.R.S32.HI R2, RZ, 0x1f, R2 ;  /* 0x0000001fff027819 */ /* 0x000fca0000011402 */
[----:B------:R0:W-:Y:S01]  /*33b10*/  STL [R1+0xe94], R2 ;  /* 0x000e940201007387 */ /* 0x0001e20000100800 */
[----:B------:R-:W-:-:S03]  /*33b20*/  SHF.R.S32.HI R9, RZ, 0x1f, R0 ;  /* 0x0000001fff097819 */ /* 0x000fc60000011400 */
[----:B0-----:R-:W5:Y:S04]  /*33b30*/  LDL R2, [R1+0xce4] ;  /* 0x000ce40001027983 */ /* 0x001f680000100800 */
[----:B------:R-:W-:Y:S04]  /*33b40*/  STL [R1+0xe98], R9 ;  /* 0x000e980901007387 */ /* 0x000fe80000100800 */
[----:B------:R-:W5:Y:S01]  /*33b50*/  LDL R58, [R1+0xcec] ;  /* 0x000cec00013a7983 */ /* 0x000f620000100800 */
[----:B------:R-:W-:-:S05]  /*33b60*/  SHF.R.S32.HI R0, RZ, 0x1f, R4 ;  /* 0x0000001fff007819 */ /* 0x000fca0000011404 */
[----:B------:R0:W-:Y:S04]  /*33b70*/  STL [R1+0xe9c], R0 ;  /* 0x000e9c0001007387 */ /* 0x0001e80000100800 */
[----:B------:R-:W5:Y:S01]  /*33b80*/  LDL R4, [R1+0xcf8] ;  /* 0x000cf80001047983 */ /* 0x000f620000100800 */
[----:B------:R-:W-:-:S03]  /*33b90*/  SHF.R.S32.HI R3, RZ, 0x1f, R3 ;  /* 0x0000001fff037819 */ /* 0x000fc60000011403 */
[----:B0-----:R-:W5:Y:S04]  /*33ba0*/  LDL R0, [R1+0xcf0] ;  /* 0x000cf00001007983 */ /* 0x001f680000100800 */
[----:B------:R0:W-:Y:S04]  /*33bb0*/  STL [R1+0xea0], R3 ;  /* 0x000ea00301007387 */ /* 0x0001e80000100800 */
[----:B------:R-:W5:Y:S04]  /*33bc0*/  LDL R15, [R1+0xd04] ;  /* 0x000d0400010f7983 */ /* 0x000f680000100800 */
[----:B------:R-:W5:Y:S04]  /*33bd0*/  LDL R14, [R1+0xd0c] ;  /* 0x000d0c00010e7983 */ /* 0x000f680000100800 */
[----:B0-----:R-:W5:Y:S04]  /*33be0*/  LDL R3, [R1+0xcfc] ;  /* 0x000cfc0001037983 */ /* 0x001f680000100800 */
[----:B------:R-:W5:Y:S04]  /*33bf0*/  LDL R57, [R1+0xd10] ;  /* 0x000d100001397983 */ /* 0x000f680000100800 */
[----:B------:R-:W5:Y:S01]  /*33c00*/  LDL R9, [R1+0xd18] ;  /* 0x000d180001097983 */ /* 0x000f620000100800 */
[----:B------:R-:W-:-:S05]  /*33c10*/  SHF.R.S32.HI R10, RZ, 0x1f, R7 ;  /* 0x0000001fff0a7819 */ /* 0x000fca0000011407 */
[----:B------:R-:W-:Y:S04]  /*33c20*/  STL [R1+0xea4], R10 ;  /* 0x000ea40a01007387 */ /* 0x000fe80000100800 */
[----:B------:R-:W5:Y:S01]  /*33c30*/  LDL R13, [R1+0xd20] ;  /* 0x000d2000010d7983 */ /* 0x000f620000100800 */
[----:B----4-:R-:W-:-:S03]  /*33c40*/  SHF.R.S32.HI R7, RZ, 0x1f, R59 ;  /* 0x0000001fff077819 */ /* 0x010fc6000001143b */
[----:B------:R-:W4:Y:S04]  /*33c50*/  LDL R59, [R1+0xd24] ;  /* 0x000d2400013b7983 */ /* 0x000f280000100800 */
[----:B------:R2:W-:Y:S04]  /*33c60*/  STL [R1+0xea8], R7 ;  /* 0x000ea80701007387 */ /* 0x0005e80000100800 */
[----:B------:R-:W4:Y:S04]  /*33c70*/  LDL R12, [R1+0xd2c] ;  /* 0x000d2c00010c7983 */ /* 0x000f280000100800 */
[----:B------:R-:W4:Y:S01]  /*33c80*/  LDL R11, [R1+0xd30] ;  /* 0x000d3000010b7983 */ /* 0x000f220000100800 */
[----:B--2---:R-:W-:-:S05]  /*33c90*/  SHF.R.S32.HI R7, RZ, 0x1f, R60 ;  /* 0x0000001fff077819 */ /* 0x004fca000001143c */
[----:B------:R0:W-:Y:S04]  /*33ca0*/  STL [R1+0xeac], R7 ;  /* 0x000eac0701007387 */ /* 0x0001e80000100800 */
[----:B------:R-:W2:Y:S04]  /*33cb0*/  LDL R60, [R1+0xd38] ;  /* 0x000d3800013c7983 */ /* 0x000ea80000100800 */
[----:B0-----:R-:W2:Y:S01]  /*33cc0*/  LDL R7, [R1+0xd3c] ;  /* 0x000d3c0001077983 */ /* 0x001ea20000100800 */
[----:B------:R-:W-:-:S05]  /*33cd0*/  SHF.R.S32.HI R8, RZ, 0x1f, R8 ;  /* 0x0000001fff087819 */ /* 0x000fca0000011408 */
[----:B------:R0:W-:Y:S04]  /*33ce0*/  STL [R1+0xeb0], R8 ;  /* 0x000eb00801007387 */ /* 0x0001e80000100800 */
[----:B------:R-:W2:Y:S04]  /*33cf0*/  LDL R10, [R1+0xd44] ;  /* 0x000d4400010a7983 */ /* 0x000ea80000100800 */
[----:B0-----:R-:W2:Y:S01]  /*33d00*/  LDL R8, [R1+0xd48] ;  /* 0x000d480001087983 */ /* 0x001ea20000100800 */
[----:B---3--:R-:W-:-:S05]  /*33d10*/  SHF.R.S32.HI R61, RZ, 0x1f, R61 ;  /* 0x0000001fff3d7819 */ /* 0x008fca000001143d */
[----:B------:R0:W-:Y:S04]  /*33d20*/  STL [R1+0xeb4], R61 ;  /* 0x000eb43d01007387 */ /* 0x0001e80000100800 */
[----:B0-----:R-:W3:Y:S01]  /*33d30*/  LDL R61, [R1+0xd50] ;  /* 0x000d5000013d7983 */ /* 0x001ee20000100800 */
[----:B-----5:R-:W-:-:S05]  /*33d40*/  SHF.R.S32.HI R16, RZ, 0x1f, R16 ;  /* 0x0000001fff107819 */ /* 0x020fca0000011410 */
[----:B------:R0:W-:Y:S04]  /*33d50*/  STL [R1+0xeb8], R16 ;  /* 0x000eb81001007387 */ /* 0x0001e80000100800 */
[----:B0-----:R-:W5:Y:S01]  /*33d60*/  LDL.LU R16, [R1+0x45c0] ;  /* 0x0045c00001107983 */ /* 0x001f620000300800 */
        /* <DEDUP_REMOVED lines=9> */
[----:B------:R-:W-:-:S05]  /*33e00*/  SHF.R.S32.HI R2, RZ, 0x1f, R2 ;  /* 0x0000001fff027819 */ /* 0x000fca0000011402 */
[----:B------:R0:W-:Y:S01]  /*33e10*/  STL [R1+0xec8], R2 ;  /* 0x000ec80201007387 */ /* 0x0001e20000100800 */
[----:B------:R-:W-:-:S03]  /*33e20*/  SHF.R.S32.HI R58, RZ, 0x1f, R58 ;  /* 0x0000001fff3a7819 */ /* 0x000fc6000001143a */
[----:B0-----:R-:W5:Y:S04]  /*33e30*/  LDL.LU R2, [R1+0x45bc] ;  /* 0x0045bc0001027983 */ /* 0x001f680000300800 */
[----:B------:R0:W-:Y:S01]  /*33e40*/  STL [R1+0xecc], R58 ;  /* 0x000ecc3a01007387 */ /* 0x0001e20000100800 */
[----:B------:R-:W-:Y:S02]  /*33e50*/  SHF.R.S32.HI R4, RZ, 0x1f, R4 ;  /* 0x0000001fff047819 */ /* 0x000fe40000011404 */
[----:B------:R-:W-:Y:S01]  /*33e60*/  SHF.R.S32.HI R0, RZ, 0x1f, R0 ;  /* 0x0000001fff007819 */ /* 0x000fe20000011400 */
[----:B0-----:R-:W5:Y:S04]  /*33e70*/  LDL R58, [R1+0xd74] ;  /* 0x000d7400013a7983 */ /* 0x001f680000100800 */
[----:B------:R0:W-:Y:S04]  /*33e80*/  STL [R1+0xed0], R0 ;  /* 0x000ed00001007387 */ /* 0x0001e80000100800 */
[----:B0-----:R-:W5:Y:S01]  /*33e90*/  LDL.LU R0, [R1+0x45b8] ;  /* 0x0045b80001007983 */ /* 0x001f620000300800 */
[----:B------:R-:W-:-:S03]  /*33ea0*/  SHF.R.S32.HI R3, RZ, 0x1f, R3 ;  /* 0x0000001fff037819 */ /* 0x000fc60000011403 */
[----:B------:R0:W-:Y:S04]  /*33eb0*/  STL [R1+0xed4], R4 ;  /* 0x000ed40401007387 */ /* 0x0001e80000100800 */
[----:B0-----:R-:W5:Y:S04]  /*33ec0*/  LDL.LU R4, [R1+0x45b4] ;  /* 0x0045b40001047983 */ /* 0x001f680000300800 */
[----:B------:R0:W-:Y:S04]  /*33ed0*/  STL [R1+0xed8], R3 ;  /* 0x000ed80301007387 */ /* 0x0001e80000100800 */
[----:B0-----:R-:W5:Y:S01]  /*33ee0*/  LDL.LU R3, [R1+0x45b0] ;  /* 0x0045b00001037983 */ /* 0x001f620000300800 */
[----:B------:R-:W-:-:S02]  /*33ef0*/  SHF.R.S32.HI R15, RZ, 0x1f, R15 ;  /* 0x0000001fff0f7819 */ /* 0x000fc4000001140f */
[----:B------:R-:W-:-:S03]  /*33f00*/  SHF.R.S32.HI R14, RZ, 0x1f, R14 ;  /* 0x0000001fff0e7819 */ /* 0x000fc6000001140e */
[----:B------:R0:W-:Y:S01]  /*33f10*/  STL [R1+0xedc], R15 ;  /* 0x000edc0f01007387 */ /* 0x0001e20000100800 */
[----:B------:R-:W-:Y:S02]  /*33f20*/  SHF.R.S32.HI R13, RZ, 0x1f, R13 ;  /* 0x0000001fff0d7819 */ /* 0x000fe4000001140d */
[----:B0-----:R-:W-:Y:S02]  /*33f30*/  SHF.R.S32.HI R15, RZ, 0x1f, R57 ;  /* 0x0000001fff0f7819 */ /* 0x001fe40000011439 */
[----:B------:R-:W5:Y:S04]  /*33f40*/  LDL.LU R57, [R1+0xd4] ;  /* 0x0000d40001397983 */ /* 0x000f680000300800 */
[----:B------:R0:W-:Y:S04]  /*33f50*/  STL [R1+0xee0], R14 ;  /* 0x000ee00e01007387 */ /* 0x0001e80000100800 */
[----:B------:R-:W-:Y:S01]  /*33f60*/  STL [R1+0xee4], R15 ;  /* 0x000ee40f01007387 */ /* 0x000fe20000100800 */
[----:B0-----:R-:W-:-:S03]  /*33f70*/  SHF.R.S32.HI R14, RZ, 0x1f, R9 ;  /* 0x0000001fff0e7819 */ /* 0x001fc60000011409 */
[----:B------:R-:W5:Y:S04]  /*33f80*/  LDL.LU R9, [R1+0x54] ;  /* 0x0000540001097983 */ /* 0x000f680000300800 */
[----:B------:R4:W-:Y:S02]  /*33f90*/  STL [R1+0xee8], R14 ;  /* 0x000ee80e01007387 */ /* 0x0009e40000100800 */
[----:B----4-:R-:W-:Y:S02]  /*33fa0*/  SHF.R.S32.HI R14, RZ, 0x1f, R59 ;  /* 0x0000001fff0e7819 */ /* 0x010fe4000001143b */
[----:B------:R-:W4:Y:S04]  /*33fb0*/  LDL.LU R59, [R1+0xd0] ;  /* 0x0000d000013b7983 */ /* 0x000f280000300800 */
[----:B------:R0:W-:Y:S04]  /*33fc0*/  STL [R1+0xeec], R13 ;  /* 0x000eec0d01007387 */ /* 0x0001e80000100800 */
[----:B------:R-:W-:Y:S01]  /*33fd0*/  STL [R1+0xef0], R14 ;  /* 0x000ef00e01007387 */ /* 0x000fe20000100800 */
[----:B------:R-:W-:-:S02]  /*33fe0*/  SHF.R.S32.HI R11, RZ, 0x1f, R11 ;  /* 0x0000001fff0b7819 */ /* 0x000fc4000001140b */
[----:B0-----:R-:W-:-:S05]  /*33ff0*/  SHF.R.S32.HI R13, RZ, 0x1f, R12 ;  /* 0x0000001fff0d7819 */ /* 0x001fca000001140c */
[----:B------:R-:W-:Y:S01]  /*34000*/  STL [R1+0xef4], R13 ;  /* 0x000ef40d01007387 */ /* 0x000fe20000100800 */
[----:B--2---:R-:W-:-:S03]  /*34010*/  SHF.R.S32.HI R12, RZ, 0x1f, R60 ;  /* 0x0000001fff0c7819 */ /* 0x004fc6000001143c */
[----:B------:R-:W2:Y:S04]  /*34020*/  LDL.LU R60, [R1+0x50] ;  /* 0x00005000013c7983 */ /* 0x000ea80000300800 */
[----:B------:R0:W-:Y:S04]  /*34030*/  STL [R1+0xef8], R11 ;  /* 0x000ef80b01007387 */ /* 0x0001e80000100800 */
[----:B------:R-:W-:Y:S01]  /*34040*/  STL [R1+0xefc], R12 ;  /* 0x000efc0c01007387 */ /* 0x000fe20000100800 */
[----:B0-----:R-:W-:-:S03]  /*34050*/  SHF.R.S32.HI R11, RZ, 0x1f, R7 ;  /* 0x0000001fff0b7819 */ /* 0x001fc60000011407 */
[----:B------:R-:W2:Y:S01]  /*34060*/  LDL.LU R7, [R1+0xcc] ;  /* 0x0000cc0001077983 */ /* 0x000ea20000300800 */
[----:B------:R-:W-:-:S03]  /*34070*/  SHF.R.S32.HI R10, RZ, 0x1f, R10 ;  /* 0x0000001fff0a7819 */ /* 0x000fc6000001140a */
[----:B------:R0:W-:Y:S04]  /*34080*/  STL [R1+0xf00], R11 ;  /* 0x000f000b01007387 */ /* 0x0001e80000100800 */
[----:B------:R5:W-:Y:S01]  /*34090*/  STL [R1+0xf04], R10 ;  /* 0x000f040a01007387 */ /* 0x000be20000100800 */
[----:B0-----:R-:W-:-:S05]  /*340a0*/  SHF.R.S32.HI R11, RZ, 0x1f, R8 ;  /* 0x0000001fff0b7819 */ /* 0x001fca0000011408 */
[----:B------:R-:W-:Y:S01]  /*340b0*/  STL [R1+0xf08], R11 ;  /* 0x000f080b01007387 */ /* 0x000fe20000100800 */
[----:B---3--:R-:W-:Y:S02]  /*340c0*/  SHF.R.S32.HI R8, RZ, 0x1f, R61 ;  /* 0x0000001fff087819 */ /* 0x008fe4000001143d */
[----:B-----5:R-:W-:Y:S02]  /*340d0*/  SHF.R.S32.HI R10, RZ, 0x1f, R3 ;  /* 0x0000001fff0a7819 */ /* 0x020fe40000011403 */
[----:B------:R-:W3:Y:S04]  /*340e0*/  LDL.LU R3, [R1+0x45ac] ;  /* 0x0045ac0001037983 */ /* 0x000ee80000300800 */
[----:B------:R0:W-:Y:S04]  /*340f0*/  STL [R1+0xf0c], R8 ;  /* 0x000f0c0801007387 */ /* 0x0001e80000100800 */
[----:B------:R-:W5:Y:S04]  /*34100*/  LDL.LU R61, [R1+0x4c] ;  /* 0x00004c00013d7983 */ /* 0x000f680000300800 */
[----:B0-----:R-:W2:Y:S04]  /*34110*/  LDL.LU R8, [R1+0xc8] ;  /* 0x0000c80001087983 */ /* 0x001ea80000300800 */
[----:B------:R0:W-:Y:S02]  /*34120*/  STL [R1+0xf10], R10 ;  /* 0x000f100a01007387 */ /* 0x0001e40000100800 */
[----:B0-----:R-:W-:-:S02]  /*34130*/  SHF.R.S32.HI R10, RZ, 0x1f, R4 ;  /* 0x0000001fff0a7819 */ /* 0x001fc40000011404 */
[----:B------:R-:W2:Y:S01]  /*34140*/  LDL.LU R4, [R1+0x45a8] ;  /* 0x0045a80001047983 */ /* 0x000ea20000300800 */
[----:B------:R-:W-:Y:S02]  /*34150*/  SHF.R.S32.HI R6, RZ, 0x1f, R6 ;  /* 0x0000001fff067819 */ /* 0x000fe40000011406 */
[----:B------:R-:W-:Y:S01]  /*34160*/  SHF.R.S32.HI R5, RZ, 0x1f, R5 ;  /* 0x0000001fff057819 */ /* 0x000fe20000011405 */
[----:B------:R0:W-:Y:S01]  /*34170*/  STL [R1+0xf14], R10 ;  /* 0x000f140a01007387 */ /* 0x0001e20000100800 */
[----:B------:R-:W-:-:S03]  /*34180*/  SHF.R.S32.HI R12, RZ, 0x1f, R58 ;  /* 0x0000001fff0c7819 */ /* 0x000fc6000001143a */
[----:B------:R1:W-:Y:S01]  /*34190*/  STL [R1+0xf18], R6 ;  /* 0x000f180601007387 */ /* 0x0003e20000100800 */
[----:B0-----:R-:W-:-:S03]  /*341a0*/  SHF.R.S32.HI R10, RZ, 0x1f, R56 ;  /* 0x0000001fff0a7819 */ /* 0x001fc60000011438 */
[----:B-1----:R-:W4:Y:S04]  /*341b0*/  LDL.LU R6, [R1+0x48] ;  /* 0x0000480001067983 */ /* 0x002f280000300800 */
[----:B------:R0:W-:Y:S04]  /*341c0*/  STL [R1+0xf1c], R5 ;  /* 0x000f1c0501007387 */ /* 0x0001e80000100800 */
[----:B0-----:R-:W4:Y:S04]  /*341d0*/  LDL.LU R5, [R1+0xc4] ;  /* 0x0000c40001057983 */ /* 0x001f280000300800 */
[----:B------:R3:W-:Y:S04]  /*341e0*/  STL [R1+0xf20], R10 ;  /* 0x000f200a01007387 */ /* 0x0007e80000100800 */
[----:B------:R-:W-:Y:S01]  /*341f0*/  STL [R1+0xf24], R12 ;  /* 0x000f240c01007387 */ /* 0x000fe20000100800 */
[----:B---3--:R-:W-:-:S02]  /*34200*/  IADD3 R10, P1, PT, R0, R3, RZ ;  /* 0x00000003000a7210 */ /* 0x008fc40007f3e0ff */
[----:B--2---:R-:W-:Y:S02]  /*34210*/  IADD3 R11, P2, PT, R0, R4, RZ ;  /* 0x00000004000b7210 */ /* 0x004fe40007f5e0ff */
[----:B------:R-:W2:Y:S04]  /*34220*/  LDL.LU R0, [R1+0x45a4] ;  /* 0x0045a40001007983 */ /* 0x000ea80000300800 */
[----:B------:R0:W-:Y:S04]  /*34230*/  STL [R1+0x4438], R10 ;  /* 0x0044380a01007387 */ /* 0x0001e80000100800 */
[----:B------:R-:W3:Y:S01]  /*34240*/  LDL.LU R56, [R1+0x44] ;  /* 0x0000440001387983 */ /* 0x000ee20000300800 */
[----:B0-----:R-:W-:-:S03]  /*34250*/  IADD3 R10, P4, PT, R2, R3, RZ ;  /* 0x00000003020a7210 */ /* 0x001fc60007f9e0ff */
[----:B------:R0:W-:Y:S04]  /*34260*/  STL [R1+0x4430], R11 ;  /* 0x0044300b01007387 */ /* 0x0001e80000100800 */
[----:B0-----:R-:W3:Y:S04]  /*34270*/  LDL.LU R11, [R1+0xc0] ;  /* 0x0000c000010b7983 */ /* 0x001ee80000300800 */
[----:B------:R0:W-:Y:S02]  /*34280*/  STL [R1+0x4434], R10 ;  /* 0x0044340a01007387 */ /* 0x0001e40000100800 */
[----:B0-----:R-:W-:-:S02]  /*34290*/  IADD3 R10, P5, PT, R2, R4, RZ ;  /* 0x00000004020a7210 */ /* 0x001fc40007fbe0ff */
[----:B------:R-:W3:Y:S01]  /*342a0*/  LDL.LU R2, [R1+0x45a0] ;  /* 0x0045a00001027983 */ /* 0x000ee20000300800 */
[CC--:B------:R-:W-:Y:S02]  /*342b0*/  IADD3 R13, P3, PT, R57.reuse, R3.reuse, RZ ;  /* 0x00000003390d7210 */ /* 0x0c0fe40007f7e0ff */
[----:B------:R-:W-:Y:S01]  /*342c0*/  IADD3 R12, P0, PT, R57, R4, RZ ;  /* 0x00000004390c7210 */ /* 0x000fe20007f1e0ff */
[----:B------:R2:W-:Y:S04]  /*342d0*/  STL [R1+0x4428], R10 ;  /* 0x0044280a01007387 */ /* 0x0005e80000100800 */
[----:B------:R-:W-:Y:S04]  /*342e0*/  STL [R1+0x442c], R13 ;  /* 0x00442c0d01007387 */ /* 0x000fe80000100800 */
[----:B------:R-:W5:Y:S04]  /*342f0*/  LDL.LU R58, [R1+0x40] ;  /* 0x00004000013a7983 */ /* 0x000f680000300800 */
[----:B------:R4:W-:Y:S04]  /*34300*/  STL [R1+0x4420], R12 ;  /* 0x0044200c01007387 */ /* 0x0009e80000100800 */
[----:B------:R-:W5:Y:S01]  /*34310*/  LDL.LU R57, [R1+0xbc] ;  /* 0x0000bc0001397983 */ /* 0x000f620000300800 */
[----:B--2---:R-:W-:Y:S01]  /*34320*/  IMAD.X R10, R9, 0x1, R0, P1 ;  /* 0x00000001090a7824 */ /* 0x004fe200008e0600 */
[----:B----4-:R-:W-:-:S04]  /*34330*/  IADD3 R12, P1, PT, R59, R3, RZ ;  /* 0x000000033b0c7210 */ /* 0x010fc80007f3e0ff */
[----:B------:R0:W-:Y:S04]  /*34340*/  STL [R1+0x441c], R10 ;  /* 0x00441c0a01007387 */ /* 0x0001e80000100800 */
[----:B0-----:R-:W2:Y:S04]  /*34350*/  LDL.LU R10, [R1+0x3c] ;  /* 0x00003c00010a7983 */ /* 0x001ea80000300800 */
[----:B------:R0:W-:Y:S01]  /*34360*/  STL [R1+0x4424], R12 ;  /* 0x0044240c01007387 */ /* 0x0001e20000100800 */
[----:B---3--:R-:W-:Y:S01]  /*34370*/  IMAD.X R9, R9, 0x1, R2, P2 ;  /* 0x0000000109097824 */ /* 0x008fe200010e0602 */
[----:B0-----:R-:W-:-:S04]  /*34380*/  IADD3 R12, P2, PT, R59, R4, RZ ;  /* 0x000000043b0c7210 */ /* 0x001fc80007f5e0ff */
[----:B------:R0:W-:Y:S04]  /*34390*/  STL [R1+0x4418], R9 ;  /* 0x0044180901007387 */ /* 0x0001e80000100800 */
[----:B------:R-:W3:Y:S01]  /*343a0*/  LDL.LU R59, [R1+0xb8] ;  /* 0x0000b800013b7983 */ /* 0x000ee20000300800 */
[----:B0-----:R-:W-:-:S03]  /*343b0*/  IMAD.X R9, R60, 0x1, R0, P4 ;  /* 0x000000013c097824 */ /* 0x001fc600020e0600 */
[----:B------:R-:W-:Y:S04]  /*343c0*/  STL [R1+0x4410], R12 ;  /* 0x0044100c01007387 */ /* 0x000fe80000100800 */
[----:B------:R0:W-:Y:S02]  /*343d0*/  STL [R1+0x440c], R9 ;  /* 0x00440c0901007387 */ /* 0x0001e40000100800 */
[----:B0-----:R-:W-:Y:S02]  /*343e0*/  IMAD.X R9, R60, 0x1, R2, P5 ;  /* 0x000000013c097824 */ /* 0x001fe400028e0602 */
[----:B------:R-:W4:Y:S01]  /*343f0*/  LDL.LU R60, [R1+0x38] ;  /* 0x00003800013c7983 */ /* 0x000f220000300800 */
[C---:B------:R-:W-:Y:S02]  /*34400*/  IADD3 R12, P4, PT, R7.reuse, R3, RZ ;  /* 0x00000003070c7210 */ /* 0x040fe40007f9e0ff */
[----:B------:R-:W-:-:S03]  /*34410*/  IADD3 R7, P5, PT, R7, R4, RZ ;  /* 0x0000000407077210 */ /* 0x000fc60007fbe0ff */
[----:B------:R-:W-:Y:S01]  /*34420*/  STL [R1+0x4414], R12 ;  /* 0x0044140c01007387 */ /* 0x000fe20000100800 */
[----:B-----5:R-:W-:-:S03]  /*34430*/  IMAD.X R13, R61, 0x1, R0, P3 ;  /* 0x000000013d0d7824 */ /* 0x020fc600018e0600 */
[----:B------:R0:W-:Y:S04]  /*34440*/  STL [R1+0x4408], R9 ;  /* 0x0044080901007387 */ /* 0x0001e80000100800 */
[----:B0-----:R-:W5:Y:S01]  /*34450*/  LDL.LU R9, [R1+0xb4] ;  /* 0x0000b40001097983 */ /* 0x001f620000300800 */
[----:B------:R-:W-:-:S03]  /*34460*/  IMAD.X R12, R61, 0x1, R2, P0 ;  /* 0x000000013d0c7824 */ /* 0x000fc600000e0602 */
[----:B------:R0:W-:Y:S04]  /*34470*/  STL [R1+0x4400], R7 ;  /* 0x0044000701007387 */ /* 0x0001e80000100800 */
[----:B------:R1:W-:Y:S04]  /*34480*/  STL [R1+0x43fc], R13 ;  /* 0x0043fc0d01007387 */ /* 0x0003e80000100800 */
[----:B------:R-:W5:Y:S01]  /*34490*/  LDL.LU R61, [R1+0x34] ;  /* 0x00003400013d7983 */ /* 0x000f620000300800 */
[----:B0-----:R-:W-:-:S05]  /*344a0*/  IADD3 R7, P3, PT, R8, R3, RZ ;  /* 0x0000000308077210 */ /* 0x001fca0007f7e0ff */
[----:B------:R0:W-:Y:S01]  /*344b0*/  STL [R1+0x4404], R7 ;  /* 0x0044040701007387 */ /* 0x0001e20000100800 */
[----:B------:R-:W-:Y:S01]  /*344c0*/  IADD3 R8, P0, PT, R8, R4, RZ ;  /* 0x0000000408087210 */ /* 0x000fe20007f1e0ff */
[----:B-1----:R-:W-:Y:S02]  /*344d0*/  IMAD.X R13, R6, 0x1, R0, P1 ;  /* 0x00000001060d7824 */ /* 0x002fe400008e0600 */
[----:B0-----:R-:W5:Y:S04]  /*344e0*/  LDL.LU R7, [R1+0xb0] ;  /* 0x0000b00001077983 */ /* 0x001f680000300800 */
[----:B------:R0:W-:Y:S04]  /*344f0*/  STL [R1+0x43f8], R12 ;  /* 0x0043f80c01007387 */ /* 0x0001e80000100800 */
[----:B------:R1:W-:Y:S01]  /*34500*/  STL [R1+0x43f0], R8 ;  /* 0x0043f00801007387 */ /* 0x0003e20000100800 */
[----:B0-----:R-:W-:-:S03]  /*34510*/  IADD3 R12, P1, PT, R5, R3, RZ ;  /* 0x00000003050c7210 */ /* 0x001fc60007f3e0ff */
[----:B-1----:R-:W5:Y:S04]  /*34520*/  LDL.LU R8, [R1+0x30] ;  /* 0x0000300001087983 */ /* 0x002f680000300800 */
[----:B------:R0:W-:Y:S04]  /*34530*/  STL [R1+0x43ec], R13 ;  /* 0x0043ec0d01007387 */ /* 0x0001e80000100800 */
[----:B------:R1:W-:Y:S01]  /*34540*/  STL [R1+0x43f4], R12 ;  /* 0x0043f40c01007387 */ /* 0x0003e20000100800 */
[----:B0-----:R-:W-:-:S03]  /*34550*/  IMAD.X R13, R6, 0x1, R2, P2 ;  /* 0x00000001060d7824 */ /* 0x001fc600010e0602 */
[----:B------:R-:W5:Y:S01]  /*34560*/  LDL.LU R6, [R1+0xac] ;  /* 0x0000ac0001067983 */ /* 0x000f620000300800 */
[----:B-1----:R-:W-:Y:S01]  /*34570*/  IADD3 R12, P2, PT, R5, R4, RZ ;  /* 0x00000004050c7210 */ /* 0x002fe20007f5e0ff */
[----:B------:R-:W-:Y:S02]  /*34580*/  IMAD.X R5, R56, 0x1, R0, P4 ;  /* 0x0000000138057824 */ /* 0x000fe400020e0600 */
[----:B------:R0:W-:Y:S04]  /*34590*/  STL [R1+0x43e8], R13 ;  /* 0x0043e80d01007387 */ /* 0x0001e80000100800 */
[----:B------:R-:W-:Y:S04]  /*345a0*/  STL [R1+0x43e0], R12 ;  /* 0x0043e00c01007387 */ /* 0x000fe80000100800 */
[----:B------:R1:W-:Y:S01]  /*345b0*/  STL [R1+0x43dc], R5 ;  /* 0x0043dc0501007387 */ /* 0x0003e20000100800 */
[----:B0-----:R-:W-:-:S03]  /*345c0*/  IADD3 R13, P4, PT, R11, R3, RZ ;  /* 0x000000030b0d7210 */ /* 0x001fc60007f9e0ff */
[----:B-1----:R-:W5:Y:S01]  /*345d0*/  LDL.LU R5, [R1+0x2c] ;  /* 0x00002c0001057983 */ /* 0x002f620000300800 */
[----:B------:R-:W-:-:S03]  /*345e0*/  IMAD.X R12, R56, 0x1, R2, P5 ;  /* 0x00000001380c7824 */ /* 0x000fc600028e0602 */
[----:B------:R0:W-:Y:S04]  /*345f0*/  STL [R1+0x43e4], R13 ;  /* 0x0043e40d01007387 */ /* 0x0001e80000100800 */
[----:B------:R-:W5:Y:S04]  /*34600*/  LDL.LU R56, [R1+0xa8] ;  /* 0x0000a80001387983 */ /* 0x000f680000300800 */
[----:B------:R1:W-:Y:S01]  /*34610*/  STL [R1+0x43d8], R12 ;  /* 0x0043d80c01007387 */ /* 0x0003e20000100800 */
[----:B0-----:R-:W-:-:S05]  /*34620*/  IADD3 R13, P5, PT, R11, R4, RZ ;  /* 0x000000040b0d7210 */ /* 0x001fca0007fbe0ff */
[----:B------:R0:W-:Y:S01]  /*34630*/  STL [R1+0x43d0], R13 ;  /* 0x0043d00d01007387 */ /* 0x0001e20000100800 */
[----:B-1----:R-:W-:Y:S01]  /*34640*/  IMAD.X R12, R58, 0x1, R0, P3 ;  /* 0x000000013a0c7824 */ /* 0x002fe200018e0600 */
[----:B------:R-:W-:-:S04]  /*34650*/  IADD3 R11, P3, PT, R57, R3, RZ ;  /* 0x00000003390b7210 */ /* 0x000fc80007f7e0ff */
[----:B------:R1:W-:Y:S01]  /*34660*/  STL [R1+0x43cc], R12 ;  /* 0x0043cc0c01007387 */ /* 0x0003e20000100800 */
[----:B0-----:R-:W-:-:S03]  /*34670*/  IMAD.X R13, R58, 0x1, R2, P0 ;  /* 0x000000013a0d7824 */ /* 0x001fc600000e0602 */
[----:B------:R2:W-:Y:S01]  /*34680*/  STL [R1+0x43d4], R11 ;  /* 0x0043d40b01007387 */ /* 0x0005e20000100800 */
[----:B-1----:R-:W-:-:S03]  /*34690*/  IADD3 R12, P0, PT, R57, R4, RZ ;  /* 0x00000004390c7210 */ /* 0x002fc60007f1e0ff */
[----:B------:R-:W-:Y:S04]  /*346a0*/  STL [R1+0x43c8], R13 ;  /* 0x0043c80d01007387 */ /* 0x000fe80000100800 */
[----:B------:R-:W5:Y:S04]  /*346b0*/  LDL.LU R58, [R1+0x28] ;  /* 0x00002800013a7983 */ /* 0x000f680000300800 */
[----:B------:R0:W-:Y:S04]  /*346c0*/  STL [R1+0x43c0], R12 ;  /* 0x0043c00c01007387 */ /* 0x0001e80000100800 */
[----:B------:R-:W5:Y:S01]  /*346d0*/  LDL.LU R57, [R1+0xa4] ;  /* 0x0000a40001397983 */ /* 0x000f620000300800 */
[----:B--2---:R-:W-:-:S02]  /*346e0*/  IMAD.X R11, R10, 0x1, R0, P1 ;  /* 0x000000010a0b7824 */ /* 0x004fc400008e0600 */
[----:B0-----:R-:W-:-:S03]  /*346f0*/  IMAD.X R12, R10, 0x1, R2, P2 ;  /* 0x000000010a0c7824 */ /* 0x001fc600010e0602 */
[----:B------:R3:W-:Y:S02]  /*34700*/  STL [R1+0x43bc], R11 ;  /* 0x0043bc0b01007387 */ /* 0x0007e40000100800 */
[C---:B---3--:R-:W-:Y:S02]  /*34710*/  IADD3 R11, P1, PT, R59.reuse, R3, RZ ;  /* 0x000000033b0b7210 */ /* 0x048fe40007f3e0ff */
[----:B------:R-:W-:-:S03]  /*34720*/  IADD3 R10, P2, PT, R59, R4, RZ ;  /* 0x000000043b0a7210 */ /* 0x000fc60007f5e0ff */
[----:B------:R4:W-:Y:S04]  /*34730*/  STL [R1+0x43c4], R11 ;  /* 0x0043c40b01007387 */ /* 0x0009e80000100800 */
[----:B------:R-:W-:Y:S04]  /*34740*/  STL [R1+0x43b8], R12 ;  /* 0x0043b80c01007387 */ /* 0x000fe80000100800 */
[----:B------:R-:W2:Y:S04]  /*34750*/  LDL.LU R59, [R1+0x24] ;  /* 0x00002400013b7983 */ /* 0x000ea80000300800 */
[----:B------:R-:W-:Y:S01]  /*34760*/  STL [R1+0x43b0], R10 ;  /* 0x0043b00a01007387 */ /* 0x000fe20000100800 */
[----:B----4-:R-:W-:-:S05]  /*34770*/  IMAD.X R11, R60, 0x1, R0, P4 ;  /* 0x000000013c0b7824 */ /* 0x010fca00020e0600 */
[----:B------:R0:W-:Y:S02]  /*34780*/  STL [R1+0x43ac], R11 ;  /* 0x0043ac0b01007387 */ /* 0x0001e40000100800 */
[----:B0-----:R-:W-:Y:S02]  /*34790*/  IMAD.X R11, R60, 0x1, R2, P5 ;  /* 0x000000013c0b7824 */ /* 0x001fe400028e0602 */
[----:B------:R-:W3:Y:S01]  /*347a0*/  LDL.LU R60, [R1+0xa0] ;  /* 0x0000a000013c7983 */ /* 0x000ee20000300800 */
[----:B-----5:R-:W-:-:S05]  /*347b0*/  IADD3 R10, P4, PT, R9, R3, RZ ;  /* 0x00000003090a7210 */ /* 0x020fca0007f9e0ff */
[----:B------:R0:W-:Y:S04]  /*347c0*/  STL [R1+0x43b4], R10 ;  /* 0x0043b40a01007387 */ /* 0x0001e80000100800 */
[----:B------:R1:W-:Y:S01]  /*347d0*/  STL [R1+0x43a8], R11 ;  /* 0x0043a80b01007387 */ /* 0x0003e20000100800 */
[----:B0-----:R-:W-:Y:S01]  /*347e0*/  IADD3 R10, P5, PT, R9, R4, RZ ;  /* 0x00000004090a7210 */ /* 0x001fe20007fbe0ff */
[----:B-1----:R-:W-:-:S04]  /*347f0*/  IMAD.X R11, R61, 0x1, R0, P3 ;  /* 0x000000013d0b7824 */ /* 0x002fc800018e0600 */
[----:B------:R0:W-:Y:S04]  /*34800*/  STL [R1+0x43a0], R10 ;  /* 0x0043a00a01007387 */ /* 0x0001e80000100800 */
[----:B------:R-:W-:Y:S01]  /*34810*/  STL [R1+0x439c], R11 ;  /* 0x00439c0b01007387 */ /* 0x000fe20000100800 */
[----:B------:R-:W-:Y:S01]  /*34820*/  IADD3 R9, P3, PT, R7, R3, RZ ;  /* 0x0000000307097210 */ /* 0x000fe20007f7e0ff */
[----:B0-----:R-:W-:Y:S02]  /*34830*/  IMAD.X R10, R61, 0x1, R2, P0 ;  /* 0x000000013d0a7824 */ /* 0x001fe400000e0602 */
[----:B------:R-:W4:Y:S04]  /*34840*/  LDL.LU R61, [R1+0x20] ;  /* 0x00002000013d7983 */ /* 0x000f280000300800 */
[----:B------:R0:W-:Y:S04]  /*34850*/  STL [R1+0x43a4], R9 ;  /* 0x0043a40901007387 */ /* 0x0001e80000100800 */
[----:B------:R-:W-:Y:S04]  /*34860*/  STL [R1+0x4398], R10 ;  /* 0x0043980a01007387 */ /* 0x000fe80000100800 */
[----:B------:R-:W5:Y:S01]  /*34870*/  LDL.LU R14, [R1+0x9c] ;  /* 0x00009c00010e7983 */ /* 0x000f620000300800 */
[----:B0-----:R-:W-:Y:S01]  /*34880*/  IADD3 R9, P0, PT, R7, R4, RZ ;  /* 0x0000000407097210 */ /* 0x001fe20007f1e0ff */
[----:B------:R-:W-:-:S04]  /*34890*/  IMAD.X R7, R8, 0x1, R0, P1 ;  /* 0x0000000108077824 */ /* 0x000fc800008e0600 */
[----:B------:R0:W-:Y:S04]  /*348a0*/  STL [R1+0x4390], R9 ;  /* 0x0043900901007387 */ /* 0x0001e80000100800 */
[----:B------:R1:W-:Y:S01]  /*348b0*/  STL [R1+0x438c], R7 ;  /* 0x00438c0701007387 */ /* 0x0003e20000100800 */
[----:B0-----:R-:W-:Y:S01]  /*348c0*/  IADD3 R9, P1, PT, R6, R3, RZ ;  /* 0x0000000306097210 */ /* 0x001fe20007f3e0ff */
[----:B-1----:R-:W-:-:S04]  /*348d0*/  IMAD.X R7, R8, 0x1, R2, P2 ;  /* 0x0000000108077824 */ /* 0x002fc800010e0602 */
[----:B------:R-:W-:Y:S04]  /*348e0*/  STL [R1+0x4394], R9 ;  /* 0x0043940901007387 */ /* 0x000fe80000100800 */
[----:B------:R-:W5:Y:S04]  /*348f0*/  LDL.LU R13, [R1+0x1c] ;  /* 0x00001c00010d7983 */ /* 0x000f680000300800 */
[----:B------:R0:W-:Y:S04]  /*34900*/  STL [R1+0x4388], R7 ;  /* 0x0043880701007387 */ /* 0x0001e80000100800 */
[----:B------:R-:W5:Y:S01]  /*34910*/  LDL.LU R12, [R1+0x98] ;  /* 0x00009800010c7983 */ /* 0x000f620000300800 */
[----:B------:R-:W-:-:S05]  /*34920*/  IADD3 R6, P2, PT, R6, R4, RZ ;  /* 0x0000000406067210 */ /* 0x000fca0007f5e0ff */
[----:B------:R1:W-:Y:S01]  /*34930*/  STL [R1+0x4380], R6 ;  /* 0x0043800601007387 */ /* 0x0003e20000100800 */
[----:B0-----:R-:W-:-:S03]  /*34940*/  IMAD.X R7, R5, 0x1, R0, P4 ;  /* 0x0000000105077824 */ /* 0x001fc600020e0600 */
[----:B------:R-:W5:Y:S04]  /*34950*/  LDL.LU R11, [R1+0x18] ;  /* 0x00001800010b7983 */ /* 0x000f680000300800 */
[----:B------:R-:W-:Y:S04]  /*34960*/  STL [R1+0x437c], R7 ;  /* 0x00437c0701007387 */ /* 0x000fe80000100800 */
[----:B------:R-:W5:Y:S01]  /*34970*/  LDL.LU R10, [R1+0x94] ;  /* 0x00009400010a7983 */ /* 0x000f620000300800 */
[----:B-1----:R-:W-:-:S05]  /*34980*/  IADD3 R6, P4, PT, R56, R3, RZ ;  /* 0x0000000338067210 */ /* 0x002fca0007f9e0ff */
[----:B------:R0:W-:Y:S04]  /*34990*/  STL [R1+0x4384], R6 ;  /* 0x0043840601007387 */ /* 0x0001e80000100800 */
[----:B------:R-:W5:Y:S01]  /*349a0*/  LDL.LU R9, [R1+0x14] ;  /* 0x0000140001097983 */ /* 0x000f620000300800 */
[----:B0-----:R-:W-:Y:S01]  /*349b0*/  IMAD.X R6, R5, 0x1, R2, P5 ;  /* 0x0000000105067824 */ /* 0x001fe200028e0602 */
[----:B------:R-:W-:-:S04]  /*349c0*/  IADD3 R5, P5, PT, R56, R4, RZ ;  /* 0x0000000438057210 */ /* 0x000fc80007fbe0ff */
[----:B------:R0:W-:Y:S04]  /*349d0*/  STL [R1+0x4378], R6 ;  /* 0x0043780601007387 */ /* 0x0001e80000100800 */
[----:B------:R-:W5:Y:S04]  /*349e0*/  LDL.LU R56, [R1+0x90] ;  /* 0x0000900001387983 */ /* 0x000f680000300800 */
[----:B------:R1:W-:Y:S01]  /*349f0*/  STL [R1+0x4370], R5 ;  /* 0x0043700501007387 */ /* 0x0003e20000100800 */
[----:B0-----:R-:W-:-:S03]  /*34a00*/  IMAD.X R6, R58, 0x1, R0, P3 ;  /* 0x000000013a067824 */ /* 0x001fc600018e0600 */
[----:B------:R-:W5:Y:S01]  /*34a10*/  LDL.LU R8, [R1+0x10] ;  /* 0x0000100001087983 */ /* 0x000f620000300800 */
[----:B-1----:R-:W-:-:S03]  /*34a20*/  IADD3 R5, P3, PT, R57, R3, RZ ;  /* 0x0000000339057210 */ /* 0x002fc60007f7e0ff */
[----:B------:R0:W-:Y:S04]  /*34a30*/  STL [R1+0x436c], R6 ;  /* 0x00436c0601007387 */ /* 0x0001e80000100800 */
[----:B------:R1:W-:Y:S04]  /*34a40*/  STL [R1+0x4374], R5 ;  /* 0x0043740501007387 */ /* 0x0003e80000100800 */
[----:B------:R-:W5:Y:S01]  /*34a50*/  LDL.LU R7, [R1+0x8c] ;  /* 0x00008c0001077983 */ /* 0x000f620000300800 */
[----:B0-----:R-:W-:Y:S01]  /*34a60*/  IMAD.X R6, R58, 0x1, R2, P0 ;  /* 0x000000013a067824 */ /* 0x001fe200000e0602 */
[----:B-1----:R-:W-:-:S04]  /*34a70*/  IADD3 R5, P0, PT, R57, R4, RZ ;  /* 0x0000000439057210 */ /* 0x002fc80007f1e0ff */
[----:B------:R0:W-:Y:S04]  /*34a80*/  STL [R1+0x4368], R6 ;  /* 0x0043680601007387 */ /* 0x0001e80000100800 */
[----:B0-----:R-:W5:Y:S04]  /*34a90*/  LDL.LU R6, [R1+0xc] ;  /* 0x00000c0001067983 */ /* 0x001f680000300800 */
[----:B------:R0:W-:Y:S04]  /*34aa0*/  STL [R1+0x4360], R5 ;  /* 0x0043600501007387 */ /* 0x0001e80000100800 */
[----:B0-----:R-:W5:Y:S01]  /*34ab0*/  LDL.LU R5, [R1+0x88] ;  /* 0x0000880001057983 */ /* 0x001f620000300800 */
[----:B--2---:R-:W-:-:S05]  /*34ac0*/  IMAD.X R15, R59, 0x1, R0, P1 ;  /* 0x000000013b0f7824 */ /* 0x004fca00008e0600 */
[----:B------:R0:W-:Y:S04]  /*34ad0*/  STL [R1+0x435c], R15 ;  /* 0x00435c0f01007387 */ /* 0x0001e80000100800 */
[----:B------:R-:W2:Y:S01]  /*34ae0*/  LDL.LU R57, [R1+0x8] ;  /* 0x0000080001397983 */ /* 0x000ea20000300800 */
[----:B0-----:R-:W-:Y:S01]  /*34af0*/  IMAD.X R15, R59, 0x1, R2, P2 ;  /* 0x000000013b0f7824 */ /* 0x001fe200010e0602 */
[----:B---3--:R-:W-:-:S05]  /*34b00*/  IADD3 R58, P1, PT, R60, R3, RZ ;  /* 0x000000033c3a7210 */ /* 0x008fca0007f3e0ff */
[----:B------:R0:W-:Y:S01]  /*34b10*/  STL [R1+0x4364], R58 ;  /* 0x0043643a01007387 */ /* 0x0001e20000100800 */
[----:B------:R-:W-:-:S03]  /*34b20*/  IADD3 R59, P2, PT, R60, R4, RZ ;  /* 0x000000043c3b7210 */ /* 0x000fc60007f5e0ff */
[----:B0-----:R-:W3:Y:S04]  /*34b30*/  LDL.LU R58, [R1+0x84] ;  /* 0x00008400013a7983 */ /* 0x001ee80000300800 */
[----:B------:R-:W-:Y:S04]  /*34b40*/  STL [R1+0x4358], R15 ;  /* 0x0043580f01007387 */ /* 0x000fe80000100800 */
[----:B------:R-:W2:Y:S04]  /*34b50*/  LDL.LU R60, [R1+0x4] ;  /* 0x00000400013c7983 */ /* 0x000ea80000300800 */
[----:B------:R0:W-:Y:S04]  /*34b60*/  STL [R1+0x4350], R59 ;  /* 0x0043503b01007387 */ /* 0x0001e80000100800 */
[----:B0-----:R-:W2:Y:S01]  /*34b70*/  LDL.LU R59, [R1+0x80] ;  /* 0x00008000013b7983 */ /* 0x001ea20000300800 */
[----:B----4-:R-:W-:-:S02]  /*34b80*/  IMAD.X R15, R61, 0x1, R0, P4 ;  /* 0x000000013d0f7824 */ /* 0x010fc400020e0600 */
[----:B------:R-:W-:-:S03]  /*34b90*/  IMAD.X R61, R61, 0x1, R2, P5 ;  /* 0x000000013d3d7824 */ /* 0x000fc600028e0602 */
[----:B------:R5:W-:Y:S02]  /*34ba0*/  STL [R1+0x434c], R15 ;  /* 0x00434c0f01007387 */ /* 0x000be40000100800 */
[C---:B-----5:R-:W-:Y:S02]  /*34bb0*/  IADD3 R15, P4, PT, R14.reuse, R3, RZ ;  /* 0x000000030e0f7210 */ /* 0x060fe40007f9e0ff */
[----:B------:R-:W-:-:S03]  /*34bc0*/  IADD3 R14, P5, PT, R14, R4, RZ ;  /* 0x000000040e0e7210 */ /* 0x000fc60007fbe0ff */
[----:B------:R0:W-:Y:S04]  /*34bd0*/  STL [R1+0x4354], R15 ;  /* 0x0043540f01007387 */ /* 0x0001e80000100800 */
[----:B0-----:R-:W4:Y:S04]  /*34be0*/  LDL.LU R15, [R1+0x459c] ;  /* 0x00459c00010f7983 */ /* 0x001f280000300800 */
[----:B------:R0:W-:Y:S04]  /*34bf0*/  STL [R1+0x4348], R61 ;  /* 0x0043483d01007387 */ /* 0x0001e80000100800 */
[----:B0-----:R-:W5:Y:S04]  /*34c00*/  LDL.LU R61, [R1] ;  /* 0x00000000013d7983 */ /* 0x001f680000300800 */
[----:B------:R0:W-:Y:S02]  /*34c10*/  STL [R1+0x4340], R14 ;  /* 0x0043400e01007387 */ /* 0x0001e40000100800 */
[----:B0-----:R-:W-:-:S02]  /*34c20*/  IMAD.X R14, R13, 0x1, R0, P3 ;  /* 0x000000010d0e7824 */ /* 0x001fc400018e0600 */
[----:B------:R-:W-:-:S03]  /*34c30*/  IMAD.X R13, R13, 0x1, R2, P0 ;  /* 0x000000010d0d7824 */ /* 0x000fc600000e0602 */
[----:B------:R0:W-:Y:S02]  /*34c40*/  STL [R1+0x433c], R14 ;  /* 0x00433c0e01007387 */ /* 0x0001e40000100800 */
[C---:B0-----:R-:W-:Y:S02]  /*34c50*/  IADD3 R14, P3, PT, R12.reuse, R3, RZ ;  /* 0x000000030c0e7210 */ /* 0x041fe40007f7e0ff */
[----:B------:R-:W-:-:S03]  /*34c60*/  IADD3 R12, P0, PT, R12, R4, RZ ;  /* 0x000000040c0c7210 */ /* 0x000fc60007f1e0ff */
[----:B------:R0:W-:Y:S04]  /*34c70*/  STL [R1+0x4344], R14 ;  /* 0x0043440e01007387 */ /* 0x0001e80000100800 */
[----:B0-----:R-:W4:Y:S04]  /*34c80*/  LDL.LU R14, [R1+0x4598] ;  /* 0x00459800010e7983 */ /* 0x001f280000300800 */
[----:B------:R0:W-:Y:S04]  /*34c90*/  STL [R1+0x4338], R13 ;  /* 0x0043380d01007387 */ /* 0x0001e80000100800 */
[----:B0-----:R-:W4:Y:S04]  /*34ca0*/  LDL.LU R13, [R1+0x4594] ;  /* 0x00459400010d7983 */ /* 0x001f280000300800 */
        /* <DEDUP_REMOVED lines=19> */
[----:B------:R1:W-:Y:S01]  /*34de0*/  STL [R1+0x4310], R56 ;  /* 0x0043103801007387 */ /* 0x0003e20000100800 */
[----:B0-----:R-:W-:-:S03]  /*34df0*/  IMAD.X R9, R8, 0x1, R0, P3 ;  /* 0x0000000108097824 */ /* 0x001fc600018e0600 */
[----:B-1----:R-:W4:Y:S01]  /*34e00*/  LDL.LU R56, [R1+0x70] ;  /* 0x0000700001387983 */ /* 0x002f220000300800 */
        /* <DEDUP_REMOVED lines=19> */
[----:B--2---:R-:W-:-:S02]  /*34f40*/  IMAD.X R5, R57, 0x1, R0, P4 ;  /* 0x0000000139057824 */ /* 0x004fc400020e0600 */
[----:B------:R-:W-:-:S03]  /*34f50*/  IMAD.X R57, R57, 0x1, R2, P5 ;  /* 0x0000000139397824 */ /* 0x000fc600028e0602 */
[----:B------:R3:W-:Y:S02]  /*34f60*/  STL [R1+0x42ec], R5 ;  /* 0x0042ec0501007387 */ /* 0x0007e40000100800 */
[C---:B---3--:R-:W-:Y:S02]  /*34f70*/  IADD3 R5, P4, PT, R58.reuse, R3, RZ ;  /* 0x000000033a057210 */ /* 0x048fe40007f9e0ff */
[----:B------:R-:W-:-:S03]  /*34f80*/  IADD3 R58, P5, PT, R58, R4, RZ ;  /* 0x000000043a3a7210 */ /* 0x000fc60007fbe0ff */
[----:B------:R0:W-:Y:S04]  /*34f90*/  STL [R1+0x42f4], R5 ;  /* 0x0042f40501007387 */ /* 0x0001e80000100800 */
[----:B0-----:R-:W2:Y:S04]  /*34fa0*/  LDL.LU R5, [R1+0x4574] ;  /* 0x0045740001057983 */ /* 0x001ea80000300800 */
[----:B------:R0:W-:Y:S04]  /*34fb0*/  STL [R1+0x42e8], R57 ;  /* 0x0042e83901007387 */ /* 0x0001e80000100800 */
[----:B0-----:R-:W3:Y:S04]  /*34fc0*/  LDL.LU R57, [R1+0x4570] ;  /* 0x0045700001397983 */ /* 0x001ee80000300800 */
[----:B------:R0:W-:Y:S02]  /*34fd0*/  STL [R1+0x42e0], R58 ;  /* 0x0042e03a01007387 */ /* 0x0001e40000100800 */
[----:B0-----:R-:W-:-:S02]  /*34fe0*/  IMAD.X R58, R60, 0x1, R0, P3 ;  /* 0x000000013c3a7824 */ /* 0x001fc400018e0600 */
[----:B------:R-:W-:-:S03]  /*34ff0*/  IMAD.X R60, R60, 0x1, R2, P0 ;  /* 0x000000013c3c7824 */ /* 0x000fc600000e0602 */
[----:B------:R0:W-:Y:S02]  /*35000*/  STL [R1+0x42dc], R58 ;  /* 0x0042dc3a01007387 */ /* 0x0001e40000100800 */
[----:B0-----:R-:W-:-:S05]  /*35010*/  IADD3 R58, P3, PT, R59, R3, RZ ;  /* 0x000000033b3a7210 */ /* 0x001fca0007f7e0ff */
[----:B------:R0:W-:Y:S04]  /*35020*/  STL [R1+0x42e4], R58 ;  /* 0x0042e43a01007387 */ /* 0x0001e80000100800 */
[----:B0-----:R-:W2:Y:S04]  /*35030*/  LDL.LU R58, [R1+0x456c] ;  /* 0x00456c00013a7983 */ /* 0x001ea80000300800 */
[----:B------:R0:W-:Y:S04]  /*35040*/  STL [R1+0x42d8], R60 ;  /* 0x0042d83c01007387 */ /* 0x0001e80000100800 */
[----:B0-----:R-:W2:Y:S01]  /*35050*/  LDL.LU R60, [R1+0x4568] ;  /* 0x00456800013c7983 */ /* 0x001ea20000300800 */
[----:B------:R-:W-:-:S05]  /*35060*/  IADD3 R59, P0, PT, R59, R4, RZ ;  /* 0x000000043b3b7210 */ /* 0x000fca0007f1e0ff */
[----:B------:R5:W-:Y:S02]  /*35070*/  STL [R1+0x42d0], R59 ;  /* 0x0042d03b01007387 */ /* 0x000be40000100800 */
[C---:B-----5:R-:W-:Y:S02]  /*35080*/  IMAD.X R59, R61.reuse, 0x1, R0, P1 ;  /* 0x000000013d3b7824 */ /* 0x060fe400008e0600 */
[----:B------:R-:W-:-:S03]  /*35090*/  IMAD.X R61, R61, 0x1, R2, P2 ;  /* 0x000000013d3d7824 */ /* 0x000fc600010e0602 */
[----:B------:R2:W-:Y:S02]  /*350a0*/  STL [R1+0x42cc], R59 ;  /* 0x0042cc3b01007387 */ /* 0x0005e40000100800 */
[----:B--2---:R-:W-:-:S05]  /*350b0*/  IADD3 R59, P1, PT, R60, R3, RZ ;  /* 0x000000033c3b7210 */ /* 0x004fca0007f3e0ff */
[----:B------:R0:W-:Y:S04]  /*350c0*/  STL [R1+0x42d4], R59 ;  /* 0x0042d43b01007387 */ /* 0x0001e80000100800 */
[----:B0-----:R-:W2:Y:S04]  /*350d0*/  LDL.LU R59, [R1+0x4564] ;  /* 0x00456400013b7983 */ /* 0x001ea80000300800 */
[----:B------:R0:W-:Y:S04]  /*350e0*/  STL [R1+0x42c8], R61 ;  /* 0x0042c83d01007387 */ /* 0x0001e80000100800 */
[----:B0-----:R-:W5:Y:S01]  /*350f0*/  LDL.LU R61, [R1+0x4560] ;  /* 0x00456000013d7983 */ /* 0x001f620000300800 */
[----:B------:R-:W-:-:S05]  /*35100*/  IADD3 R60, P2, PT, R60, R4, RZ ;  /* 0x000000043c3c7210 */ /* 0x000fca0007f5e0ff */
[----:B------:R5:W-:Y:S02]  /*35110*/  STL [R1+0x42c0], R60 ;  /* 0x0042c03c01007387 */ /* 0x000be40000100800 */
[----:B-----5:R-:W-:-:S05]  /*35120*/  IMAD.X R60, R61, 0x1, R0, P4 ;  /* 0x000000013d3c7824 */ /* 0x020fca00020e0600 */
[----:B------:R2:W-:Y:S02]  /*35130*/  STL [R1+0x42bc], R60 ;  /* 0x0042bc3c01007387 */ /* 0x0005e40000100800 */
[----:B--2---:R-:W-:-:S05]  /*35140*/  IADD3 R60, P4, PT, R59, R3, RZ ;  /* 0x000000033b3c7210 */ /* 0x004fca0007f9e0ff */
[----:B------:R0:W-:Y:S04]  /*35150*/  STL [R1+0x42c4], R60 ;  /* 0x0042c43c01007387 */ /* 0x0001e80000100800 */
[----:B0-----:R-:W2:Y:S01]  /*35160*/  LDL.LU R60, [R1+0x455c] ;  /* 0x00455c00013c7983 */ /* 0x001ea20000300800 */
[----:B------:R-:W-:Y:S01]  /*35170*/  IMAD.X R61, R61, 0x1, R2, P5 ;  /* 0x000000013d3d7824 */ /* 0x000fe200028e0602 */
[----:B------:R-:W-:-:S04]  /*35180*/  IADD3 R59, P5, PT, R59, R4, RZ ;  /* 0x000000043b3b7210 */ /* 0x000fc80007fbe0ff */
[----:B------:R0:W-:Y:S04]  /*35190*/  STL [R1+0x42b8], R61 ;  /* 0x0042b83d01007387 */ /* 0x0001e80000100800 */
[----:B0-----:R-:W5:Y:S04]  /*351a0*/  LDL.LU R61, [R1+0x68] ;  /* 0x00006800013d7983 */ /* 0x001f680000300800 */
[----:B------:R2:W-:Y:S02]  /*351b0*/  STL [R1+0x42b0], R59 ;  /* 0x0042b03b01007387 */ /* 0x0005e40000100800 */
[----:B--2---:R-:W-:-:S05]  /*351c0*/  IMAD.X R59, R60, 0x1, R0, P3 ;  /* 0x000000013c3b7824 */ /* 0x004fca00018e0600 */
[----:B------:R0:W-:Y:S02]  /*351d0*/  STL [R1+0x42ac], R59 ;  /* 0x0042ac3b01007387 */ /* 0x0001e40000100800 */
[----:B0-----:R-:W-:-:S05]  /*351e0*/  IADD3 R59, P3, PT, R58, R3, RZ ;  /* 0x000000033a3b7210 */ /* 0x001fca0007f7e0ff */
[----:B------:R0:W-:Y:S04]  /*351f0*/  STL [R1+0x42b4], R59 ;  /* 0x0042b43b01007387 */ /* 0x0001e80000100800 */
[----:B0-----:R-:W2:Y:S01]  /*35200*/  LDL.LU R59, [R1+0x4558] ;  /* 0x00455800013b7983 */ /* 0x001ea20000300800 */
[----:B------:R-:W-:Y:S01]  /*35210*/  IMAD.X R60, R60, 0x1, R2, P0 ;  /* 0x000000013c3c7824 */ /* 0x000fe200000e0602 */
[----:B------:R-:W-:-:S04]  /*35220*/  IADD3 R58, P0, PT, R58, R4, RZ ;  /* 0x000000043a3a7210 */ /* 0x000fc80007f1e0ff */
[----:B------:R0:W-:Y:S04]  /*35230*/  STL [R1+0x42a8], R60 ;  /* 0x0042a83c01007387 */ /* 0x0001e80000100800 */
[----:B0-----:R-:W3:Y:S04]  /*35240*/  LDL.LU R60, [R1+0x6c] ;  /* 0x00006c00013c7983 */ /* 0x001ee80000300800 */
[----:B------:R2:W-:Y:S02]  /*35250*/  STL [R1+0x42a0], R58 ;  /* 0x0042a03a01007387 */ /* 0x0005e40000100800 */
[----:B--2---:R-:W-:-:S05]  /*35260*/  IMAD.X R58, R59, 0x1, R0, P1 ;  /* 0x000000013b3a7824 */ /* 0x004fca00008e0600 */
[----:B------:R4:W-:Y:S02]  /*35270*/  STL [R1+0x429c], R58 ;  /* 0x00429c3a01007387 */ /* 0x0009e40000100800 */
[----:B----4-:R-:W-:-:S05]  /*35280*/  IADD3 R58, P1, PT, R56, R3, RZ ;  /* 0x00000003383a7210 */ /* 0x010fca0007f3e0ff */
[----:B------:R0:W-:Y:S04]  /*35290*/  STL [R1+0x42a4], R58 ;  /* 0x0042a43a01007387 */ /* 0x0001e80000100800 */
[----:B0-----:R-:W2:Y:S01]  /*352a0*/  LDL.LU R58, [R1+0x4554] ;  /* 0x00455400013a7983 */ /* 0x001ea20000300800 */
[----:B------:R-:W-:-:S05]  /*352b0*/  IMAD.X R59, R59, 0x1, R2, P2 ;  /* 0x000000013b3b7824 */ /* 0x000fca00010e0602 */
[----:B------:R0:W-:Y:S02]  /*352c0*/  STL [R1+0x4298], R59 ;  /* 0x0042983b01007387 */ /* 0x0001e40000100800 */
[----:B0-----:R-:W-:Y:S02]  /*352d0*/  IADD3 R59, P2, PT, R56, R4, RZ ;  /* 0x00000004383b7210 */ /* 0x001fe40007f5e0ff */
[----:B------:R-:W4:Y:S04]  /*352e0*/  LDL.LU R56, [R1+0x4550] ;  /* 0x0045500001387983 */ /* 0x000f280000300800 */
[----:B------:R2:W-:Y:S02]  /*352f0*/  STL [R1+0x4290], R59 ;  /* 0x0042903b01007387 */ /* 0x0005e40000100800 */
[----:B--2---:R-:W-:-:S05]  /*35300*/  IMAD.X R59, R58, 0x1, R0, P4 ;  /* 0x000000013a3b7824 */ /* 0x004fca00020e0600 */
[----:B------:R3:W-:Y:S02]  /*35310*/  STL [R1+0x428c], R59 ;  /* 0x00428c3b01007387 */ /* 0x0007e40000100800 */
[----:B---3--:R-:W-:-:S05]  /*35320*/  IADD3 R59, P4, PT, R60, R3, RZ ;  /* 0x000000033c3b7210 */ /* 0x008fca0007f9e0ff */
[----:B------:R0:W-:Y:S02]  /*35330*/  STL [R1+0x4294], R59 ;  /* 0x0042943b01007387 */ /* 0x0001e40000100800 */
[----:B0-----:R-:W-:Y:S02]  /*35340*/  IMAD.X R59, R58, 0x1, R2, P5 ;  /* 0x000000013a3b7824 */ /* 0x001fe400028e0602 */
[----:B------:R-:W2:Y:S04]  /*35350*/  LDL.LU R58, [R1+0x2e0] ;  /* 0x0002e000013a7983 */ /* 0x000ea80000300800 */
[----:B------:R0:W-:Y:S02]  /*35360*/  STL [R1+0x4288], R59 ;  /* 0x0042883b01007387 */ /* 0x0001e40000100800 */
[----:B0-----:R-:W-:Y:S01]  /*35370*/  IADD3 R59, P5, PT, R60, R4, RZ ;  /* 0x000000043c3b7210 */ /* 0x001fe20007fbe0ff */
[----:B------:R-:W-:-:S04]  /*35380*/  IMAD.X R60, R57, 0x1, R0, P3 ;  /* 0x00000001393c7824 */ /* 0x000fc800018e0600 */
[----:B------:R0:W-:Y:S04]  /*35390*/  STL [R1+0x4280], R59 ;  /* 0x0042803b01007387 */ /* 0x0001e80000100800 */
[----:B0-----:R-:W3:Y:S04]  /*353a0*/  LDL.LU R59, [R1+0x38c] ;  /* 0x00038c00013b7983 */ /* 0x001ee80000300800 */
[----:B------:R5:W-:Y:S02]  /*353b0*/  STL [R1+0x427c], R60 ;  /* 0x00427c3c01007387 */ /* 0x000be40000100800 */
[----:B-----5:R-:W-:-:S05]  /*353c0*/  IADD3 R60, P3, PT, R61, R3, RZ ;  /* 0x000000033d3c7210 */ /* 0x020fca0007f7e0ff */
[----:B------:R0:W-:Y:S02]  /*353d0*/  STL [R1+0x4284], R60 ;  /* 0x0042843c01007387 */ /* 0x0001e40000100800 */
[----:B0-----:R-:W-:Y:S02]  /*353e0*/  IMAD.X R60, R57, 0x1, R2, P0 ;  /* 0x00000001393c7824 */ /* 0x001fe400000e0602 */
[----:B------:R-:W5:Y:S04]  /*353f0*/  LDL.LU R57, [R1+0x58] ;  /* 0x0000580001397983 */ /* 0x000f680000300800 */
[----:B------:R0:W-:Y:S02]  /*35400*/  STL [R1+0x4278], R60 ;  /* 0x0042783c01007387 */ /* 0x0001e40000100800 */
[----:B0-----:R-:W-:Y:S01]  /*35410*/  IADD3 R60, P0, PT, R61, R4, RZ ;  /* 0x000000043d3c7210 */ /* 0x001fe20007f1e0ff */
[----:B----4-:R-:W-:-:S04]  /*35420*/  IMAD.X R61, R56, 0x1, R0, P1 ;  /* 0x00000001383d7824 */ /* 0x010fc800008e0600 */
[----:B------:R0:W-:Y:S04]  /*35430*/  STL [R1+0x4270], R60 ;  /* 0x0042703c01007387 */ /* 0x0001e80000100800 */
[----:B0-----:R-:W4:Y:S04]  /*35440*/  LDL.LU R60, [R1+0x3b4] ;  /* 0x0003b400013c7983 */ /* 0x001f280000300800 */
[----:B------:R0:W-:Y:S02]  /*35450*/  STL [R1+0x426c], R61 ;  /* 0x00426c3d01007387 */ /* 0x0001e40000100800 */
[----:B0-----:R-:W-:-:S05]  /*35460*/  IADD3 R61, P1, PT, R6, R3, RZ ;  /* 0x00000003063d7210 */ /* 0x001fca0007f3e0ff */
[----:B------:R0:W-:Y:S02]  /*35470*/  STL [R1+0x4274], R61 ;  /* 0x0042743d01007387 */ /* 0x0001e40000100800 */
[----:B0-----:R-:W-:Y:S02]  /*35480*/  IMAD.X R61, R56, 0x1, R2, P2 ;  /* 0x00000001383d7824 */ /* 0x001fe400010e0602 */
[----:B------:R-:W2:Y:S04]  /*35490*/  LDL.LU R56, [R1+0x5c] ;  /* 0x00005c0001387983 */ /* 0x000ea80000300800 */
[----:B------:R0:W-:Y:S02]  /*354a0*/  STL [R1+0x4268], R61 ;  /* 0x0042683d01007387 */ /* 0x0001e40000100800 */
[----:B0-----:R-:W-:Y:S01]  /*354b0*/  IADD3 R61, P2, PT, R6, R4, RZ ;  /* 0x00000004063d7210 */ /* 0x001fe20007f5e0ff */
[----:B------:R-:W-:-:S04]  /*354c0*/  IMAD.X R6, R5, 0x1, R0, P4 ;  /* 0x0000000105067824 */ /* 0x000fc800020e0600 */
[----:B------:R0:W-:Y:S04]  /*354d0*/  STL [R1+0x4260], R61 ;  /* 0x0042603d01007387 */ /* 0x0001e80000100800 */
[----:B0-----:R-:W2:Y:S04]  /*354e0*/  LDL.LU R61, [R1+0x4cc] ;  /* 0x0004cc00013d7983 */ /* 0x001ea80000300800 */
[----:B------:R0:W-:Y:S02]  /*354f0*/  STL [R1+0x425c], R6 ;  /* 0x00425c0601007387 */ /* 0x0001e40000100800 */
[----:B0-----:R-:W-:-:S05]  /*35500*/  IADD3 R6, P4, PT, R7, R3, RZ ;  /* 0x0000000307067210 */ /* 0x001fca0007f9e0ff */
[----:B------:R0:W-:Y:S04]  /*35510*/  STL [R1+0x4264], R6 ;  /* 0x0042640601007387 */ /* 0x0001e80000100800 */
[----:B0-----:R-:W2:Y:S01]  /*35520*/  LDL.LU R6, [R1+0x454c] ;  /* 0x00454c0001067983 */ /* 0x001ea20000300800 */
[----:B------:R-:W-:-:S05]  /*35530*/  IMAD.X R5, R5, 0x1, R2, P5 ;  /* 0x0000000105057824 */ /* 0x000fca00028e0602 */
[----:B------:R0:W-:Y:S02]  /*35540*/  STL [R1+0x4258], R5 ;  /* 0x0042580501007387 */ /* 0x0001e40000100800 */
[----:B0-----:R-:W-:-:S05]  /*35550*/  IADD3 R5, P5, PT, R7, R4, RZ ;  /* 0x0000000407057210 */ /* 0x001fca0007fbe0ff */
[----:B------:R0:W-:Y:S04]  /*35560*/  STL [R1+0x4250], R5 ;  /* 0x0042500501007387 */ /* 0x0001e80000100800 */
[----:B0-----:R-:W3:Y:S01]  /*35570*/  LDL.LU R5, [R1+0x4ec] ;  /* 0x0004ec0001057983 */ /* 0x001ee20000300800 */
[----:B--2---:R-:W-:-:S05]  /*35580*/  IMAD.X R7, R6, 0x1, R0, P3 ;  /* 0x0000000106077824 */ /* 0x004fca00018e0600 */
[----:B------:R0:W-:Y:S02]  /*35590*/  STL [R1+0x424c], R7 ;  /* 0x00424c0701007387 */ /* 0x0001e40000100800 */
[----:B0-----:R-:W-:-:S05]  /*355a0*/  IADD3 R7, P3, PT, R56, R3, RZ ;  /* 0x0000000338077210 */ /* 0x001fca0007f7e0ff */
[----:B------:R0:W-:Y:S04]  /*355b0*/  STL [R1+0x4254], R7 ;  /* 0x0042540701007387 */ /* 0x0001e80000100800 */
[----:B0-----:R-:W2:Y:S01]  /*355c0*/  LDL.LU R7, [R1+0x4548] ;  /* 0x0045480001077983 */ /* 0x001ea20000300800 */
[----:B------:R-:W-:Y:S01]  /*355d0*/  IMAD.X R6, R6, 0x1, R2, P0 ;  /* 0x0000000106067824 */ /* 0x000fe200000e0602 */
[----:B------:R-:W-:-:S04]  /*355e0*/  IADD3 R56, P0, PT, R56, R4, RZ ;  /* 0x0000000438387210 */ /* 0x000fc80007f1e0ff */
[----:B------:R-:W-:Y:S04]  /*355f0*/  STL [R1+0x4248], R6 ;  /* 0x0042480601007387 */ /* 0x000fe80000100800 */
[----:B------:R0:W-:Y:S04]  /*35600*/  STL [R1+0x4240], R56 ;  /* 0x0042403801007387 */ /* 0x0001e80000100800 */
[----:B0-----:R-:W3:Y:S01]  /*35610*/  LDL.LU R56, [R1+0x4fc] ;  /* 0x0004fc0001387983 */ /* 0x001ee20000300800 */
[----:B--2---:R-:W-:-:S05]  /*35620*/  IMAD.X R6, R7, 0x1, R0, P1 ;  /* 0x0000000107067824 */ /* 0x004fca00008e0600 */
[----:B------:R5:W-:Y:S01]  /*35630*/  STL [R1+0x423c], R6 ;  /* 0x00423c0601007387 */ /* 0x000be20000100800 */
[----:B------:R-:W-:Y:S01]  /*35640*/  IMAD.X R7, R7, 0x1, R2, P2 ;  /* 0x0000000107077824 */ /* 0x000fe200010e0602 */
[----:B-----5:R-:W-:-:S05]  /*35650*/  IADD3 R6, P1, PT, R57, R3, RZ ;  /* 0x0000000339067210 */ /* 0x020fca0007f3e0ff */
[----:B------:R0:W-:Y:S04]  /*35660*/  STL [R1+0x4244], R6 ;  /* 0x0042440601007387 */ /* 0x0001e80000100800 */
[----:B------:R1:W-:Y:S01]  /*35670*/  STL [R1+0x4238], R7 ;  /* 0x0042380701007387 */ /* 0x0003e20000100800 */
[----:B0-----:R-:W-:-:S03]  /*35680*/  IADD3 R6, P2, PT, R57, R4, RZ ;  /* 0x0000000439067210 */ /* 0x001fc60007f5e0ff */
[----:B------:R-:W2:Y:S01]  /*35690*/  LDL.LU R57, [R1+0x538] ;  /* 0x0005380001397983 */ /* 0x000ea20000300800 */
[----:B-1----:R-:W-:-:S03]  /*356a0*/  IMAD.X R7, R8, 0x1, R0, P4 ;  /* 0x0000000108077824 */ /* 0x002fc600020e0600 */
[----:B------:R0:W-:Y:S01]  /*356b0*/  STL [R1+0x4230], R6 ;  /* 0x0042300601007387 */ /* 0x0001e20000100800 */
[----:B------:R-:W-:-:S03]  /*356c0*/  IMAD.X R8, R8, 0x1, R2, P5 ;  /* 0x0000000108087824 */ /* 0x000fc600028e0602 */
[----:B------:R1:W-:Y:S01]  /*356d0*/  STL [R1+0x422c], R7 ;  /* 0x00422c0701007387 */ /* 0x0003e20000100800 */
[C---:B0-----:R-:W-:Y:S02]  /*356e0*/  IADD3 R6, P4, PT, R58.reuse, R3, RZ ;  /* 0x000000033a067210 */ /* 0x041fe40007f9e0ff */
[----:B-1----:R-:W-:-:S03]  /*356f0*/  IADD3 R7, P5, PT, R58, R4, RZ ;  /* 0x000000043a077210 */ /* 0x002fc60007fbe0ff */
[----:B------:R0:W-:Y:S04]  /*35700*/  STL [R1+0x4234], R6 ;  /* 0x0042340601007387 */ /* 0x0001e80000100800 */
[----:B------:R1:W-:Y:S04]  /*35710*/  STL [R1+0x421c], R8 ;  /* 0x00421c0801007387 */ /* 0x0003e80000100800 */
[----:B------:R-:W5:Y:S01]  /*35720*/  LDL.LU R58, [R1+0x558] ;  /* 0x00055800013a7983 */ /* 0x000f620000300800 */
[----:B0-----:R-:W-:-:S03]  /*35730*/  IMAD.X R6, R9, 0x1, R0, P3 ;  /* 0x0000000109067824 */ /* 0x001fc600018e0600 */
[----:B------:R3:W-:Y:S01]  /*35740*/  STL [R1+0x4224], R7 ;  /* 0x0042240701007387 */ /* 0x0007e20000100800 */
[----:B-1----:R-:W-:-:S03]  /*35750*/  IMAD.X R8, R9, 0x1, R2, P0 ;  /* 0x0000000109087824 */ /* 0x002fc600000e0602 */
[----:B------:R0:W-:Y:S01]  /*35760*/  STL [R1+0x4220], R6 ;  /* 0x0042200601007387 */ /* 0x0001e20000100800 */
[C---:B---3--:R-:W-:Y:S02]  /*35770*/  IADD3 R7, P3, PT, R59.reuse, R3, RZ ;  /* 0x000000033b077210 */ /* 0x048fe40007f7e0ff */
[----:B0-----:R-:W-:-:S03]  /*35780*/  IADD3 R6, P0, PT, R59, R4, RZ ;  /* 0x000000043b067210 */ /* 0x001fc60007f1e0ff */
[----:B------:R0:W-:Y:S04]  /*35790*/  STL [R1+0x4228], R7 ;  /* 0x0042280701007387 */ /* 0x0001e80000100800 */
[----:B------:R1:W-:Y:S04]  /*357a0*/  STL [R1+0x420c], R8 ;  /* 0x00420c0801007387 */ /* 0x0003e80000100800 */
[----:B------:R-:W3:Y:S01]  /*357b0*/  LDL.LU R59, [R1+0x574] ;  /* 0x00057400013b7983 */ /* 0x000ee20000300800 */
[----:B0-----:R-:W-:-:S03]  /*357c0*/  IMAD.X R7, R10, 0x1, R0, P1 ;  /* 0x000000010a077824 */ /* 0x001fc600008e0600 */
[----:B------:R4:W-:Y:S01]  /*357d0*/  STL [R1+0x4214], R6 ;  /* 0x0042140601007387 */ /* 0x0009e20000100800 */
[----:B-1----:R-:W-:-:S03]  /*357e0*/  IMAD.X R8, R10, 0x1, R2, P2 ;  /* 0x000000010a087824 */ /* 0x002fc600010e0602 */
[----:B------:R0:W-:Y:S01]  /*357f0*/  STL [R1+0x4210], R7 ;  /* 0x0042100701007387 */ /* 0x0001e20000100800 */
[C---:B----4-:R-:W-:Y:S02]  /*35800*/  IADD3 R6, P1, PT, R60.reuse, R3, RZ ;  /* 0x000000033c067210 */ /* 0x050fe40007f3e0ff */
[----:B0-----:R-:W-:-:S03]  /*35810*/  IADD3 R7, P2, PT, R60, R4, RZ ;  /* 0x000000043c077210 */ /* 0x001fc60007f5e0ff */
[----:B------:R0:W-:Y:S04]  /*35820*/  STL [R1+0x4218], R6 ;  /* 0x0042180601007387 */ /* 0x0001e80000100800 */
[----:B------:R1:W-:Y:S04]  /*35830*/  STL [R1+0x41fc], R8 ;  /* 0x0041fc0801007387 */ /* 0x0003e80000100800 */
[----:B------:R-:W4:Y:S01]  /*35840*/  LDL.LU R60, [R1+0x588] ;  /* 0x00058800013c7983 */ /* 0x000f220000300800 */
[----:B0-----:R-:W-:-:S03]  /*35850*/  IMAD.X R6, R11, 0x1, R0, P4 ;  /* 0x000000010b067824 */ /* 0x001fc600020e0600 */
[----:B------:R0:W-:Y:S01]  /*35860*/  STL [R1+0x4204], R7 ;  /* 0x0042040701007387 */ /* 0x0001e20000100800 */
[----:B-1----:R-:W-:-:S03]  /*35870*/  IMAD.X R8, R11, 0x1, R2, P5 ;  /* 0x000000010b087824 */ /* 0x002fc600028e0602 */
[----:B------:R1:W-:Y:S01]  /*35880*/  STL [R1+0x4200], R6 ;  /* 0x0042000601007387 */ /* 0x0003e20000100800 */
[C---:B0-----:R-:W-:Y:S02]  /*35890*/  IADD3 R7, P4, PT, R61.reuse, R3, RZ ;  /* 0x000000033d077210 */ /* 0x041fe40007f9e0ff */
[----:B-1----:R-:W-:-:S03]  /*358a0*/  IADD3 R6, P5, PT, R61, R4, RZ ;  /* 0x000000043d067210 */ /* 0x002fc60007fbe0ff */
        /* <DEDUP_REMOVED lines=25> */
[C---:B--2---:R-:W-:Y:S02]  /*35a40*/  IADD3 R6, P4, PT, R57.reuse, R3, RZ ;  /* 0x0000000339067210 */ /* 0x044fe40007f9e0ff */
[----:B0-----:R-:W-:-:S03]  /*35a50*/  IADD3 R7, P5, PT, R57, R4, RZ ;  /* 0x0000000439077210 */ /* 0x001fc60007fbe0ff */
[----:B------:R0:W-:Y:S04]  /*35a60*/  STL [R1+0x41d8], R6 ;  /* 0x0041d80601007387 */ /* 0x0001e80000100800 */
[----:B------:R1:W-:Y:S04]  /*35a70*/  STL [R1+0x41bc], R8 ;  /* 0x0041bc0801007387 */ /* 0x0003e80000100800 */
[----:B------:R-:W2:Y:S01]  /*35a80*/  LDL.LU R57, [R1+0x5f4] ;  /* 0x0005f40001397983 */ /* 0x000ea20000300800 */
[----:B0-----:R-:W-:-:S03]  /*35a90*/  IMAD.X R6, R15, 0x1, R0, P3 ;  /* 0x000000010f067824 */ /* 0x001fc600018e0600 */
[----:B------:R5:W-:Y:S01]  /*35aa0*/  STL [R1+0x41c4], R7 ;  /* 0x0041c40701007387 */ /* 0x000be20000100800 */
[----:B-1----:R-:W-:-:S03]  /*35ab0*/  IMAD.X R8, R15, 0x1, R2, P0 ;  /* 0x000000010f087824 */ /* 0x002fc600000e0602 */
[----:B------:R0:W-:Y:S01]  /*35ac0*/  STL [R1+0x41c0], R6 ;  /* 0x0041c00601007387 */ /* 0x0001e20000100800 */
[C---:B-----5:R-:W-:Y:S02]  /*35ad0*/  IADD3 R7, P3, PT, R58.reuse, R3, RZ ;  /* 0x000000033a077210 */ /* 0x060fe40007f7e0ff */
[----:B0-----:R-:W-:-:S03]  /*35ae0*/  IADD3 R6, P0, PT, R58, R4, RZ ;  /* 0x000000043a067210 */ /* 0x001fc60007f1e0ff */
        /* <DEDUP_REMOVED lines=30> */
[----:B------:R-:W-:-:S03]  /*35cd0*/  SHF.R.S32.HI R19, RZ, 0x1f, R19 ;  /* 0x0000001fff137819 */ /* 0x000fc60000011413 */
[----:B------:R1:W-:Y:S02]  /*35ce0*/  STL [R1+0x4184], R7 ;  /* 0x0041840701007387 */ /* 0x0003e40000100800 */
[C---:B0-----:R-:W-:Y:S02]  /*35cf0*/  IMAD.X R6, R19.reuse, 0x1, R0, P1 ;  /* 0x0000000113067824 */ /* 0x041fe400008e0600 */
[----:B-1----:R-:W-:Y:S01]  /*35d00*/  IMAD.X R8, R19, 0x1, R2, P2 ;  /* 0x0000000113087824 */ /* 0x002fe200010e0602 */
[----:B------:R-:W-:Y:S02]  /*35d10*/  SHF.R.S32.HI R20, RZ, 0x1f, R20 ;  /* 0x0000001fff147819 */ /* 0x000fe40000011414 */
[----:B------:R0:W-:Y:S01]  /*35d20*/  STL [R1+0x4180], R6 ;  /* 0x0041800601007387 */ /* 0x0001e20000100800 */
[----:B------:R-:W-:-:S05]  /*35d30*/  IADD3 R7, P1, PT, R5, R3, RZ ;  /* 0x0000000305077210 */ /* 0x000fca0007f3e0ff */
[----:B------:R1:W-:Y:S01]  /*35d40*/  STL [R1+0x4188], R7 ;  /* 0x0041880701007387 */ /* 0x0003e20000100800 */
[----:B0-----:R-:W-:-:S03]  /*35d50*/  IADD3 R6, P2, PT, R5, R4, RZ ;  /* 0x0000000405067210 */ /* 0x001fc60007f5e0ff */
[----:B------:R0:W-:Y:S04]  /*35d60*/  STL [R1+0x416c], R8 ;  /* 0x00416c0801007387 */ /* 0x0001e80000100800 */
[----:B------:R-:W4:Y:S01]  /*35d70*/  LDL.LU R5, [R1+0x618] ;  /* 0x0006180001057983 */ /* 0x000f220000300800 */
[----:B-1----:R-:W-:-:S03]  /*35d80*/  IMAD.X R7, R20, 0x1, R0, P4 ;  /* 0x0000000114077824 */ /* 0x002fc600020e0600 */
[----:B------:R1:W-:Y:S01]  /*35d90*/  STL [R1+0x4174], R6 ;  /* 0x0041740601007387 */ /* 0x0003e20000100800 */
[----:B0-----:R-:W-:Y:S01]  /*35da0*/  IMAD.X R8, R20, 0x1, R2, P5 ;  /* 0x0000000114087824 */ /* 0x001fe200028e0602 */
[----:B------:R-:W-:Y:S02]  /*35db0*/  SHF.R.S32.HI R21, RZ, 0x1f, R21 ;  /* 0x0000001fff157819 */ /* 0x000fe40000011415 */
[----:B------:R0:W-:Y:S01]  /*35dc0*/  STL [R1+0x4170], R7 ;  /* 0x0041700701007387 */ /* 0x0001e20000100800 */
[C---:B-1----:R-:W-:Y:S02]  /*35dd0*/  IADD3 R6, P4, PT, R56.reuse, R3, RZ ;  /* 0x0000000338067210 */ /* 0x042fe40007f9e0ff */
[----:B0-----:R-:W-:-:S03]  /*35de0*/  IADD3 R7, P5, PT, R56, R4, RZ ;  /* 0x0000000438077210 */ /* 0x001fc60007fbe0ff */
[----:B------:R0:W-:Y:S04]  /*35df0*/  STL [R1+0x4178], R6 ;  /* 0x0041780601007387 */ /* 0x0001e80000100800 */
[----:B------:R1:W-:Y:S04]  /*35e00*/  STL [R1+0x415c], R8 ;  /* 0x00415c0801007387 */ /* 0x0003e80000100800 */
[----:B------:R-:W4:Y:S01]  /*35e10*/  LDL.LU R56, [R1+0x620] ;  /* 0x0006200001387983 */ /* 0x000f220000300800 */
[----:B0-----:R-:W-:-:S03]  /*35e20*/  IMAD.X R6, R21, 0x1, R0, P3 ;  /* 0x0000000115067824 */ /* 0x001fc600018e0600 */
[----:B------:R2:W-:Y:S01]  /*35e30*/  STL [R1+0x4164], R7 ;  /* 0x0041640701007387 */ /* 0x0005e20000100800 */
[----:B-1----:R-:W-:Y:S01]  /*35e40*/  IMAD.X R8, R21, 0x1, R2, P0 ;  /* 0x0000000115087824 */ /* 0x002fe200000e0602 */
[----:B------:R-:W-:Y:S02]  /*35e50*/  SHF.R.S32.HI R22, RZ, 0x1f, R22 ;  /* 0x0000001fff167819 */ /* 0x000fe40000011416 */
[----:B------:R0:W-:Y:S01]  /*35e60*/  STL [R1+0x4160], R6 ;  /* 0x0041600601007387 */ /* 0x0001e20000100800 */
[----:B------:R-:W-:Y:S02]  /*35e70*/  SHF.R.S32.HI R23, RZ, 0x1f, R23 ;  /* 0x0000001fff177819 */ /* 0x000fe40000011417 */
[----:B------:R-:W-:Y:S02]  /*35e80*/  SHF.R.S32.HI R24, RZ, 0x1f, R24 ;  /* 0x0000001fff187819 */ /* 0x000fe40000011418 */
[----:B------:R-:W-:Y:S02]  /*35e90*/  SHF.R.S32.HI R25, RZ, 0x1f, R25 ;  /* 0x0000001fff197819 */ /* 0x000fe40000011419 */
[----:B--2---:R-:W-:-:S02]  /*35ea0*/  IADD3 R7, P3, PT, R57, R3, RZ ;  /* 0x0000000339077210 */ /* 0x004fc40007f7e0ff */
        /* <DEDUP_REMOVED lines=170> */
[----:B------:R0:W-:Y:S04]  /*36950*/  STL [R1+0x4044], R7 ;  /* 0x0040440701007387 */ /* 0x0001e80000100800 */
[----:B------:R0:W-:Y:S01]  /*36960*/  STL [R1+0x4040], R6 ;  /* 0x0040400601007387 */ /* 0x0001e20000100800 */
[----:B-1----:R-:W-:Y:S01]  /*36970*/  IADD3 R8, P3, PT, R61, R3, RZ ;  /* 0x000000033d087210 */ /* 0x002fe20007f7e0ff */
[----:B0-----:R-:W-:Y:S01]  /*36980*/  IMAD.X R7, R39, 0x1, R2, P0 ;  /* 0x0000000127077824 */ /* 0x001fe200000e0602 */
[----:B------:R-:W-:-:S03]  /*36990*/  IADD3 R6, P0, PT, R61, R4, RZ ;  /* 0x000000043d067210 */ /* 0x000fc60007f1e0ff */
[----:B------:R-:W-:Y:S04]  /*369a0*/  STL [R1+0x4048], R8 ;  /* 0x0040480801007387 */ /* 0x000fe80000100800 */
[----:B------:R-:W4:Y:S01]  /*369b0*/  LDL.LU R61, [R1+0x68c] ;  /* 0x00068c00013d7983 */ /* 0x000f220000300800 */
[----:B------:R-:W-:-:S03]  /*369c0*/  SHF.R.S32.HI R40, RZ, 0x1f, R40 ;  /* 0x0000001fff287819 */ /* 0x000fc60000011428 */
[----:B------:R0:W-:Y:S01]  /*369d0*/  STL [R1+0x402c], R7 ;  /* 0x00402c0701007387 */ /* 0x0001e20000100800 */
[----:B------:R-:W-:-:S03]  /*369e0*/  SHF.R.S32.HI R41, RZ, 0x1f, R41 ;  /* 0x0000001fff297819 */ /* 0x000fc60000011429 */
[----:B------:R1:W-:Y:S01]  /*369f0*/  STL [R1+0x4034], R6 ;  /* 0x0040340601007387 */ /* 0x0003e20000100800 */
[C---:B0-----:R-:W-:Y:S01]  /*36a00*/  IMAD.X R7, R40.reuse, 0x1, R0, P1 ;  /* 0x0000000128077824 */ /* 0x041fe200008e0600 */
[----:B------:R-:W-:Y:S01]  /*36a10*/  IADD3 R8, P1, PT, R5, R3, RZ ;  /* 0x0000000305087210 */ /* 0x000fe20007f3e0ff */
[----:B-1----:R-:W-:-:S03]  /*36a20*/  IMAD.X R6, R40, 0x1, R2, P2 ;  /* 0x0000000128067824 */ /* 0x002fc600010e0602 */
[----:B------:R0:W-:Y:S04]  /*36a30*/  STL [R1+0x4030], R7 ;  /* 0x0040300701007387 */ /* 0x0001e80000100800 */
[----:B------:R-:W-:Y:S01]  /*36a40*/  STL [R1+0x4038], R8 ;  /* 0x0040380801007387 */ /* 0x000fe20000100800 */
[----:B0-----:R-:W-:-:S03]  /*36a50*/  IADD3 R7, P2, PT, R5, R4, RZ ;  /* 0x0000000405077210 */ /* 0x001fc60007f5e0ff */
[----:B------:R-:W4:Y:S04]  /*36a60*/  LDL.LU R5, [R1+0x690] ;  /* 0x0006900001057983 */ /* 0x000f280000300800 */
        /* <DEDUP_REMOVED lines=13> */
[C---:B0-----:R-:W-:Y:S02]  /*36b40*/  IMAD.X R7, R42.reuse, 0x1, R0, P3 ;  /* 0x000000012a077824 */ /* 0x041fe400018e0600 */
[----:B-1----:R-:W-:-:S03]  /*36b50*/  IMAD.X R6, R42, 0x1, R2, P0 ;  /* 0x000000012a067824 */ /* 0x002fc600000e0602 */
[----:B------:R0:W-:Y:S01]  /*36b60*/  STL [R1+0x4010], R7 ;  /* 0x0040100701007387 */ /* 0x0001e20000100800 */
[----:B------:R-:W-:Y:S02]  /*36b70*/  SHF.R.S32.HI R44, RZ, 0x1f, R44 ;  /* 0x0000001fff2c7819 */ /* 0x000fe4000001142c */
[----:B------:R-:W-:Y:S02]  /*36b80*/  SHF.R.S32.HI R45, RZ, 0x1f, R45 ;  /* 0x0000001fff2d7819 */ /* 0x000fe4000001142d */
[----:B------:R-:W-:Y:S02]  /*36b90*/  SHF.R.S32.HI R46, RZ, 0x1f, R46 ;  /* 0x0000001fff2e7819 */ /* 0x000fe4000001142e */
[----:B------:R-:W-:Y:S02]  /*36ba0*/  SHF.R.S32.HI R47, RZ, 0x1f, R47 ;  /* 0x0000001fff2f7819 */ /* 0x000fe4000001142f */
[C---:B--2---:R-:W-:Y:S02]  /*36bb0*/  IADD3 R8, P3, PT, R57.reuse, R3, RZ ;  /* 0x0000000339087210 */ /* 0x044fe40007f7e0ff */
[----:B0-----:R-:W-:-:S03]  /*36bc0*/  IADD3 R7, P0, PT, R57, R4, RZ ;  /* 0x0000000439077210 */ /* 0x001fc60007f1e0ff */
[----:B------:R-:W-:Y:S04]  /*36bd0*/  STL [R1+0x4018], R8 ;  /* 0x0040180801007387 */ /* 0x000fe80000100800 */
[----:B------:R-:W2:Y:S04]  /*36be0*/  LDL.LU R57, [R1+0x698] ;  /* 0x0006980001397983 */ /* 0x000ea80000300800 */
[----:B------:R0:W-:Y:S04]  /*36bf0*/  STL [R1+0x3ffc], R6 ;  /* 0x003ffc0601007387 */ /* 0x0001e80000100800 */
[----:B------:R1:W-:Y:S01]  /*36c00*/  STL [R1+0x4004], R7 ;  /* 0x0040040701007387 */ /* 0x0003e20000100800 */
[C---:B0-----:R-:W-:Y:S01]  /*36c10*/  IMAD.X R6, R43.reuse, 0x1, R0, P1 ;  /* 0x000000012b067824 */ /* 0x041fe200008e0600 */
[----:B-----5:R-:W-:Y:S01]  /*36c20*/  IADD3 R8, P1, PT, R58, R3, RZ ;  /* 0x000000033a087210 */ /* 0x020fe20007f3e0ff */
[----:B-1----:R-:W-:-:S03]  /*36c30*/  IMAD.X R7, R43, 0x1, R2, P2 ;  /* 0x000000012b077824 */ /* 0x002fc600010e0602 */
[----:B------:R0:W-:Y:S04]  /*36c40*/  STL [R1+0x4000], R6 ;  /* 0x0040000601007387 */ /* 0x0001e80000100800 */
[----:B------:R1:W-:Y:S01]  /*36c50*/  STL [R1+0x4008], R8 ;  /* 0x0040080801007387 */ /* 0x0003e20000100800 */
[----:B0-----:R-:W-:-:S03]  /*36c60*/  IADD3 R6, P2, PT, R58, R4, RZ ;  /* 0x000000043a067210 */ /* 0x001fc60007f5e0ff */
[----:B------:R-:W5:Y:S04]  /*36c70*/  LDL.LU R58, [R1+0x6a0] ;  /* 0x0006a000013a7983 */ /* 0x000f680000300800 */
[----:B------:R0:W-:Y:S01]  /*36c80*/  STL [R1+0x3fec], R7 ;  /* 0x003fec0701007387 */ /* 0x0001e20000100800 */
[----:B-1----:R-:W-:-:S03]  /*36c90*/  IMAD.X R8, R44, 0x1, R2, P5 ;  /* 0x000000012c087824 */ /* 0x002fc600028e0602 */
[----:B------:R3:W-:Y:S01]  /*36ca0*/  STL [R1+0x3ff4], R6 ;  /* 0x003ff40601007387 */ /* 0x0007e20000100800 */
[----:B0-----:R-:W-:Y:S01]  /*36cb0*/  IMAD.X R7, R44, 0x1, R0, P4 ;  /* 0x000000012c077824 */ /* 0x001fe200020e0600 */
[----:B---3--:R-:W-:-:S04]  /*36cc0*/  IADD3 R6, P4, PT, R59, R3, RZ ;  /* 0x000000033b067210 */ /* 0x008fc80007f9e0ff */
[----:B------:R0:W-:Y:S04]  /*36cd0*/  STL [R1+0x3ff0], R7 ;  /* 0x003ff00701007387 */ /* 0x0001e80000100800 */
[----:B------:R1:W-:Y:S04]  /*36ce0*/  STL [R1+0x3ff8], R6 ;  /* 0x003ff80601007387 */ /* 0x0003e80000100800 */
[----:B------:R-:W-:Y:S01]  /*36cf0*/  STL [R1+0x3fdc], R8 ;  /* 0x003fdc0801007387 */ /* 0x000fe20000100800 */
[----:B0-----:R-:W-:-:S03]  /*36d00*/  IADD3 R7, P5, PT, R59, R4, RZ ;  /* 0x000000043b077210 */ /* 0x001fc60007fbe0ff */
[----:B------:R-:W3:Y:S01]  /*36d10*/  LDL.LU R59, [R1+0x6a4] ;  /* 0x0006a400013b7983 */ /* 0x000ee20000300800 */
[----:B-1----:R-:W-:-:S03]  /*36d20*/  IMAD.X R6, R45, 0x1, R0, P3 ;  /* 0x000000012d067824 */ /* 0x002fc600018e0600 */
[----:B------:R4:W-:Y:S04]  /*36d30*/  STL [R1+0x3fe4], R7 ;  /* 0x003fe40701007387 */ /* 0x0009e80000100800 */
[----:B------:R0:W-:Y:S01]  /*36d40*/  STL [R1+0x3fe0], R6 ;  /* 0x003fe00601007387 */ /* 0x0001e20000100800 */
[C---:B----4-:R-:W-:Y:S01]  /*36d50*/  IADD3 R7, P3, PT, R60.reuse, R3, RZ ;  /* 0x000000033c077210 */ /* 0x050fe20007f7e0ff */
[----:B0-----:R-:W-:Y:S01]  /*36d60*/  IMAD.X R6, R45, 0x1, R2, P0 ;  /* 0x000000012d067824 */ /* 0x001fe200000e0602 */
[----:B------:R-:W-:-:S03]  /*36d70*/  IADD3 R8, P0, PT, R60, R4, RZ ;  /* 0x000000043c087210 */ /* 0x000fc60007f1e0ff */
[----:B------:R0:W-:Y:S04]  /*36d80*/  STL [R1+0x3fe8], R7 ;  /* 0x003fe80701007387 */ /* 0x0001e80000100800 */
[----:B------:R1:W-:Y:S04]  /*36d90*/  STL [R1+0x3fcc], R6 ;  /* 0x003fcc0601007387 */ /* 0x0003e80000100800 */
[----:B------:R4:W-:Y:S01]  /*36da0*/  STL [R1+0x3fd4], R8 ;  /* 0x003fd40801007387 */ /* 0x0009e20000100800 */
[----:B0-----:R-:W-:-:S03]  /*36db0*/  IMAD.X R7, R46, 0x1, R0, P1 ;  /* 0x000000012e077824 */ /* 0x001fc600008e0600 */
[----:B------:R-:W3:Y:S01]  /*36dc0*/  LDL.LU R60, [R1+0x6a8] ;  /* 0x0006a800013c7983 */ /* 0x000ee20000300800 */
[----:B-1----:R-:W-:-:S03]  /*36dd0*/  IADD3 R6, P1, PT, R61, R3, RZ ;  /* 0x000000033d067210 */ /* 0x002fc60007f3e0ff */
[----:B------:R0:W-:Y:S01]  /*36de0*/  STL [R1+0x3fd0], R7 ;  /* 0x003fd00701007387 */ /* 0x0001e20000100800 */
[----:B----4-:R-:W-:-:S03]  /*36df0*/  IMAD.X R8, R47, 0x1, R0, P4 ;  /* 0x000000012f087824 */ /* 0x010fc600020e0600 */
[----:B------:R1:W-:Y:S01]  /*36e00*/  STL [R1+0x3fd8], R6 ;  /* 0x003fd80601007387 */ /* 0x0003e20000100800 */
[----:B0-----:R-:W-:Y:S01]  /*36e10*/  IMAD.X R7, R46, 0x1, R2, P2 ;  /* 0x000000012e077824 */ /* 0x001fe200010e0602 */
[----:B-1----:R-:W-:-:S04]  /*36e20*/  IADD3 R6, P2, PT, R61, R4, RZ ;  /* 0x000000043d067210 */ /* 0x002fc80007f5e0ff */
[----:B------:R0:W-:Y:S04]  /*36e30*/  STL [R1+0x3fbc], R7 ;  /* 0x003fbc0701007387 */ /* 0x0001e80000100800 */
[----:B------:R1:W-:Y:S04]  /*36e40*/  STL [R1+0x3fc4], R6 ;  /* 0x003fc40601007387 */ /* 0x0003e80000100800 */
[----:B------:R-:W-:Y:S04]  /*36e50*/  STL [R1+0x3fc0], R8 ;  /* 0x003fc00801007387 */ /* 0x000fe80000100800 */
[----:B------:R-:W4:Y:S01]  /*36e60*/  LDL.LU R61, [R1+0x6b0] ;  /* 0x0006b000013d7983 */ /* 0x000f220000300800 */
[----:B0-----:R-:W-:Y:S01]  /*36e70*/  IADD3 R7, P4, PT, R5, R3, RZ ;  /* 0x0000000305077210 */ /* 0x001fe20007f9e0ff */
[----:B-1----:R-:W-:Y:S01]  /*36e80*/  IMAD.X R6, R47, 0x1, R2, P5 ;  /* 0x000000012f067824 */ /* 0x002fe200028e0602 */
[----:B------:R-:W-:-:S03]  /*36e90*/  SHF.R.S32.HI R48, RZ, 0x1f, R48 ;  /* 0x0000001fff307819 */ /* 0x000fc60000011430 */
[----:B------:R0:W-:Y:S04]  /*36ea0*/  STL [R1+0x3fc8], R7 ;  /* 0x003fc80701007387 */ /* 0x0001e80000100800 */
[----:B------:R1:W-:Y:S01]  /*36eb0*/  STL [R1+0x3fac], R6 ;  /* 0x003fac0601007387 */ /* 0x0003e20000100800 */
[----:B0-----:R-:W-:Y:S01]  /*36ec0*/  IADD3 R7, P5, PT, R5, R4, RZ ;  /* 0x0000000405077210 */ /* 0x001fe20007fbe0ff */
[----:B------:R-:W-:Y:S01]  /*36ed0*/  IMAD.X R5, R48, 0x1, R0, P3 ;  /* 0x0000000130057824 */ /* 0x000fe200018e0600 */
[----:B------:R-:W-:-:S03]  /*36ee0*/  SHF.R.S32.HI R49, RZ, 0x1f, R49 ;  /* 0x0000001fff317819 */ /* 0x000fc60000011431 */
[----:B------:R0:W-:Y:S04]  /*36ef0*/  STL [R1+0x3fb4], R7 ;  /* 0x003fb40701007387 */ /* 0x0001e80000100800 */
[----:B------:R0:W-:Y:S01]  /*36f00*/  STL [R1+0x3fb0], R5 ;  /* 0x003fb00501007387 */ /* 0x0001e20000100800 */
[----:B-1----:R-:W-:Y:S01]  /*36f10*/  IADD3 R6, P3, PT, R56, R3, RZ ;  /* 0x0000000338067210 */ /* 0x002fe20007f7e0ff */
[----:B0-----:R-:W-:Y:S01]  /*36f20*/  IMAD.X R7, R48, 0x1, R2, P0 ;  /* 0x0000000130077824 */ /* 0x001fe200000e0602 */
[----:B------:R-:W-:-:S03]  /*36f30*/  IADD3 R5, P0, PT, R56, R4, RZ ;  /* 0x0000000438057210 */ /* 0x000fc60007f1e0ff */
[----:B------:R0:W-:Y:S01]  /*36f40*/  STL [R1+0x3fb8], R6 ;  /* 0x003fb80601007387 */ /* 0x0001e20000100800 */
[C---:B------:R-:W-:Y:S01]  /*36f50*/  IMAD.X R8, R49.reuse, 0x1, R0, P1 ;  /* 0x0000000131087824 */ /* 0x040fe200008e0600 */
[----:B------:R-:W-:Y:S02]  /*36f60*/  SHF.R.S32.HI R50, RZ, 0x1f, R50 ;  /* 0x0000001fff327819 */ /* 0x000fe40000011432 */
[----:B0-----:R-:W4:Y:S04]  /*36f70*/  LDL.LU R6, [R1+0x6b4] ;  /* 0x0006b40001067983 */ /* 0x001f280000300800 */
[----:B------:R-:W-:Y:S04]  /*36f80*/  STL [R1+0x3f9c], R7 ;  /* 0x003f9c0701007387 */ /* 0x000fe80000100800 */
[----:B------:R0:W-:Y:S04]  /*36f90*/  STL [R1+0x3fa4], R5 ;  /* 0x003fa40501007387 */ /* 0x0001e80000100800 */
[----:B------:R1:W-:Y:S01]  /*36fa0*/  STL [R1+0x3fa0], R8 ;  /* 0x003fa00801007387 */ /* 0x0003e20000100800 */
[----:B0-----:R-:W-:Y:S01]  /*36fb0*/  IMAD.X R5, R49, 0x1, R2, P2 ;  /* 0x0000000131057824 */ /* 0x001fe200010e0602 */
[----:B------:R-:W-:-:S02]  /*36fc0*/  SHF.R.S32.HI R51, RZ, 0x1f, R51 ;  /* 0x0000001fff337819 */ /* 0x000fc40000011433 */
[----:B------:R-:W-:Y:S02]  /*36fd0*/  SHF.R.S32.HI R52, RZ, 0x1f, R52 ;  /* 0x0000001fff347819 */ /* 0x000fe40000011434 */
[----:B------:R-:W-:Y:S02]  /*36fe0*/  SHF.R.S32.HI R53, RZ, 0x1f, R53 ;  /* 0x0000001fff357819 */ /* 0x000fe40000011435 */
[C---:B--2---:R-:W-:Y:S02]  /*36ff0*/  IADD3 R7, P1, PT, R57.reuse, R3, RZ ;  /* 0x0000000339077210 */ /* 0x044fe40007f3e0ff */
[----:B-1----:R-:W-:-:S03]  /*37000*/  IADD3 R8, P2, PT, R57, R4, RZ ;  /* 0x0000000439087210 */ /* 0x002fc60007f5e0ff */
[----:B------:R0:W-:Y:S04]  /*37010*/  STL [R1+0x3fa8], R7 ;  /* 0x003fa80701007387 */ /* 0x0001e80000100800 */
[----:B------:R1:W-:Y:S01]  /*37020*/  STL [R1+0x3f8c], R5 ;  /* 0x003f8c0501007387 */ /* 0x0003e20000100800 */
[----:B0-----:R-:W-:-:S03]  /*37030*/  IMAD.X R7, R50, 0x1, R0, P4 ;  /* 0x0000000132077824 */ /* 0x001fc600020e0600 */
[----:B-1----:R-:W2:Y:S04]  /*37040*/  LDL.LU R5, [R1+0x6b8] ;  /* 0x0006b80001057983 */ /* 0x002ea80000300800 */
[----:B------:R-:W-:Y:S04]  /*37050*/  STL [R1+0x3f94], R8 ;  /* 0x003f940801007387 */ /* 0x000fe80000100800 */
[----:B------:R0:W-:Y:S01]  /*37060*/  STL [R1+0x3f90], R7 ;  /* 0x003f900701007387 */ /* 0x0001e20000100800 */
[----:B-----5:R-:W-:Y:S01]  /*37070*/  IADD3 R9, P4, PT, R58, R3, RZ ;  /* 0x000000033a097210 */ /* 0x020fe20007f9e0ff */
[----:B0-----:R-:W-:Y:S01]  /*37080*/  IMAD.X R7, R50, 0x1, R2, P5 ;  /* 0x0000000132077824 */ /* 0x001fe200028e0602 */
[----:B------:R-:W-:-:S03]  /*37090*/  IADD3 R8, P5, PT, R58, R4, RZ ;  /* 0x000000043a087210 */ /* 0x000fc60007fbe0ff */
[----:B------:R-:W-:Y:S04]  /*370a0*/  STL [R1+0x3f98], R9 ;  /* 0x003f980901007387 */ /* 0x000fe80000100800 */
[----:B------:R-:W5:Y:S04]  /*370b0*/  LDL.LU R56, [R1+0xe0] ;  /* 0x0000e00001387983 */ /* 0x000f680000300800 */
[----:B------:R0:W-:Y:S04]  /*370c0*/  STL [R1+0x3f7c], R7 ;  /* 0x003f7c0701007387 */ /* 0x0001e80000100800 */
[----:B------:R-:W-:Y:S04]  /*370d0*/  STL [R1+0x3f84], R8 ;  /* 0x003f840801007387 */ /* 0x000fe80000100800 */
[----:B------:R-:W5:Y:S01]  /*370e0*/  LDL.LU R57, [R1+0x6c0] ;  /* 0x0006c00001397983 */ /* 0x000f620000300800 */
[----:B0-----:R-:W-:Y:S01]  /*370f0*/  IMAD.X R7, R51, 0x1, R0, P3 ;  /* 0x0000000133077824 */ /* 0x001fe200018e0600 */
[----:B---3--:R-:W-:-:S04]  /*37100*/  IADD3 R9, P3, PT, R59, R3, RZ ;  /* 0x000000033b097210 */ /* 0x008fc80007f7e0ff */
[----:B------:R0:W-:Y:S04]  /*37110*/  STL [R1+0x3f80], R7 ;  /* 0x003f800701007387 */ /* 0x0001e80000100800 */
[----:B------:R1:W-:Y:S01]  /*37120*/  STL [R1+0x3f88], R9 ;  /* 0x003f880901007387 */ /* 0x0003e20000100800 */
[----:B0-----:R-:W-:Y:S01]  /*37130*/  IMAD.X R7, R51, 0x1, R2, P0 ;  /* 0x0000000133077824 */ /* 0x001fe200000e0602 */
[----:B------:R-:W-:Y:S02]  /*37140*/  IADD3 R8, P0, PT, R59, R4, RZ ;  /* 0x000000043b087210 */ /* 0x000fe40007f1e0ff */
[----:B-1----:R-:W3:Y:S04]  /*37150*/  LDL.LU R9, [R1+0xe4] ;  /* 0x0000e40001097983 */ /* 0x002ee80000300800 */
[----:B------:R0:W-:Y:S04]  /*37160*/  STL [R1+0x3f6c], R7 ;  /* 0x003f6c0701007387 */ /* 0x0001e80000100800 */
[----:B------:R-:W-:Y:S04]  /*37170*/  STL [R1+0x3f74], R8 ;  /* 0x003f740801007387 */ /* 0x000fe80000100800 */
[----:B------:R-:W3:Y:S01]  /*37180*/  LDL.LU R58, [R1+0x6c8] ;  /* 0x0006c800013a7983 */ /* 0x000ee20000300800 */
[----:B0-----:R-:W-:Y:S01]  /*37190*/  IMAD.X R7, R52, 0x1, R0, P1 ;  /* 0x0000000134077824 */ /* 0x001fe200008e0600 */
[----:B------:R-:W-:-:S04]  /*371a0*/  IADD3 R10, P1, PT, R60, R3, RZ ;  /* 0x000000033c0a7210 */ /* 0x000fc80007f3e0ff */
[----:B------:R0:W-:Y:S04]  /*371b0*/  STL [R1+0x3f70], R7 ;  /* 0x003f700701007387 */ /* 0x0001e80000100800 */
[----:B------:R-:W-:Y:S04]  /*371c0*/  STL [R1+0x3f78], R10 ;  /* 0x003f780a01007387 */ /* 0x000fe80000100800 */
[----:B------:R-:W3:Y:S01]  /*371d0*/  LDL.LU R59, [R1+0xe8] ;  /* 0x0000e800013b7983 */ /* 0x000ee20000300800 */
[----:B0-----:R-:W-:Y:S01]  /*371e0*/  IMAD.X R7, R52, 0x1, R2, P2 ;  /* 0x0000000134077824 */ /* 0x001fe200010e0602 */
[----:B------:R-:W-:-:S04]  /*371f0*/  IADD3 R8, P2, PT, R60, R4, RZ ;  /* 0x000000043c087210 */ /* 0x000fc80007f5e0ff */
[----:B------:R0:W-:Y:S04]  /*37200*/  STL [R1+0x3f5c], R7 ;  /* 0x003f5c0701007387 */ /* 0x0001e80000100800 */
[----:B------:R4:W-:Y:S04]  /*37210*/  STL [R1+0x3f64], R8 ;  /* 0x003f640801007387 */ /* 0x0009e80000100800 */
[----:B------:R-:W3:Y:S01]  /*37220*/  LDL.LU R60, [R1+0x6cc] ;  /* 0x0006cc00013c7983 */ /* 0x000ee20000300800 */
[C---:B0-----:R-:W-:Y:S02]  /*37230*/  IMAD.X R7, R53.reuse, 0x1, R0, P4 ;  /* 0x0000000135077824 */ /* 0x041fe400020e0600 */
[----:B------:R-:W-:Y:S01]  /*37240*/  IMAD.X R10, R53, 0x1, R2, P5 ;  /* 0x00000001350a7824 */ /* 0x000fe200028e0602 */
[----:B----4-:R-:W-:-:S02]  /*37250*/  IADD3 R8, P4, PT, R61, R3, RZ ;  /* 0x000000033d087210 */ /* 0x010fc40007f9e0ff */
[----:B------:R0:W-:Y:S04]  /*37260*/  STL [R1+0x3f60], R7 ;  /* 0x003f600701007387 */ /* 0x0001e80000100800 */
[----:B------:R1:W-:Y:S01]  /*37270*/  STL [R1+0x3f68], R8 ;  /* 0x003f680801007387 */ /* 0x0003e20000100800 */
[----:B0-----:R-:W-:-:S03]  /*37280*/  IADD3 R7, P5, PT, R61, R4, RZ ;  /* 0x000000043d077210 */ /* 0x001fc60007fbe0ff */
[----:B-1----:R-:W4:Y:S04]  /*37290*/  LDL.LU R8, [R1+0xec] ;  /* 0x0000ec0001087983 */ /* 0x002f280000300800 */
[----:B------:R0:W-:Y:S04]  /*372a0*/  STL [R1+0x3f4c], R10 ;  /* 0x003f4c0a01007387 */ /* 0x0001e80000100800 */
[----:B------:R1:W-:Y:S04]  /*372b0*/  STL [R1+0x3f54], R7 ;  /* 0x003f540701007387 */ /* 0x0003e80000100800 */
[----:B------:R-:W4:Y:S01]  /*372c0*/  LDL.LU R61, [R1+0x6d0] ;  /* 0x0006d000013d7983 */ /* 0x000f220000300800 */
[----:B------:R-:W-:-:S05]  /*372d0*/  SHF.R.S32.HI R54, RZ, 0x1f, R54 ;  /* 0x0000001fff367819 */ /* 0x000fca0000011436 */
[----:B0-----:R-:W-:Y:S01]  /*372e0*/  IMAD.X R10, R54, 0x1, R0, P3 ;  /* 0x00000001360a7824 */ /* 0x001fe200018e0600 */
[----:B------:R-:W-:-:S04]  /*372f0*/  SHF.R.S32.HI R55, RZ, 0x1f, R55 ;  /* 0x0000001fff377819 */ /* 0x000fc80000011437 */
[----:B------:R0:W-:Y:S01]  /*37300*/  STL [R1+0x3f50], R10 ;  /* 0x003f500a01007387 */ /* 0x0001e20000100800 */
[----:B------:R-:W-:Y:S01]  /*37310*/  IMAD.X R11, R55, 0x1, R0, P1 ;  /* 0x00000001370b7824 */ /* 0x000fe200008e0600 */
[----:B-1----:R-:W-:Y:S01]  /*37320*/  IADD3 R7, P3, PT, R6, R3, RZ ;  /* 0x0000000306077210 */ /* 0x002fe20007f7e0ff */
[----:B0-----:R-:W-:Y:S01]  /*37330*/  IMAD.X R10, R54, 0x1, R2, P0 ;  /* 0x00000001360a7824 */ /* 0x001fe200000e0602 */
[----:B------:R-:W-:-:S03]  /*37340*/  IADD3 R6, P0, PT, R6, R4, RZ ;  /* 0x0000000406067210 */ /* 0x000fc60007f1e0ff */
[----:B------:R0:W-:Y:S04]  /*37350*/  STL [R1+0x3f58], R7 ;  /* 0x003f580701007387 */ /* 0x0001e80000100800 */
[----:B0-----:R-:W4:Y:S04]  /*37360*/  LDL.LU R7, [R1+0xf0] ;  /* 0x0000f00001077983 */ /* 0x001f280000300800 */
[----:B------:R-:W-:Y:S04]  /*37370*/  STL [R1+0x3f3c], R10 ;  /* 0x003f3c0a01007387 */ /* 0x000fe80000100800 */
[----:B------:R0:W-:Y:S04]  /*37380*/  STL [R1+0x3f44], R6 ;  /* 0x003f440601007387 */ /* 0x0001e80000100800 */
[----:B0-----:R-:W4:Y:S04]  /*37390*/  LDL.LU R6, [R1+0x6d4] ;  /* 0x0006d40001067983 */ /* 0x001f280000300800 */
[----:B------:R0:W-:Y:S02]  /*373a0*/  STL [R1+0x3f40], R11 ;  /* 0x003f400b01007387 */ /* 0x0001e40000100800 */
[----:B0-----:R-:W-:Y:S01]  /*373b0*/  IMAD.X R11, R55, 0x1, R2, P2 ;  /* 0x00000001370b7824 */ /* 0x001fe200010e0602 */
[----:B--2---:R-:W-:-:S02]  /*373c0*/  IADD3 R10, P1, PT, R5, R3, RZ ;  /* 0x00000003050a7210 */ /* 0x004fc40007f3e0ff */
[----:B------:R-:W-:-:S03]  /*373d0*/  IADD3 R5, P2, PT, R5, R4, RZ ;  /* 0x0000000405057210 */ /* 0x000fc60007f5e0ff */
[----:B------:R0:W-:Y:S04]  /*373e0*/  STL [R1+0x3f48], R10 ;  /* 0x003f480a01007387 */ /* 0x0001e80000100800 */
[----:B0-----:R-:W2:Y:S04]  /*373f0*/  LDL.LU R10, [R1+0xf4] ;  /* 0x0000f400010a7983 */ /* 0x001ea80000300800 */
[----:B------:R5:W-:Y:S04]  /*37400*/  STL [R1+0x2464], R11 ;  /* 0x0024640b01007387 */ /* 0x000be80000100800 */
[----:B------:R0:W-:Y:S01]  /*37410*/  STL [R1+0x2480], R5 ;  /* 0x0024800501007387 */ /* 0x0001e20000100800 */
[----:B-----5:R-:W-:-:S03]  /*37420*/  IMAD.X R11, R56, 0x1, R0, P4 ;  /* 0x00000001380b7824 */ /* 0x020fc600020e0600 */
[----:B0-----:R-:W5:Y:S01]  /*37430*/  LDL.LU R5, [R1+0x6dc] ;  /* 0x0006dc0001057983 */ /* 0x001f620000300800 */
[----:B------:R-:W-:-:S03]  /*37440*/  IADD3 R13, P4, PT, R57, R3, RZ ;  /* 0x00000003390d7210 */ /* 0x000fc60007f9e0ff */
[----:B------:R0:W-:Y:S04]  /*37450*/  STL [R1+0x2468], R11 ;  /* 0x0024680b01007387 */ /* 0x0001e80000100800 */
[----:B------:R-:W-:Y:S01]  /*37460*/  STL [R1+0x2488], R13 ;  /* 0x0024880d01007387 */ /* 0x000fe20000100800 */
[----:B0-----:R-:W-:Y:S01]  /*37470*/  IMAD.X R11, R56, 0x1, R2, P5 ;  /* 0x00000001380b7824 */ /* 0x001fe200028e0602 */
[----:B------:R-:W-:Y:S02]  /*37480*/  IADD3 R12, P5, PT, R57, R4, RZ ;  /* 0x00000004390c7210 */ /* 0x000fe40007fbe0ff */
[----:B------:R-:W5:Y:S04]  /*37490*/  LDL.LU R56, [R1+0xf8] ;  /* 0x0000f80001387983 */ /* 0x000f680000300800 */
[----:B------:R3:W-:Y:S04]  /*374a0*/  STL [R1+0x246c], R11 ;  /* 0x00246c0b01007387 */ /* 0x0007e80000100800 */
[----:B------:R-:W-:Y:S04]  /*374b0*/  STL [R1+0x2490], R12 ;  /* 0x0024900c01007387 */ /* 0x000fe80000100800 */
[----:B------:R-:W5:Y:S01]  /*374c0*/  LDL.LU R57, [R1+0x6e0] ;  /* 0x0006e00001397983 */ /* 0x000f620000300800 */
[----:B---3--:R-:W-:-:S05]  /*374d0*/  IMAD.X R11, R9, 0x1, R0, P3 ;  /* 0x00000001090b7824 */ /* 0x008fca00018e0600 */
[----:B------:R0:W-:Y:S01]  /*374e0*/  STL [R1+0x2470], R11 ;  /* 0x0024700b01007387 */ /* 0x0001e20000100800 */
[C---:B------:R-:W-:Y:S01]  /*374f0*/  IADD3 R13, P3, PT, R58.reuse, R3, RZ ;  /* 0x000000033a0d7210 */ /* 0x040fe20007f7e0ff */
[----:B0-----:R-:W-:Y:S01]  /*37500*/  IMAD.X R11, R9, 0x1, R2, P0 ;  /* 0x00000001090b7824 */ /* 0x001fe200000e0602 */
[----:B------:R-:W-:-:S03]  /*37510*/  IADD3 R12, P0, PT, R58, R4, RZ ;  /* 0x000000043a0c7210 */ /* 0x000fc60007f1e0ff */
[----:B------:R-:W-:Y:S04]  /*37520*/  STL [R1+0x2498], R13 ;  /* 0x0024980d01007387 */ /* 0x000fe80000100800 */
[----:B------:R-:W3:Y:S04]  /*37530*/  LDL.LU R9, [R1+0xfc] ;  /* 0x0000fc0001097983 */ /* 0x000ee80000300800 */
[----:B------:R0:W-:Y:S04]  /*37540*/  STL [R1+0x2474], R11 ;  /* 0x0024740b01007387 */ /* 0x0001e80000100800 */
[----:B------:R-:W-:Y:S04]  /*37550*/  STL [R1+0x24a0], R12 ;  /* 0x0024a00c01007387 */ /* 0x000fe80000100800 */
[----:B------:R-:W3:Y:S01]  /*37560*/  LDL.LU R58, [R1+0x6e4] ;  /* 0x0006e400013a7983 */ /* 0x000ee20000300800 */
[----:B0-----:R-:W-:Y:S01]  /*37570*/  IMAD.X R11, R59, 0x1, R0, P1 ;  /* 0x000000013b0b7824 */ /* 0x001fe200008e0600 */
[----:B------:R-:W-:-:S04]  /*37580*/  IADD3 R13, P1, PT, R60, R3, RZ ;  /* 0x000000033c0d7210 */ /* 0x000fc80007f3e0ff */
[----:B------:R0:W-:Y:S04]  /*37590*/  STL [R1+0x2478], R11 ;  /* 0x0024780b01007387 */ /* 0x0001e80000100800 */
[----:B------:R-:W-:Y:S01]  /*375a0*/  STL [R1+0x24a8], R13 ;  /* 0x0024a80d01007387 */ /* 0x000fe20000100800 */
[----:B0-----:R-:W-:Y:S01]  /*375b0*/  IMAD.X R11, R59, 0x1, R2, P2 ;  /* 0x000000013b0b7824 */ /* 0x001fe200010e0602 */
[----:B------:R-:W-:Y:S02]  /*375c0*/  IADD3 R12, P2, PT, R60, R4, RZ ;  /* 0x000000043c0c7210 */ /* 0x000fe40007f5e0ff */
[----:B------:R-:W3:Y:S04]  /*375d0*/  LDL.LU R59, [R1+0x100] ;  /* 0x00010000013b7983 */ /* 0x000ee80000300800 */
[----:B------:R4:W-:Y:S04]  /*375e0*/  STL [R1+0x247c], R11 ;  /* 0x00247c0b01007387 */ /* 0x0009e80000100800 */
[----:B------:R-:W-:Y:S04]  /*375f0*/  STL [R1+0x24b0], R12 ;  /* 0x0024b00c01007387 */ /* 0x000fe80000100800 */
[----:B------:R-:W3:Y:S01]  /*37600*/  LDL.LU R60, [R1+0x6e8] ;  /* 0x0006e800013c7983 */ /* 0x000ee20000300800 */
[----:B----4-:R-:W-:Y:S01]  /*37610*/  IMAD.X R11, R8, 0x1, R0, P4 ;  /* 0x00000001080b7824 */ /* 0x010fe200020e0600 */
[----:B------:R-:W-:-:S04]  /*37620*/  IADD3 R13, P4, PT, R61, R3, RZ ;  /* 0x000000033d0d7210 */ /* 0x000fc80007f9e0ff */
[----:B------:R0:W-:Y:S04]  /*37630*/  STL [R1+0x2484], R11 ;  /* 0x0024840b01007387 */ /* 0x0001e80000100800 */
[----:B------:R-:W-:Y:S01]  /*37640*/  STL [R1+0x24b8], R13 ;  /* 0x0024b80d01007387 */ /* 0x000fe20000100800 */
[----:B0-----:R-:W-:Y:S01]  /*37650*/  IMAD.X R11, R8, 0x1, R2, P5 ;  /* 0x00000001080b7824 */ /* 0x001fe200028e0602 */
[----:B------:R-:W-:Y:S02]  /*37660*/  IADD3 R12, P5, PT, R61, R4, RZ ;  /* 0x000000043d0c7210 */ /* 0x000fe40007fbe0ff */
[----:B------:R-:W4:Y:S04]  /*37670*/  LDL.LU R8, [R1+0x104] ;  /* 0x0001040001087983 */ /* 0x000f280000300800 */
[----:B------:R0:W-:Y:S04]  /*37680*/  STL [R1+0x248c], R11 ;  /* 0x00248c0b01007387 */ /* 0x0001e80000100800 */
[----:B------:R-:W-:Y:S04]  /*37690*/  STL [R1+0x24c0], R12 ;  /* 0x0024c00c01007387 */ /* 0x000fe80000100800 */
[----:B------:R-:W4:Y:S01]  /*376a0*/  LDL.LU R61, [R1+0x6f0] ;  /* 0x0006f000013d7983 */ /* 0x000f220000300800 */
[----:B0-----:R-:W-:-:S05]  /*376b0*/  IMAD.X R11, R7, 0x1, R0, P3 ;  /* 0x00000001070b7824 */ /* 0x001fca00018e0600 */
[----:B------:R0:W-:Y:S02]  /*376c0*/  STL [R1+0x2494], R11 ;  /* 0x0024940b01007387 */ /* 0x0001e40000100800 */
[----:B0-----:R-:W-:Y:S01]  /*376d0*/  IMAD.X R11, R7, 0x1, R2, P0 ;  /* 0x00000001070b7824 */ /* 0x001fe200000e0602 */
[C---:B------:R-:W-:Y:S02]  /*376e0*/  IADD3 R12, P3, PT, R6.reuse, R3, RZ ;  /* 0x00000003060c7210 */ /* 0x040fe40007f7e0ff */
[----:B------:R-:W-:-:S03]  /*376f0*/  IADD3 R6, P0, PT, R6, R4, RZ ;  /* 0x0000000406067210 */ /* 0x000fc60007f1e0ff */
[----:B------:R-:W-:Y:S04]  /*37700*/  STL [R1+0x24c8], R12 ;  /* 0x0024c80c01007387 */ /* 0x000fe80000100800 */
[----:B------:R-:W4:Y:S04]  /*37710*/  LDL.LU R7, [R1+0x108] ;  /* 0x0001080001077983 */ /* 0x000f280000300800 */
[----:B------:R-:W-:Y:S04]  /*37720*/  STL [R1+0x249c], R11 ;  /* 0x00249c0b01007387 */ /* 0x000fe80000100800 */
[----:B------:R0:W-:Y:S04]  /*37730*/  STL [R1+0x24d0], R6 ;  /* 0x0024d00601007387 */ /* 0x0001e80000100800 */
[----:B0-----:R-:W4:Y:S01]  /*37740*/  LDL.LU R6, [R1+0x6f4] ;  /* 0x0006f40001067983 */ /* 0x001f220000300800 */
[----:B--2---:R-:W-:-:S05]  /*37750*/  IMAD.X R11, R10, 0x1, R0, P1 ;  /* 0x000000010a0b7824 */ /* 0x004fca00008e0600 */
[----:B------:R0:W-:Y:S02]  /*37760*/  STL [R1+0x24a4], R11 ;  /* 0x0024a40b01007387 */ /* 0x0001e40000100800 */
[----:B0-----:R-:W-:Y:S01]  /*37770*/  IMAD.X R11, R10, 0x1, R2, P2 ;  /* 0x000000010a0b7824 */ /* 0x001fe200010e0602 */
[C---:B-----5:R-:W-:Y:S02]  /*37780*/  IADD3 R12, P1, PT, R5.reuse, R3, RZ ;  /* 0x00000003050c7210 */ /* 0x060fe40007f3e0ff */
[----:B------:R-:W-:-:S03]  /*37790*/  IADD3 R5, P2, PT, R5, R4, RZ ;  /* 0x0000000405057210 */ /* 0x000fc60007f5e0ff */
[----:B------:R-:W-:Y:S04]  /*377a0*/  STL [R1+0x24d8], R12 ;  /* 0x0024d80c01007387 */ /* 0x000fe80000100800 */
[----:B------:R-:W2:Y:S04]  /*377b0*/  LDL.LU R10, [R1+0x10c] ;  /* 0x00010c00010a7983 */ /* 0x000ea80000300800 */
[----:B------:R0:W-:Y:S04]  /*377c0*/  STL [R1+0x24ac], R11 ;  /* 0x0024ac0b01007387 */ /* 0x0001e80000100800 */
[----:B------:R1:W-:Y:S01]  /*377d0*/  STL [R1+0x24e0], R5 ;  /* 0x0024e00501007387 */ /* 0x0003e20000100800 */
[----:B0-----:R-:W-:-:S03]  /*377e0*/  IMAD.X R11, R56, 0x1, R0, P4 ;  /* 0x00000001380b7824 */ /* 0x001fc600020e0600 */
[----:B-1----:R-:W5:Y:S01]  /*377f0*/  LDL.LU R5, [R1+0x6fc] ;  /* 0x0006fc0001057983 */ /* 0x002f620000300800 */
        /* <DEDUP_REMOVED lines=9> */
[----:B---3--:R-:W-:Y:S01]  /*37890*/  IMAD.X R11, R9, 0x1, R0, P3 ;  /* 0x00000001090b7824 */ /* 0x008fe200018e0600 */
        /* <DEDUP_REMOVED lines=1248> */
[----:B0-----:R-:W-:-:S03]  /*3c6a0*/  IADD3 R11, P3, PT, R56, R3, RZ ;  /* 0x00000003380b7210 */ /* 0x001fc60007f7e0ff */
[----:B-1----:R-:W5:Y:S01]  /*3c6b0*/  LDL.LU R5, [R1+0x318] ;  /* 0x0003180001057983 */ /* 0x002f620000300800 */
[----:B------:R-:W-:-:S03]  /*3c6c0*/  IMAD.X R13, R57, 0x1, R0, P4 ;  /* 0x00000001390d7824 */ /* 0x000fc600020e0600 */
[----:B------:R0:W-:Y:S01]  /*3c6d0*/  STL [R1+0x2cc8], R11 ;  /* 0x002cc80b01007387 */ /* 0x0001e20000100800 */
[----:B------:R-:W-:-:S03]  /*3c6e0*/  IMAD.X R12, R57, 0x1, R2, P5 ;  /* 0x00000001390c7824 */ /* 0x000fc600028e0602 */
[----:B------:R-:W-:Y:S01]  /*3c6f0*/  STL [R1+0x2c94], R13 ;  /* 0x002c940d01007387 */ /* 0x000fe20000100800 */
[----:B0-----:R-:W-:-:S03]  /*3c700*/  IADD3 R11, P4, PT, R56, R4, RZ ;  /* 0x00000004380b7210 */ /* 0x001fc60007f9e0ff */
[----:B------:R-:W5:Y:S04]  /*3c710*/  LDL.LU R56, [R1+0x484] ;  /* 0x0004840001387983 */ /* 0x000f680000300800 */
[----:B------:R3:W-:Y:S04]  /*3c720*/  STL [R1+0x2cd0], R11 ;  /* 0x002cd00b01007387 */ /* 0x0007e80000100800 */
[----:B------:R0:W-:Y:S04]  /*3c730*/  STL [R1+0x2c9c], R12 ;  /* 0x002c9c0c01007387 */ /* 0x0001e80000100800 */
[----:B------:R-:W5:Y:S01]  /*3c740*/  LDL.LU R57, [R1+0x31c] ;  /* 0x00031c0001397983 */ /* 0x000f620000300800 */
[----:B---3--:R-:W-:Y:S01]  /*3c750*/  IADD3 R11, P5, PT, R9, R3, RZ ;  /* 0x00000003090b7210 */ /* 0x008fe20007fbe0ff */
[----:B------:R-:W-:-:S04]  /*3c760*/  IMAD.X R13, R58, 0x1, R0, P6 ;  /* 0x000000013a0d7824 */ /* 0x000fc800030e0600 */
[----:B------:R1:W-:Y:S01]  /*3c770*/  STL [R1+0x2cd8], R11 ;  /* 0x002cd80b01007387 */ /* 0x0003e20000100800 */
[----:B0-----:R-:W-:-:S03]  /*3c780*/  IMAD.X R12, R58, 0x1, R2, P0 ;  /* 0x000000013a0c7824 */ /* 0x001fc600000e0602 */
[----:B------:R-:W-:Y:S01]  /*3c790*/  STL [R1+0x2ca4], R13 ;  /* 0x002ca40d01007387 */ /* 0x000fe20000100800 */
[----:B-1----:R-:W-:-:S03]  /*3c7a0*/  IADD3 R11, P6, PT, R9, R4, RZ ;  /* 0x00000004090b7210 */ /* 0x002fc60007fde0ff */
[----:B------:R-:W3:Y:S04]  /*3c7b0*/  LDL.LU R9, [R1+0x480] ;  /* 0x0004800001097983 */ /* 0x000ee80000300800 */
[----:B------:R0:W-:Y:S04]  /*3c7c0*/  STL [R1+0x2ce0], R11 ;  /* 0x002ce00b01007387 */ /* 0x0001e80000100800 */
[----:B------:R1:W-:Y:S04]  /*3c7d0*/  STL [R1+0x2cac], R12 ;  /* 0x002cac0c01007387 */ /* 0x0003e80000100800 */
[----:B------:R-:W3:Y:S01]  /*3c7e0*/  LDL.LU R58, [R1+0x320] ;  /* 0x00032000013a7983 */ /* 0x000ee20000300800 */
[----:B0-----:R-:W-:Y:S01]  /*3c7f0*/  IADD3 R11, P0, PT, R59, R3, RZ ;  /* 0x000000033b0b7210 */ /* 0x001fe20007f1e0ff */
[----:B------:R-:W-:-:S04]  /*3c800*/  IMAD.X R13, R60, 0x1, R0, P1 ;  /* 0x000000013c0d7824 */ /* 0x000fc800008e0600 */
[----:B------:R0:W-:Y:S01]  /*3c810*/  STL [R1+0x2ce8], R11 ;  /* 0x002ce80b01007387 */ /* 0x0001e20000100800 */
[----:B-1----:R-:W-:-:S03]  /*3c820*/  IMAD.X R12, R60, 0x1, R2, P2 ;  /* 0x000000013c0c7824 */ /* 0x002fc600010e0602 */
[----:B------:R-:W-:Y:S01]  /*3c830*/  STL [R1+0x2cb4], R13 ;  /* 0x002cb40d01007387 */ /* 0x000fe20000100800 */
[----:B0-----:R-:W-:-:S03]  /*3c840*/  IADD3 R11, P1, PT, R59, R4, RZ ;  /* 0x000000043b0b7210 */ /* 0x001fc60007f3e0ff */
[----:B------:R-:W3:Y:S04]  /*3c850*/  LDL.LU R59, [R1+0x47c] ;  /* 0x00047c00013b7983 */ /* 0x000ee80000300800 */
[----:B------:R4:W-:Y:S04]  /*3c860*/  STL [R1+0x2cf0], R11 ;  /* 0x002cf00b01007387 */ /* 0x0009e80000100800 */
[----:B------:R0:W-:Y:S04]  /*3c870*/  STL [R1+0x2cbc], R12 ;  /* 0x002cbc0c01007387 */ /* 0x0001e80000100800 */
[----:B------:R-:W3:Y:S01]  /*3c880*/  LDL.LU R60, [R1+0x324] ;  /* 0x00032400013c7983 */ /* 0x000ee20000300800 */
[----:B----4-:R-:W-:Y:S01]  /*3c890*/  IADD3 R11, P2, PT, R8, R3, RZ ;  /* 0x00000003080b7210 */ /* 0x010fe20007f5e0ff */
[----:B------:R-:W-:-:S04]  /*3c8a0*/  IMAD.X R13, R61, 0x1, R0, P3 ;  /* 0x000000013d0d7824 */ /* 0x000fc800018e0600 */
[----:B------:R1:W-:Y:S01]  /*3c8b0*/  STL [R1+0x2cf8], R11 ;  /* 0x002cf80b01007387 */ /* 0x0003e20000100800 */
[----:B0-----:R-:W-:-:S03]  /*3c8c0*/  IMAD.X R12, R61, 0x1, R2, P4 ;  /* 0x000000013d0c7824 */ /* 0x001fc600020e0602 */
[----:B------:R-:W-:Y:S01]  /*3c8d0*/  STL [R1+0x2cc4], R13 ;  /* 0x002cc40d01007387 */ /* 0x000fe20000100800 */
[----:B-1----:R-:W-:-:S03]  /*3c8e0*/  IADD3 R11, P3, PT, R8, R4, RZ ;  /* 0x00000004080b7210 */ /* 0x002fc60007f7e0ff */
[----:B------:R-:W4:Y:S04]  /*3c8f0*/  LDL.LU R8, [R1+0x478] ;  /* 0x0004780001087983 */ /* 0x000f280000300800 */
[----:B------:R0:W-:Y:S04]  /*3c900*/  STL [R1+0x2d00], R11 ;  /* 0x002d000b01007387 */ /* 0x0001e80000100800 */
[----:B------:R1:W-:Y:S04]  /*3c910*/  STL [R1+0x2ccc], R12 ;  /* 0x002ccc0c01007387 */ /* 0x0003e80000100800 */
[----:B------:R-:W4:Y:S01]  /*3c920*/  LDL.LU R61, [R1+0x328] ;  /* 0x00032800013d7983 */ /* 0x000f220000300800 */
[----:B0-----:R-:W-:-:S05]  /*3c930*/  IADD3 R11, P4, PT, R7, R3, RZ ;  /* 0x00000003070b7210 */ /* 0x001fca0007f9e0ff */
[----:B------:R0:W-:Y:S01]  /*3c940*/  STL [R1+0x2d08], R11 ;  /* 0x002d080b01007387 */ /* 0x0001e20000100800 */
[C---:B-1----:R-:W-:Y:S01]  /*3c950*/  IMAD.X R12, R6.reuse, 0x1, R0, P5 ;  /* 0x00000001060c7824 */ /* 0x042fe200028e0600 */
[----:B0-----:R-:W-:Y:S01]  /*3c960*/  IADD3 R11, P5, PT, R7, R4, RZ ;  /* 0x00000004070b7210 */ /* 0x001fe20007fbe0ff */
[----:B------:R-:W-:-:S03]  /*3c970*/  IMAD.X R6, R6, 0x1, R2, P6 ;  /* 0x0000000106067824 */ /* 0x000fc600030e0602 */
[----:B------:R-:W-:Y:S04]  /*3c980*/  STL [R1+0x2cd4], R12 ;  /* 0x002cd40c01007387 */ /* 0x000fe80000100800 */
[----:B------:R-:W4:Y:S04]  /*3c990*/  LDL.LU R7, [R1+0x474] ;  /* 0x0004740001077983 */ /* 0x000f280000300800 */
[----:B------:R-:W-:Y:S04]  /*3c9a0*/  STL [R1+0x2d10], R11 ;  /* 0x002d100b01007387 */ /* 0x000fe80000100800 */
[----:B------:R0:W-:Y:S04]  /*3c9b0*/  STL [R1+0x2cdc], R6 ;  /* 0x002cdc0601007387 */ /* 0x0001e80000100800 */
[----:B0-----:R-:W4:Y:S01]  /*3c9c0*/  LDL.LU R6, [R1+0x32c] ;  /* 0x00032c0001067983 */ /* 0x001f220000300800 */
[----:B--2---:R-:W-:-:S05]  /*3c9d0*/  IADD3 R11, P6, PT, R10, R3, RZ ;  /* 0x000000030a0b7210 */ /* 0x004fca0007fde0ff */
[----:B------:R0:W-:Y:S01]  /*3c9e0*/  STL [R1+0x2d18], R11 ;  /* 0x002d180b01007387 */ /* 0x0001e20000100800 */
[C---:B-----5:R-:W-:Y:S01]  /*3c9f0*/  IMAD.X R12, R5.reuse, 0x1, R0, P0 ;  /* 0x00000001050c7824 */ /* 0x060fe200000e0600 */
[----:B0-----:R-:W-:Y:S01]  /*3ca00*/  IADD3 R11, P0, PT, R10, R4, RZ ;  /* 0x000000040a0b7210 */ /* 0x001fe20007f1e0ff */
[----:B------:R-:W-:-:S03]  /*3ca10*/  IMAD.X R5, R5, 0x1, R2, P1 ;  /* 0x0000000105057824 */ /* 0x000fc600008e0602 */
        /* <DEDUP_REMOVED lines=2628> */
[----:B0-----:R-:W-:Y:S02]  /*46e60*/  IADD3 R11, P1, PT, R7, R4, RZ ;  /* 0x00000004070b7210 */ /* 0x001fe40007f3e0ff */
[----:B------:R-:W4:Y:S04]  /*46e70*/  LDL.LU R7, [R1+0xcec] ;  /* 0x000cec0001077983 */ /* 0x000f280000300800 */
[----:B------:R0:W-:Y:S04]  /*46e80*/  STL [R1+0x3d44], R12 ;  /* 0x003d440c01007387 */ /* 0x0001e80000100800 */
[----:B------:R2:W-:Y:S01]  /*46e90*/  STL [R1+0x3d80], R11 ;  /* 0x003d800b01007387 */ /* 0x0005e20000100800 */
[----:B0-----:R-:W-:-:S03]  /*46ea0*/  IMAD.X R12, R6, 0x1, R2, P2 ;  /* 0x00000001060c7824 */ /* 0x001fc600010e0602 */
[----:B------:R-:W4:Y:S04]  /*46eb0*/  LDL.LU R6, [R1+0xec0] ;  /* 0x000ec00001067983 */ /* 0x000f280000300800 */
[----:B------:R5:W-:Y:S01]  /*46ec0*/  STL [R1+0x3d4c], R12 ;  /* 0x003d4c0c01007387 */ /* 0x000be20000100800 */
[----:B--2---:R-:W-:-:S05]  /*46ed0*/  IADD3 R11, P2, PT, R10, R3, RZ ;  /* 0x000000030a0b7210 */ /* 0x004fca0007f5e0ff */
[----:B------:R0:W-:Y:S01]  /*46ee0*/  STL [R1+0x3d88], R11 ;  /* 0x003d880b01007387 */ /* 0x0001e20000100800 */
[C---:B-----5:R-:W-:Y:S01]  /*46ef0*/  IMAD.X R12, R5.reuse, 0x1, R0, P3 ;  /* 0x00000001050c7824 */ /* 0x060fe200018e0600 */
[----:B0-----:R-:W-:Y:S02]  /*46f00*/  IADD3 R11, P3, PT, R10, R4, RZ ;  /* 0x000000040a0b7210 */ /* 0x001fe40007f7e0ff */
[----:B------:R-:W2:Y:S04]  /*46f10*/  LDL.LU R10, [R1+0xcf0] ;  /* 0x000cf000010a7983 */ /* 0x000ea80000300800 */
[----:B------:R0:W-:Y:S04]  /*46f20*/  STL [R1+0x3d54], R12 ;  /* 0x003d540c01007387 */ /* 0x0001e80000100800 */
[----:B------:R1:W-:Y:S01]  /*46f30*/  STL [R1+0x3d90], R11 ;  /* 0x003d900b01007387 */ /* 0x0003e20000100800 */
[----:B0-----:R-:W-:-:S03]  /*46f40*/  IMAD.X R12, R5, 0x1, R2, P4 ;  /* 0x00000001050c7824 */ /* 0x001fc600020e0602 */
[----:B------:R-:W5:Y:S01]  /*46f50*/  LDL.LU R5, [R1+0xec4] ;  /* 0x000ec40001057983 */ /* 0x000f620000300800 */
[----:B-1----:R-:W-:-:S03]  /*46f60*/  IADD3 R11, P4, PT, R56, R3, RZ ;  /* 0x00000003380b7210 */ /* 0x002fc60007f9e0ff */
[----:B------:R0:W-:Y:S04]  /*46f70*/  STL [R1+0x3d5c], R12 ;  /* 0x003d5c0c01007387 */ /* 0x0001e80000100800 */
[----:B------:R1:W-:Y:S01]  /*46f80*/  STL [R1+0x3d98], R11 ;  /* 0x003d980b01007387 */ /* 0x0003e20000100800 */
[C---:B0-----:R-:W-:Y:S01]  /*46f90*/  IMAD.X R12, R57.reuse, 0x1, R0, P5 ;  /* 0x00000001390c7824 */ /* 0x041fe200028e0600 */
[----:B-1----:R-:W-:Y:S02]  /*46fa0*/  IADD3 R11, P5, PT, R56, R4, RZ ;  /* 0x00000004380b7210 */ /* 0x002fe40007fbe0ff */
[----:B------:R-:W5:Y:S04]  /*46fb0*/  LDL.LU R56, [R1+0xcf8] ;  /* 0x000cf80001387983 */ /* 0x000f680000300800 */
[----:B------:R0:W-:Y:S04]  /*46fc0*/  STL [R1+0x3d64], R12 ;  /* 0x003d640c01007387 */ /* 0x0001e80000100800 */
[----:B------:R3:W-:Y:S01]  /*46fd0*/  STL [R1+0x3da0], R11 ;  /* 0x003da00b01007387 */ /* 0x0007e20000100800 */
[----:B0-----:R-:W-:-:S03]  /*46fe0*/  IMAD.X R12, R57, 0x1, R2, P6 ;  /* 0x00000001390c7824 */ /* 0x001fc600030e0602 */
[----:B------:R-:W5:Y:S01]  /*46ff0*/  LDL.LU R57, [R1+0xec8] ;  /* 0x000ec80001397983 */ /* 0x000f620000300800 */
[----:B---3--:R-:W-:-:S03]  /*47000*/  IADD3 R11, P6, PT, R9, R3, RZ ;  /* 0x00000003090b7210 */ /* 0x008fc60007fde0ff */
[----:B------:R0:W-:Y:S04]  /*47010*/  STL [R1+0x3d6c], R12 ;  /* 0x003d6c0c01007387 */ /* 0x0001e80000100800 */
[----:B------:R1:W-:Y:S01]  /*47020*/  STL [R1+0x3da8], R11 ;  /* 0x003da80b01007387 */ /* 0x0003e20000100800 */
[C---:B0-----:R-:W-:Y:S01]  /*47030*/  IMAD.X R12, R58.reuse, 0x1, R0, P0 ;  /* 0x000000013a0c7824 */ /* 0x041fe200000e0600 */
[----:B-1----:R-:W-:Y:S02]  /*47040*/  IADD3 R11, P0, PT, R9, R4, RZ ;  /* 0x00000004090b7210 */ /* 0x002fe40007f1e0ff */
[----:B------:R-:W3:Y:S04]  /*47050*/  LDL.LU R9, [R1+0xcfc] ;  /* 0x000cfc0001097983 */ /* 0x000ee80000300800 */
[----:B------:R0:W-:Y:S04]  /*47060*/  STL [R1+0x3d74], R12 ;  /* 0x003d740c01007387 */ /* 0x0001e80000100800 */
[----:B------:R1:W-:Y:S01]  /*47070*/  STL [R1+0x3db0], R11 ;  /* 0x003db00b01007387 */ /* 0x0003e20000100800 */
[----:B0-----:R-:W-:-:S03]  /*47080*/  IMAD.X R12, R58, 0x1, R2, P1 ;  /* 0x000000013a0c7824 */ /* 0x001fc600008e0602 */
[----:B------:R-:W3:Y:S01]  /*47090*/  LDL.LU R58, [R1+0xecc] ;  /* 0x000ecc00013a7983 */ /* 0x000ee20000300800 */
[----:B------:R-:W-:Y:S01]  /*470a0*/  IMAD.X R13, R60, 0x1, R0, P2 ;  /* 0x000000013c0d7824 */ /* 0x000fe200010e0600 */
[C---:B-1----:R-:W-:Y:S02]  /*470b0*/  IADD3 R11, P1, PT, R59.reuse, R3, RZ ;  /* 0x000000033b0b7210 */ /* 0x042fe40007f3e0ff */
[----:B------:R0:W-:Y:S04]  /*470c0*/  STL [R1+0x3d7c], R12 ;  /* 0x003d7c0c01007387 */ /* 0x0001e80000100800 */
[----:B------:R1:W-:Y:S04]  /*470d0*/  STL [R1+0x3db8], R11 ;  /* 0x003db80b01007387 */ /* 0x0003e80000100800 */
[----:B------:R-:W-:Y:S01]  /*470e0*/  STL [R1+0x3d84], R13 ;  /* 0x003d840d01007387 */ /* 0x000fe20000100800 */
[----:B0-----:R-:W-:-:S03]  /*470f0*/  IADD3 R12, P2, PT, R59, R4, RZ ;  /* 0x000000043b0c7210 */ /* 0x001fc60007f5e0ff */
[----:B------:R-:W3:Y:S01]  /*47100*/  LDL.LU R59, [R1+0xd04] ;  /* 0x000d0400013b7983 */ /* 0x000ee20000300800 */
[----:B-1----:R-:W-:-:S03]  /*47110*/  IMAD.X R11, R60, 0x1, R2, P3 ;  /* 0x000000013c0b7824 */ /* 0x002fc600018e0602 */
[----:B------:R4:W-:Y:S04]  /*47120*/  STL [R1+0x3dc0], R12 ;  /* 0x003dc00c01007387 */ /* 0x0009e80000100800 */
[----:B------:R0:W-:Y:S04]  /*47130*/  STL [R1+0x3d8c], R11 ;  /* 0x003d8c0b01007387 */ /* 0x0001e80000100800 */
[----:B------:R-:W3:Y:S01]  /*47140*/  LDL.LU R60, [R1+0xed0] ;  /* 0x000ed000013c7983 */ /* 0x000ee20000300800 */
[----:B----4-:R-:W-:Y:S01]  /*47150*/  IADD3 R12, P3, PT, R8, R3, RZ ;  /* 0x00000003080c7210 */ /* 0x010fe20007f7e0ff */
[----:B0-----:R-:W-:-:S04]  /*47160*/  IMAD.X R11, R61, 0x1, R0, P4 ;  /* 0x000000013d0b7824 */ /* 0x001fc800020e0600 */
[----:B------:R0:W-:Y:S04]  /*47170*/  STL [R1+0x3dc8], R12 ;  /* 0x003dc80c01007387 */ /* 0x0001e80000100800 */
[----:B------:R-:W-:Y:S01]  /*47180*/  STL [R1+0x3d94], R11 ;  /* 0x003d940b01007387 */ /* 0x000fe20000100800 */
[----:B0-----:R-:W-:Y:S01]  /*47190*/  IADD3 R12, P4, PT, R8, R4, RZ ;  /* 0x00000004080c7210 */ /* 0x001fe20007f9e0ff */
[----:B------:R-:W-:-:S04]  /*471a0*/  IMAD.X R8, R61, 0x1, R2, P5 ;  /* 0x000000013d087824 */ /* 0x000fc800028e0602 */
[----:B------:R-:W-:Y:S04]  /*471b0*/  STL [R1+0x3dd0], R12 ;  /* 0x003dd00c01007387 */ /* 0x000fe80000100800 */
[----:B------:R-:W4:Y:S04]  /*471c0*/  LDL.LU R61, [R1+0xd0c] ;  /* 0x000d0c00013d7983 */ /* 0x000f280000300800 */
[----:B------:R0:W-:Y:S04]  /*471d0*/  STL [R1+0x3d9c], R8 ;  /* 0x003d9c0801007387 */ /* 0x0001e80000100800 */
[----:B0-----:R-:W4:Y:S01]  /*471e0*/  LDL.LU R8, [R1+0xed4] ;  /* 0x000ed40001087983 */ /* 0x001f220000300800 */
[----:B------:R-:W-:-:S05]  /*471f0*/  IADD3 R11, P5, PT, R7, R3, RZ ;  /* 0x00000003070b7210 */ /* 0x000fca0007fbe0ff */
[----:B------:R0:W-:Y:S02]  /*47200*/  STL [R1+0x3dd8], R11 ;  /* 0x003dd80b01007387 */ /* 0x0001e40000100800 */
[C---:B0-----:R-:W-:Y:S01]  /*47210*/  IMAD.X R11, R6.reuse, 0x1, R0, P6 ;  /* 0x00000001060b7824 */ /* 0x041fe200030e0600 */
[----:B------:R-:W-:Y:S01]  /*47220*/  IADD3 R7, P6, PT, R7, R4, RZ ;  /* 0x0000000407077210 */ /* 0x000fe20007fde0ff */
[----:B------:R-:W-:-:S03]  /*47230*/  IMAD.X R6, R6, 0x1, R2, P0 ;  /* 0x0000000106067824 */ /* 0x000fc600000e0602 */
[----:B------:R-:W-:Y:S04]  /*47240*/  STL [R1+0x3da4], R11 ;  /* 0x003da40b01007387 */ /* 0x000fe80000100800 */
[----:B------:R0:W-:Y:S04]  /*47250*/  STL [R1+0x3de0], R7 ;  /* 0x003de00701007387 */ /* 0x0001e80000100800 */
[----:B0-----:R-:W4:Y:S04]  /*47260*/  LDL.LU R7, [R1+0xd10] ;  /* 0x000d100001077983 */ /* 0x001f280000300800 */
[----:B------:R0:W-:Y:S04]  /*47270*/  STL [R1+0x3dac], R6 ;  /* 0x003dac0601007387 */ /* 0x0001e80000100800 */
[----:B0-----:R-:W4:Y:S01]  /*47280*/  LDL.LU R6, [R1+0xed8] ;  /* 0x000ed80001067983 */ /* 0x001f220000300800 */
[----:B--2---:R-:W-:-:S05]  /*47290*/  IADD3 R11, P0, PT, R10, R3, RZ ;  /* 0x000000030a0b7210 */ /* 0x004fca0007f1e0ff */
[----:B------:R0:W-:Y:S01]  /*472a0*/  STL [R1+0x3de8], R11 ;  /* 0x003de80b01007387 */ /* 0x0001e20000100800 */
[C---:B-----5:R-:W-:Y:S01]  /*472b0*/  IMAD.X R13, R5.reuse, 0x1, R0, P1 ;  /* 0x00000001050d7824 */ /* 0x060fe200008e0600 */
[----:B------:R-:W-:Y:S01]  /*472c0*/  IADD3 R12, P1, PT, R10, R4, RZ ;  /* 0x000000040a0c7210 */ /* 0x000fe20007f3e0ff */
[----:B0-----:R-:W-:-:S03]  /*472d0*/  IMAD.X R11, R5, 0x1, R2, P2 ;  /* 0x00000001050b7824 */ /* 0x001fc600010e0602 */
[----:B------:R-:W-:Y:S04]  /*472e0*/  STL [R1+0x3db4], R13 ;  /* 0x003db40d01007387 */ /* 0x000fe80000100800 */
[----:B------:R-:W-:Y:S04]  /*472f0*/  STL [R1+0x3df0], R12 ;  /* 0x003df00c01007387 */ /* 0x000fe80000100800 */
[----:B------:R-:W2:Y:S04]  /*47300*/  LDL.LU R5, [R1+0xd18] ;  /* 0x000d180001057983 */ /* 0x000ea80000300800 */
[----:B------:R0:W-:Y:S01]  /*47310*/  STL [R1+0x3dbc], R11 ;  /* 0x003dbc0b01007387 */ /* 0x0001e20000100800 */
[----:B------:R-:W-:-:S03]  /*47320*/  IADD3 R10, P2, PT, R56, R3, RZ ;  /* 0x00000003380a7210 */ /* 0x000fc60007f5e0ff */
[----:B0-----:R-:W5:Y:S04]  /*47330*/  LDL.LU R11, [R1+0xedc] ;  /* 0x000edc00010b7983 */ /* 0x001f680000300800 */
[----:B------:R0:W-:Y:S01]  /*47340*/  STL [R1+0x3df8], R10 ;  /* 0x003df80a01007387 */ /* 0x0001e20000100800 */
[C---:B------:R-:W-:Y:S02]  /*47350*/  IMAD.X R12, R57.reuse, 0x1, R2, P4 ;  /* 0x00000001390c7824 */ /* 0x040fe400020e0602 */
[----:B0-----:R-:W-:Y:S01]  /*47360*/  IMAD.X R10, R57, 0x1, R0, P3 ;  /* 0x00000001390a7824 */ /* 0x001fe200018e0600 */
[----:B------:R-:W-:-:S04]  /*47370*/  IADD3 R13, P3, PT, R56, R4, RZ ;  /* 0x00000004380d7210 */ /* 0x000fc80007f7e0ff */
[----:B------:R3:W-:Y:S04]  /*47380*/  STL [R1+0x3dc4], R10 ;  /* 0x003dc40a01007387 */ /* 0x0007e80000100800 */
[----:B------:R-:W-:Y:S04]  /*47390*/  STL [R1+0x3e00], R13 ;  /* 0x003e000d01007387 */ /* 0x000fe80000100800 */
[----:B------:R-:W5:Y:S01]  /*473a0*/  LDL.LU R56, [R1+0xd20] ;  /* 0x000d200001387983 */ /* 0x000f620000300800 */
[----:B---3--:R-:W-:-:S03]  /*473b0*/  IADD3 R10, P4, PT, R9, R3, RZ ;  /* 0x00000003090a7210 */ /* 0x008fc60007f9e0ff */
[----:B------:R-:W-:Y:S04]  /*473c0*/  STL [R1+0x3dcc], R12 ;  /* 0x003dcc0c01007387 */ /* 0x000fe80000100800 */
[----:B------:R-:W3:Y:S04]  /*473d0*/  LDL.LU R57, [R1+0xee0] ;  /* 0x000ee00001397983 */ /* 0x000ee80000300800 */
[----:B------:R0:W-:Y:S02]  /*473e0*/  STL [R1+0x3e08], R10 ;  /* 0x003e080a01007387 */ /* 0x0001e40000100800 */
[C---:B0-----:R-:W-:Y:S01]  /*473f0*/  IMAD.X R10, R58.reuse, 0x1, R0, P5 ;  /* 0x000000013a0a7824 */ /* 0x041fe200028e0600 */
[----:B------:R-:W-:Y:S01]  /*47400*/  IADD3 R9, P5, PT, R9, R4, RZ ;  /* 0x0000000409097210 */ /* 0x000fe20007fbe0ff */
[----:B------:R-:W-:-:S03]  /*47410*/  IMAD.X R12, R58, 0x1, R2, P6 ;  /* 0x000000013a0c7824 */ /* 0x000fc600030e0602 */
[----:B------:R0:W-:Y:S04]  /*47420*/  STL [R1+0x3dd4], R10 ;  /* 0x003dd40a01007387 */ /* 0x0001e80000100800 */
[----:B0-----:R-:W3:Y:S04]  /*47430*/  LDL.LU R10, [R1+0xd24] ;  /* 0x000d2400010a7983 */ /* 0x001ee80000300800 */
[----:B------:R0:W-:Y:S04]  /*47440*/  STL [R1+0x3e10], R9 ;  /* 0x003e100901007387 */ /* 0x0001e80000100800 */
[----:B------:R1:W-:Y:S04]  /*47450*/  STL [R1+0x3ddc], R12 ;  /* 0x003ddc0c01007387 */ /* 0x0003e80000100800 */
[----:B------:R-:W3:Y:S01]  /*47460*/  LDL.LU R58, [R1+0xee4] ;  /* 0x000ee400013a7983 */ /* 0x000ee20000300800 */
[----:B0-----:R-:W-:Y:S01]  /*47470*/  IADD3 R9, P6, PT, R59, R3, RZ ;  /* 0x000000033b097210 */ /* 0x001fe20007fde0ff */
[----:B-1----:R-:W-:-:S04]  /*47480*/  IMAD.X R12, R60, 0x1, R0, P0 ;  /* 0x000000013c0c7824 */ /* 0x002fc800000e0600 */
[----:B------:R0:W-:Y:S02]  /*47490*/  STL [R1+0x3e18], R9 ;  /* 0x003e180901007387 */ /* 0x0001e40000100800 */
[----:B0-----:R-:W-:Y:S02]  /*474a0*/  IADD3 R9, P0, PT, R59, R4, RZ ;  /* 0x000000043b097210 */ /* 0x001fe40007f1e0ff */
[----:B------:R-:W3:Y:S04]  /*474b0*/  LDL.LU R59, [R1+0xd2c] ;  /* 0x000d2c00013b7983 */ /* 0x000ee80000300800 */
[----:B------:R0:W-:Y:S04]  /*474c0*/  STL [R1+0x3de4], R12 ;  /* 0x003de40c01007387 */ /* 0x0001e80000100800 */
[----:B------:R1:W-:Y:S01]  /*474d0*/  STL [R1+0x3e20], R9 ;  /* 0x003e200901007387 */ /* 0x0003e20000100800 */
[----:B0-----:R-:W-:Y:S01]  /*474e0*/  IMAD.X R12, R60, 0x1, R2, P1 ;  /* 0x000000013c0c7824 */ /* 0x001fe200008e0602 */
[----:B----4-:R-:W-:-:S02]  /*474f0*/  IADD3 R14, P1, PT, R61, R3, RZ ;  /* 0x000000033d0e7210 */ /* 0x010fc40007f3e0ff */
[----:B-1----:R-:W4:Y:S01]  /*47500*/  LDL.LU R9, [R1+0xee8] ;  /* 0x000ee80001097983 */ /* 0x002f220000300800 */
[----:B------:R-:W-:-:S03]  /*47510*/  IMAD.X R13, R8, 0x1, R0, P2 ;  /* 0x00000001080d7824 */ /* 0x000fc600010e0600 */
[----:B------:R0:W-:Y:S04]  /*47520*/  STL [R1+0x3dec], R12 ;  /* 0x003dec0c01007387 */ /* 0x0001e80000100800 */
[----:B------:R-:W-:Y:S04]  /*47530*/  STL [R1+0x3e28], R14 ;  /* 0x003e280e01007387 */ /* 0x000fe80000100800 */
[----:B------:R-:W4:Y:S01]  /*47540*/  LDL.LU R60, [R1+0xd30] ;  /* 0x000d3000013c7983 */ /* 0x000f220000300800 */
[----:B0-----:R-:W-:-:S03]  /*47550*/  IADD3 R12, P2, PT, R61, R4, RZ ;  /* 0x000000043d0c7210 */ /* 0x001fc60007f5e0ff */
[----:B------:R-:W-:Y:S04]  /*47560*/  STL [R1+0x3df4], R13 ;  /* 0x003df40d01007387 */ /* 0x000fe80000100800 */
[----:B------:R-:W4:Y:S01]  /*47570*/  LDL.LU R61, [R1+0xeec] ;  /* 0x000eec00013d7983 */ /* 0x000f220000300800 */
[----:B------:R-:W-:-:S03]  /*47580*/  IMAD.X R8, R8, 0x1, R2, P3 ;  /* 0x0000000108087824 */ /* 0x000fc600018e0602 */
[----:B------:R0:W-:Y:S04]  /*47590*/  STL [R1+0x3e30], R12 ;  /* 0x003e300c01007387 */ /* 0x0001e80000100800 */
[----:B------:R1:W-:Y:S01]  /*475a0*/  STL [R1+0x3dfc], R8 ;  /* 0x003dfc0801007387 */ /* 0x0003e20000100800 */
[----:B0-----:R-:W-:-:S03]  /*475b0*/  IADD3 R12, P3, PT, R7, R3, RZ ;  /* 0x00000003070c7210 */ /* 0x001fc60007f7e0ff */
[----:B-1----:R-:W4:Y:S04]  /*475c0*/  LDL.LU R8, [R1+0xd38] ;  /* 0x000d380001087983 */ /* 0x002f280000300800 */
[----:B------:R0:W-:Y:S01]  /*475d0*/  STL [R1+0x3e38], R12 ;  /* 0x003e380c01007387 */ /* 0x0001e20000100800 */
[C---:B------:R-:W-:Y:S02]  /*475e0*/  IMAD.X R13, R6.reuse, 0x1, R0, P4 ;  /* 0x00000001060d7824 */ /* 0x040fe400020e0600 */
[----:B------:R-:W-:Y:S01]  /*475f0*/  IMAD.X R6, R6, 0x1, R2, P5 ;  /* 0x0000000106067824 */ /* 0x000fe200028e0602 */
[----:B0-----:R-:W-:Y:S02]  /*47600*/  IADD3 R12, P4, PT, R7, R4, RZ ;  /* 0x00000004070c7210 */ /* 0x001fe40007f9e0ff */
[----:B------:R-:W-:Y:S04]  /*47610*/  STL [R1+0x3e04], R13 ;  /* 0x003e040d01007387 */ /* 0x000fe80000100800 */
[----:B------:R-:W4:Y:S04]  /*47620*/  LDL.LU R7, [R1+0xef0] ;  /* 0x000ef00001077983 */ /* 0x000f280000300800 */
[----:B------:R-:W-:Y:S04]  /*47630*/  STL [R1+0x3e40], R12 ;  /* 0x003e400c01007387 */ /* 0x000fe80000100800 */
[----:B------:R0:W-:Y:S04]  /*47640*/  STL [R1+0x3e0c], R6 ;  /* 0x003e0c0601007387 */ /* 0x0001e80000100800 */
[----:B0-----:R-:W4:Y:S01]  /*47650*/  LDL.LU R6, [R1+0xd3c] ;  /* 0x000d3c0001067983 */ /* 0x001f220000300800 */
[----:B--2---:R-:W-:-:S05]  /*47660*/  IADD3 R13, P5, PT, R5, R3, RZ ;  /* 0x00000003050d7210 */ /* 0x004fca0007fbe0ff */
[----:B------:R0:W-:Y:S01]  /*47670*/  STL [R1+0x3e48], R13 ;  /* 0x003e480d01007387 */ /* 0x0001e20000100800 */
[----:B-----5:R-:W-:Y:S01]  /*47680*/  IMAD.X R12, R11, 0x1, R0, P6 ;  /* 0x000000010b0c7824 */ /* 0x020fe200030e0600 */
[----:B0-----:R-:W-:-:S04]  /*47690*/  IADD3 R13, P6, PT, R5, R4, RZ ;  /* 0x00000004050d7210 */ /* 0x001fc80007fde0ff */
[----:B------:R0:W-:Y:S04]  /*476a0*/  STL [R1+0x3e14], R12 ;  /* 0x003e140c01007387 */ /* 0x0001e80000100800 */
[----:B------:R-:W2:Y:S04]  /*476b0*/  LDL.LU R5, [R1+0xef4] ;  /* 0x000ef40001057983 */ /* 0x000ea80000300800 */
[----:B------:R1:W-:Y:S01]  /*476c0*/  STL [R1+0x3e50], R13 ;  /* 0x003e500d01007387 */ /* 0x0003e20000100800 */
[----:B0-----:R-:W-:-:S05]  /*476d0*/  IMAD.X R12, R11, 0x1, R2, P0 ;  /* 0x000000010b0c7824 */ /* 0x001fca00000e0602 */
[----:B------:R0:W-:Y:S01]  /*476e0*/  STL [R1+0x3e1c], R12 ;  /* 0x003e1c0c01007387 */ /* 0x0001e20000100800 */
[----:B-1----:R-:W-:-:S05]  /*476f0*/  IADD3 R13, P0, PT, R56, R3, RZ ;  /* 0x00000003380d7210 */ /* 0x002fca0007f1e0ff */
[----:B------:R-:W-:Y:S01]  /*47700*/  STL [R1+0x3e58], R13 ;  /* 0x003e580d01007387 */ /* 0x000fe20000100800 */
[C---:B---3--:R-:W-:Y:S01]  /*47710*/  IMAD.X R11, R57.reuse, 0x1, R0, P1 ;  /* 0x00000001390b7824 */ /* 0x048fe200008e0600 */
[----:B0-----:R-:W-:Y:S02]  /*47720*/  IADD3 R12, P1, PT, R56, R4, RZ ;  /* 0x00000004380c7210 */ /* 0x001fe40007f3e0ff */
[----:B------:R-:W3:Y:S04]  /*47730*/  LDL.LU R56, [R1+0xd44] ;  /* 0x000d440001387983 */ /* 0x000ee80000300800 */
[----:B------:R0:W-:Y:S04]  /*47740*/  STL [R1+0x3e24], R11 ;  /* 0x003e240b01007387 */ /* 0x0001e80000100800 */
[----:B------:R1:W-:Y:S01]  /*47750*/  STL [R1+0x3e60], R12 ;  /* 0x003e600c01007387 */ /* 0x0003e20000100800 */
[----:B0-----:R-:W-:-:S03]  /*47760*/  IMAD.X R11, R57, 0x1, R2, P2 ;  /* 0x00000001390b7824 */ /* 0x001fc600010e0602 */
[----:B------:R-:W5:Y:S04]  /*47770*/  LDL.LU R57, [R1+0xef8] ;  /* 0x000ef80001397983 */ /* 0x000f680000300800 */
[----:B------:R0:W-:Y:S01]  /*47780*/  STL [R1+0x3e2c], R11 ;  /* 0x003e2c0b01007387 */ /* 0x0001e20000100800 */
[----:B-1----:R-:W-:-:S05]  /*47790*/  IADD3 R12, P2, PT, R10, R3, RZ ;  /* 0x000000030a0c7210 */ /* 0x002fca0007f5e0ff */
[----:B------:R1:W-:Y:S01]  /*477a0*/  STL [R1+0x3e68], R12 ;  /* 0x003e680c01007387 */ /* 0x0003e20000100800 */
[----:B0-----:R-:W-:Y:S01]  /*477b0*/  IMAD.X R11, R58, 0x1, R0, P3 ;  /* 0x000000013a0b7824 */ /* 0x001fe200018e0600 */
[----:B-1----:R-:W-:Y:S01]  /*477c0*/  IADD3 R12, P3, PT, R10, R4, RZ ;  /* 0x000000040a0c7210 */ /* 0x002fe20007f7e0ff */
[----:B------:R-:W-:-:S03]  /*477d0*/  IMAD.X R10, R58, 0x1, R2, P4 ;  /* 0x000000013a0a7824 */ /* 0x000fc600020e0602 */
[----:B------:R0:W-:Y:S04]  /*477e0*/  STL [R1+0x3e34], R11 ;  /* 0x003e340b01007387 */ /* 0x0001e80000100800 */
[----:B------:R-:W-:Y:S04]  /*477f0*/  STL [R1+0x3e70], R12 ;  /* 0x003e700c01007387 */ /* 0x000fe80000100800 */
[----:B------:R-:W5:Y:S04]  /*47800*/  LDL.LU R58, [R1+0xd48] ;  /* 0x000d4800013a7983 */ /* 0x000f680000300800 */
[----:B------:R4:W-:Y:S01]  /*47810*/  STL [R1+0x3e3c], R10 ;  /* 0x003e3c0a01007387 */ /* 0x0009e20000100800 */
[----:B0-----:R-:W-:-:S05]  /*47820*/  IADD3 R11, P4, PT, R59, R3, RZ ;  /* 0x000000033b0b7210 */ /* 0x001fca0007f9e0ff */
[----:B------:R0:W-:Y:S01]  /*47830*/  STL [R1+0x3e78], R11 ;  /* 0x003e780b01007387 */ /* 0x0001e20000100800 */
[----:B----4-:R-:W-:Y:S01]  /*47840*/  IMAD.X R10, R9, 0x1, R0, P5 ;  /* 0x00000001090a7824 */ /* 0x010fe200028e0600 */
[----:B0-----:R-:W-:Y:S02]  /*47850*/  IADD3 R11, P5, PT, R59, R4, RZ ;  /* 0x000000043b0b7210 */ /* 0x001fe40007fbe0ff */
[----:B------:R-:W4:Y:S04]  /*47860*/  LDL.LU R59, [R1+0xefc] ;  /* 0x000efc00013b7983 */ /* 0x000f280000300800 */
[----:B------:R0:W-:Y:S04]  /*47870*/  STL [R1+0x3e44], R10 ;  /* 0x003e440a01007387 */ /* 0x0001e80000100800 */
[----:B------:R1:W-:Y:S01]  /*47880*/  STL [R1+0x3e80], R11 ;  /* 0x003e800b01007387 */ /* 0x0003e20000100800 */
[----:B0-----:R-:W-:Y:S01]  /*47890*/  IMAD.X R10, R9, 0x1, R2, P6 ;  /* 0x00000001090a7824 */ /* 0x001fe200030e0602 */
[----:B-1----:R-:W-:Y:S01]  /*478a0*/  IADD3 R11, P6, PT, R60, R3, RZ ;  /* 0x000000033c0b7210 */ /* 0x002fe20007fde0ff */
[----:B------:R-:W-:-:S03]  /*478b0*/  IMAD.X R9, R61, 0x1, R0, P0 ;  /* 0x000000013d097824 */ /* 0x000fc600000e0600 */
[----:B------:R0:W-:Y:S04]  /*478c0*/  STL [R1+0x3e4c], R10 ;  /* 0x003e4c0a01007387 */ /* 0x0001e80000100800 */
[----:B------:R-:W-:Y:S01]  /*478d0*/  STL [R1+0x3e88], R11 ;  /* 0x003e880b01007387 */ /* 0x000fe20000100800 */
[----:B0-----:R-:W-:-:S03]  /*478e0*/  IADD3 R10, P0, PT, R60, R4, RZ ;  /* 0x000000043c0a7210 */ /* 0x001fc60007f1e0ff */
[----:B------:R-:W4:Y:S04]  /*478f0*/  LDL.LU R60, [R1+0xd50] ;  /* 0x000d5000013c7983 */ /* 0x000f280000300800 */
[----:B------:R0:W-:Y:S04]  /*47900*/  STL [R1+0x3e54], R9 ;  /* 0x003e540901007387 */ /* 0x0001e80000100800 */
[----:B------:R1:W-:Y:S01]  /*47910*/  STL [R1+0x3e90], R10 ;  /* 0x003e900a01007387 */ /* 0x0003e20000100800 */
[----:B0-----:R-:W-:-:S03]  /*47920*/  IMAD.X R9, R61, 0x1, R2, P1 ;  /* 0x000000013d097824 */ /* 0x001fc600008e0602 */
[----:B------:R-:W4:Y:S01]  /*47930*/  LDL.LU R61, [R1+0xf00] ;  /* 0x000f0000013d7983 */ /* 0x000f220000300800 */
[----:B-1----:R-:W-:-:S03]  /*47940*/  IADD3 R10, P1, PT, R8, R3, RZ ;  /* 0x00000003080a7210 */ /* 0x002fc60007f3e0ff */
[----:B------:R0:W-:Y:S04]  /*47950*/  STL [R1+0x3e5c], R9 ;  /* 0x003e5c0901007387 */ /* 0x0001e80000100800 */
[----:B------:R-:W-:Y:S01]  /*47960*/  STL [R1+0x3e98], R10 ;  /* 0x003e980a01007387 */ /* 0x000fe20000100800 */
[C---:B0-----:R-:W-:Y:S01]  /*47970*/  IMAD.X R9, R7.reuse, 0x1, R0, P2 ;  /* 0x0000000107097824 */ /* 0x041fe200010e0600 */
[----:B------:R-:W-:Y:S01]  /*47980*/  IADD3 R8, P2, PT, R8, R4, RZ ;  /* 0x0000000408087210 */ /* 0x000fe20007f5e0ff */
[----:B------:R-:W-:-:S03]  /*47990*/  IMAD.X R7, R7, 0x1, R2, P3 ;  /* 0x0000000107077824 */ /* 0x000fc600018e0602 */
[----:B------:R-:W-:Y:S04]  /*479a0*/  STL [R1+0x3e64], R9 ;  /* 0x003e640901007387 */ /* 0x000fe80000100800 */
[----:B------:R-:W4:Y:S04]  /*479b0*/  LDL.LU R14, [R1+0xd58] ;  /* 0x000d5800010e7983 */ /* 0x000f280000300800 */
[----:B------:R0:W-:Y:S04]  /*479c0*/  STL [R1+0x3ea0], R8 ;  /* 0x003ea00801007387 */ /* 0x0001e80000100800 */
[----:B------:R2:W-:Y:S04]  /*479d0*/  STL [R1+0x3e6c], R7 ;  /* 0x003e6c0701007387 */ /* 0x0005e80000100800 */
[----:B------:R-:W4:Y:S01]  /*479e0*/  LDL.LU R13, [R1+0xf04] ;  /* 0x000f0400010d7983 */ /* 0x000f220000300800 */
[----:B0-----:R-:W-:-:S05]  /*479f0*/  IADD3 R8, P3, PT, R6, R3, RZ ;  /* 0x0000000306087210 */ /* 0x001fca0007f7e0ff */
[----:B------:R-:W-:Y:S04]  /*47a00*/  STL [R1+0x3ea8], R8 ;  /* 0x003ea80801007387 */ /* 0x000fe80000100800 */
[----:B------:R-:W4:Y:S01]  /*47a10*/  LDL.LU R12, [R1+0xd5c] ;  /* 0x000d5c00010c7983 */ /* 0x000f220000300800 */
[----:B--2---:R-:W-:Y:S01]  /*47a20*/  IMAD.X R7, R5, 0x1, R0, P4 ;  /* 0x0000000105077824 */ /* 0x004fe200020e0600 */
[----:B------:R-:W-:-:S04]  /*47a30*/  IADD3 R6, P4, PT, R6, R4, RZ ;  /* 0x0000000406067210 */ /* 0x000fc80007f9e0ff */
[----:B------:R-:W-:Y:S04]  /*47a40*/  STL [R1+0x3e74], R7 ;  /* 0x003e740701007387 */ /* 0x000fe80000100800 */
[----:B------:R-:W2:Y:S04]  /*47a50*/  LDL.LU R11, [R1+0xf08] ;  /* 0x000f0800010b7983 */ /* 0x000ea80000300800 */
[----:B------:R0:W-:Y:S04]  /*47a60*/  STL [R1+0x3eb0], R6 ;  /* 0x003eb00601007387 */ /* 0x0001e80000100800 */
[----:B------:R-:W2:Y:S01]  /*47a70*/  LDL.LU R10, [R1+0xd64] ;  /* 0x000d6400010a7983 */ /* 0x000ea20000300800 */
[----:B0-----:R-:W-:Y:S01]  /*47a80*/  IMAD.X R6, R5, 0x1, R2, P5 ;  /* 0x0000000105067824 */ /* 0x001fe200028e0602 */
[----:B---3--:R-:W-:-:S04]  /*47a90*/  IADD3 R5, P5, PT, R56, R3, RZ ;  /* 0x0000000338057210 */ /* 0x008fc80007fbe0ff */
[----:B------:R5:W-:Y:S04]  /*47aa0*/  STL [R1+0x3e7c], R6 ;  /* 0x003e7c0601007387 */ /* 0x000be80000100800 */
[----:B------:R-:W3:Y:S04]  /*47ab0*/  LDL.LU R9, [R1+0xf0c] ;  /* 0x000f0c0001097983 */ /* 0x000ee80000300800 */
[----:B------:R0:W-:Y:S04]  /*47ac0*/  STL [R1+0x3eb8], R5 ;  /* 0x003eb80501007387 */ /* 0x0001e80000100800 */
[----:B------:R-:W3:Y:S01]  /*47ad0*/  LDL.LU R8, [R1+0xd68] ;  /* 0x000d680001087983 */ /* 0x000ee20000300800 */
[----:B-----5:R-:W-:Y:S01]  /*47ae0*/  IMAD.X R6, R57, 0x1, R0, P6 ;  /* 0x0000000139067824 */ /* 0x020fe200030e0600 */
[----:B0-----:R-:W-:-:S04]  /*47af0*/  IADD3 R5, P6, PT, R56, R4, RZ ;  /* 0x0000000438057210 */ /* 0x001fc80007fde0ff */
[----:B------:R0:W-:Y:S04]  /*47b00*/  STL [R1+0x3e84], R6 ;  /* 0x003e840601007387 */ /* 0x0001e80000100800 */
[----:B------:R-:W5:Y:S04]  /*47b10*/  LDL.LU R7, [R1+0xf10] ;  /* 0x000f100001077983 */ /* 0x000f680000300800 */
[----:B------:R1:W-:Y:S04]  /*47b20*/  STL [R1+0x3ec0], R5 ;  /* 0x003ec00501007387 */ /* 0x0003e80000100800 */
[----:B0-----:R-:W5:Y:S01]  /*47b30*/  LDL.LU R6, [R1+0xd70] ;  /* 0x000d700001067983 */ /* 0x001f620000300800 */
[----:B-1----:R-:W-:-:S05]  /*47b40*/  IMAD.X R5, R57, 0x1, R2, P0 ;  /* 0x0000000139057824 */ /* 0x002fca00000e0602 */
[----:B------:R0:W-:Y:S01]  /*47b50*/  STL [R1+0x3e8c], R5 ;  /* 0x003e8c0501007387 */ /* 0x0001e20000100800 */
[----:B------:R-:W-:-:S03]  /*47b60*/  IADD3 R15, P0, PT, R58, R3, RZ ;  /* 0x000000033a0f7210 */ /* 0x000fc60007f1e0ff */
[----:B0-----:R-:W5:Y:S04]  /*47b70*/  LDL.LU R5, [R1+0xf14] ;  /* 0x000f140001057983 */ /* 0x001f680000300800 */
[----:B------:R0:W-:Y:S04]  /*47b80*/  STL [R1+0x3ec8], R15 ;  /* 0x003ec80f01007387 */ /* 0x0001e80000100800 */
[----:B------:R-:W5:Y:S01]  /*47b90*/  LDL.LU R56, [R1+0xd74] ;  /* 0x000d740001387983 */ /* 0x000f620000300800 */
[----:B----4-:R-:W-:Y:S01]  /*47ba0*/  IMAD.X R16, R59, 0x1, R0, P1 ;  /* 0x000000013b107824 */ /* 0x010fe200008e0600 */
[----:B0-----:R-:W-:-:S04]  /*47bb0*/  IADD3 R15, P1, PT, R58, R4, RZ ;  /* 0x000000043a0f7210 */ /* 0x001fc80007f3e0ff */
[----:B------:R0:W-:Y:S04]  /*47bc0*/  STL [R1+0x3e94], R16 ;  /* 0x003e941001007387 */ /* 0x0001e80000100800 */
[----:B------:R-:W4:Y:S01]  /*47bd0*/  LDL.LU R57, [R1+0xf18] ;  /* 0x000f180001397983 */ /* 0x000f220000300800 */
[----:B0-----:R-:W-:-:S03]  /*47be0*/  IMAD.X R16, R59, 0x1, R2, P2 ;  /* 0x000000013b107824 */ /* 0x001fc600010e0602 */
[----:B------:R0:W-:Y:S04]  /*47bf0*/  STL [R1+0x3ed0], R15 ;  /* 0x003ed00f01007387 */ /* 0x0001e80000100800 */
[----:B------:R-:W4:Y:S04]  /*47c00*/  LDL.LU R58, [R1+0xd88] ;  /* 0x000d8800013a7983 */ /* 0x000f280000300800 */
[----:B------:R1:W-:Y:S04]  /*47c10*/  STL [R1+0x3e9c], R16 ;  /* 0x003e9c1001007387 */ /* 0x0003e80000100800 */
[----:B------:R-:W4:Y:S01]  /*47c20*/  LDL.LU R59, [R1+0xf1c] ;  /* 0x000f1c00013b7983 */ /* 0x000f220000300800 */
[----:B0-----:R-:W-:-:S05]  /*47c30*/  IADD3 R15, P2, PT, R60, R3, RZ ;  /* 0x000000033c0f7210 */ /* 0x001fca0007f5e0ff */
[----:B------:R0:W-:Y:S01]  /*47c40*/  STL [R1+0x3ed8], R15 ;  /* 0x003ed80f01007387 */ /* 0x0001e20000100800 */
[C---:B------:R-:W-:Y:S01]  /*47c50*/  IMAD.X R17, R61.reuse, 0x1, R0, P3 ;  /* 0x000000013d117824 */ /* 0x040fe200018e0600 */
[----:B-1----:R-:W-:Y:S01]  /*47c60*/  IADD3 R16, P3, PT, R60, R4, RZ ;  /* 0x000000043c107210 */ /* 0x002fe20007f7e0ff */
[----:B0-----:R-:W-:-:S03]  /*47c70*/  IMAD.X R15, R61, 0x1, R2, P4 ;  /* 0x000000013d0f7824 */ /* 0x001fc600020e0602 */
[----:B------:R-:W-:Y:S04]  /*47c80*/  STL [R1+0x3ea4], R17 ;  /* 0x003ea41101007387 */ /* 0x000fe80000100800 */
[----:B------:R-:W4:Y:S04]  /*47c90*/  LDL.LU R60, [R1+0xf20] ;  /* 0x000f2000013c7983 */ /* 0x000f280000300800 */
[----:B------:R0:W-:Y:S04]  /*47ca0*/  STL [R1+0x3ee0], R16 ;  /* 0x003ee01001007387 */ /* 0x0001e80000100800 */
[----:B------:R1:W-:Y:S04]  /*47cb0*/  STL [R1+0x3eac], R15 ;  /* 0x003eac0f01007387 */ /* 0x0003e80000100800 */
[----:B------:R-:W4:Y:S01]  /*47cc0*/  LDL.LU R61, [R1+0xf24] ;  /* 0x000f2400013d7983 */ /* 0x000f220000300800 */
[----:B0-----:R-:W-:-:S05]  /*47cd0*/  IADD3 R16, P4, PT, R14, R3, RZ ;  /* 0x000000030e107210 */ /* 0x001fca0007f9e0ff */
[----:B------:R-:W-:Y:S01]  /*47ce0*/  STL [R1+0x3ee8], R16 ;  /* 0x003ee81001007387 */ /* 0x000fe20000100800 */
[C---:B-1----:R-:W-:Y:S01]  /*47cf0*/  IMAD.X R15, R13.reuse, 0x1, R0, P5 ;  /* 0x000000010d0f7824 */ /* 0x042fe200028e0600 */
[----:B------:R-:W-:Y:S01]  /*47d00*/  IADD3 R14, P5, PT, R14, R4, RZ ;  /* 0x000000040e0e7210 */ /* 0x000fe20007fbe0ff */
[----:B------:R-:W-:-:S03]  /*47d10*/  IMAD.X R13, R13, 0x1, R2, P6 ;  /* 0x000000010d0d7824 */ /* 0x000fc600030e0602 */
[----:B------:R0:W-:Y:S04]  /*47d20*/  STL [R1+0x3eb4], R15 ;  /* 0x003eb40f01007387 */ /* 0x0001e80000100800 */
[----:B------:R2:W-:Y:S04]  /*47d30*/  STL [R1+0x3ef0], R14 ;  /* 0x003ef00e01007387 */ /* 0x0005e80000100800 */
[----:B------:R1:W-:Y:S01]  /*47d40*/  STL [R1+0x3ebc], R13 ;  /* 0x003ebc0d01007387 */ /* 0x0003e20000100800 */
[----:B0-----:R-:W-:-:S05]  /*47d50*/  IADD3 R15, P6, PT, R12, R3, RZ ;  /* 0x000000030c0f7210 */ /* 0x001fca0007fde0ff */
[----:B------:R-:W-:Y:S01]  /*47d60*/  STL [R1+0x3ef8], R15 ;  /* 0x003ef80f01007387 */ /* 0x000fe20000100800 */
[C---:B--2---:R-:W-:Y:S01]  /*47d70*/  IMAD.X R14, R11.reuse, 0x1, R0, P0 ;  /* 0x000000010b0e7824 */ /* 0x044fe200000e0600 */
[----:B-1----:R-:W-:Y:S01]  /*47d80*/  IADD3 R13, P0, PT, R12, R4, RZ ;  /* 0x000000040c0d7210 */ /* 0x002fe20007f1e0ff */
[----:B------:R-:W-:-:S03]  /*47d90*/  IMAD.X R12, R11, 0x1, R2, P1 ;  /* 0x000000010b0c7824 */ /* 0x000fc600008e0602 */
[----:B------:R-:W-:Y:S01]  /*47da0*/  STL [R1+0x3ec4], R14 ;  /* 0x003ec40e01007387 */ /* 0x000fe20000100800 */
[----:B------:R-:W-:-:S03]  /*47db0*/  IADD3 R11, P1, PT, R10, R3, RZ ;  /* 0x000000030a0b7210 */ /* 0x000fc60007f3e0ff */
[----:B------:R3:W-:Y:S04]  /*47dc0*/  STL [R1+0x3f00], R13 ;  /* 0x003f000d01007387 */ /* 0x0007e80000100800 */
[----:B------:R0:W-:Y:S04]  /*47dd0*/  STL [R1+0x3ecc], R12 ;  /* 0x003ecc0c01007387 */ /* 0x0001e80000100800 */
[----:B------:R1:W-:Y:S01]  /*47de0*/  STL [R1+0x3f08], R11 ;  /* 0x003f080b01007387 */ /* 0x0003e20000100800 */
[C---:B---3--:R-:W-:Y:S01]  /*47df0*/  IMAD.X R13, R9.reuse, 0x1, R0, P2 ;  /* 0x00000001090d7824 */ /* 0x048fe200010e0600 */
[----:B0-----:R-:W-:Y:S01]  /*47e00*/  IADD3 R12, P2, PT, R10, R4, RZ ;  /* 0x000000040a0c7210 */ /* 0x001fe20007f5e0ff */
[----:B-1----:R-:W-:-:S03]  /*47e10*/  IMAD.X R11, R9, 0x1, R2, P3 ;  /* 0x00000001090b7824 */ /* 0x002fc600018e0602 */
[----:B------:R-:W-:Y:S01]  /*47e20*/  STL [R1+0x3ed4], R13 ;  /* 0x003ed40d01007387 */ /* 0x000fe20000100800 */
[----:B------:R-:W-:-:S03]  /*47e30*/  IADD3 R10, P3, PT, R8, R3, RZ ;  /* 0x00000003080a7210 */ /* 0x000fc60007f7e0ff */
[----:B------:R-:W-:Y:S04]  /*47e40*/  STL [R1+0x3f10], R12 ;  /* 0x003f100c01007387 */ /* 0x000fe80000100800 */
[----:B------:R-:W-:Y:S01]  /*47e50*/  STL [R1+0x3edc], R11 ;  /* 0x003edc0b01007387 */ /* 0x000fe20000100800 */
[C---:B-----5:R-:W-:Y:S01]  /*47e60*/  IMAD.X R9, R7.reuse, 0x1, R0, P4 ;  /* 0x0000000107097824 */ /* 0x060fe200020e0600 */
[----:B------:R-:W-:Y:S01]  /*47e70*/  IADD3 R8, P4, PT, R8, R4, RZ ;  /* 0x0000000408087210 */ /* 0x000fe20007f9e0ff */
[----:B------:R-:W-:Y:S01]  /*47e80*/  IMAD.X R7, R7, 0x1, R2, P5 ;  /* 0x0000000107077824 */ /* 0x000fe200028e0602 */
[----:B------:R-:W-:Y:S04]  /*47e90*/  STL [R1+0x3f14], R10 ;  /* 0x003f140a01007387 */ /* 0x000fe80000100800 */
[----:B------:R0:W-:Y:S04]  /*47ea0*/  STL [R1+0x3ee4], R9 ;  /* 0x003ee40901007387 */ /* 0x0001e80000100800 */
[----:B------:R1:W-:Y:S04]  /*47eb0*/  STL [R1+0x3f18], R8 ;  /* 0x003f180801007387 */ /* 0x0003e80000100800 */
[----:B------:R2:W-:Y:S01]  /*47ec0*/  STL [R1+0x3eec], R7 ;  /* 0x003eec0701007387 */ /* 0x0005e20000100800 */
[----:B0-----:R-:W-:-:S05]  /*47ed0*/  IADD3 R9, P5, PT, R6, R3, RZ ;  /* 0x0000000306097210 */ /* 0x001fca0007fbe0ff */
[----:B------:R-:W-:Y:S01]  /*47ee0*/  STL [R1+0x3f1c], R9 ;  /* 0x003f1c0901007387 */ /* 0x000fe20000100800 */
[C---:B-1----:R-:W-:Y:S01]  /*47ef0*/  IMAD.X R8, R5.reuse, 0x1, R0, P6 ;  /* 0x0000000105087824 */ /* 0x042fe200030e0600 */
[----:B--2---:R-:W-:Y:S01]  /*47f00*/  IADD3 R7, P6, PT, R6, R4, RZ ;  /* 0x0000000406077210 */ /* 0x004fe20007fde0ff */
[----:B------:R-:W-:-:S03]  /*47f10*/  IMAD.X R5, R5, 0x1, R2, P0 ;  /* 0x0000000105057824 */ /* 0x000fc600000e0602 */
[----:B------:R-:W-:Y:S01]  /*47f20*/  STL [R1+0x3ef4], R8 ;  /* 0x003ef40801007387 */ /* 0x000fe20000100800 */
[----:B------:R-:W-:-:S03]  /*47f30*/  IADD3 R6, P0, PT, R56, R3, RZ ;  /* 0x0000000338067210 */ /* 0x000fc60007f1e0ff */
[----:B------:R4:W-:Y:S04]  /*47f40*/  STL [R1+0x3f20], R7 ;  /* 0x003f200701007387 */ /* 0x0009e80000100800 */
[----:B------:R0:W-:Y:S04]  /*47f50*/  STL [R1+0x3efc], R5 ;  /* 0x003efc0501007387 */ /* 0x0001e80000100800 */
[----:B------:R1:W-:Y:S01]  /*47f60*/  STL [R1+0x3f24], R6 ;  /* 0x003f240601007387 */ /* 0x0003e20000100800 */
[C---:B----4-:R-:W-:Y:S01]  /*47f70*/  IMAD.X R7, R57.reuse, 0x1, R0, P1 ;  /* 0x0000000139077824 */ /* 0x050fe200008e0600 */
[----:B0-----:R-:W-:Y:S01]  /*47f80*/  IADD3 R5, P1, PT, R56, R4, RZ ;  /* 0x0000000438057210 */ /* 0x001fe20007f3e0ff */
[----:B-1----:R-:W-:-:S03]  /*47f90*/  IMAD.X R6, R57, 0x1, R2, P2 ;  /* 0x0000000139067824 */ /* 0x002fc600010e0602 */
[----:B------:R-:W-:Y:S04]  /*47fa0*/  STL [R1+0x3f04], R7 ;  /* 0x003f040701007387 */ /* 0x000fe80000100800 */
[----:B------:R0:W-:Y:S01]  /*47fb0*/  STL [R1+0x3f28], R5 ;  /* 0x003f280501007387 */ /* 0x0001e20000100800 */
[----:B------:R-:W-:-:S03]  /*47fc0*/  IADD3 R3, P2, PT, R58, R3, RZ ;  /* 0x000000033a037210 */ /* 0x000fc60007f5e0ff */
[----:B------:R1:W-:Y:S01]  /*47fd0*/  STL [R1+0x3f0c], R6 ;  /* 0x003f0c0601007387 */ /* 0x0003e20000100800 */
[C---:B0-----:R-:W-:Y:S01]  /*47fe0*/  IMAD.X R5, R59.reuse, 0x1, R0, P3 ;  /* 0x000000013b057824 */ /* 0x041fe200018e0600 */
[----:B------:R-:W-:Y:S02]  /*47ff0*/  IADD3 R4, P3, PT, R58, R4, RZ ;  /* 0x000000043a047210 */ /* 0x000fe40007f7e0ff */
[----:B------:R0:W-:Y:S01]  /*48000*/  STL [R1+0x245c], R3 ;  /* 0x00245c0301007387 */ /* 0x0001e20000100800 */
[----:B-1----:R-:W-:-:S03]  /*48010*/  IMAD.X R6, R59, 0x1, R2, P4 ;  /* 0x000000013b067824 */ /* 0x002fc600020e0602 */
[----:B------:R1:W-:Y:S04]  /*48020*/  STL [R1+0x2460], R5 ;  /* 0x0024600501007387 */ /* 0x0003e80000100800 */
[----:B------:R2:W-:Y:S01]  /*48030*/  STL [R1+0x2458], R4 ;  /* 0x0024580401007387 */ /* 0x0005e20000100800 */
[----:B0-----:R-:W-:-:S03]  /*48040*/  SHF.R.S32.HI R3, RZ, 0x1f, R58 ;  /* 0x0000001fff037819 */ /* 0x001fc6000001143a */
[----:B------:R0:W-:Y:S01]  /*48050*/  STL [R1+0x2444], R6 ;  /* 0x0024440601007387 */ /* 0x0001e20000100800 */
[C---:B-1----:R-:W-:Y:S02]  /*48060*/  IMAD.X R5, R60.reuse, 0x1, R0, P5 ;  /* 0x000000013c057824 */ /* 0x042fe400028e0600 */
[----:B--2---:R-:W-:-:S03]  /*48070*/  IMAD.X R4, R60, 0x1, R2, P6 ;  /* 0x000000013c047824 */ /* 0x004fc600030e0602 */
[----:B------:R1:W-:Y:S04]  /*48080*/  STL [R1+0x2448], R5 ;  /* 0x0024480501007387 */ /* 0x0003e80000100800 */
[----:B------:R2:W-:Y:S01]  /*48090*/  STL [R1+0x244c], R4 ;  /* 0x00244c0401007387 */ /* 0x0005e20000100800 */
[C---:B0-----:R-:W-:Y:S02]  /*480a0*/  IMAD.X R6, R61.reuse, 0x1, R0, P0 ;  /* 0x000000013d067824 */ /* 0x041fe400000e0600 */
[----:B-1----:R-:W-:Y:S02]  /*480b0*/  IMAD.X R5, R61, 0x1, R2, P1 ;  /* 0x000000013d057824 */ /* 0x002fe400008e0602 */
[C---:B--2---:R-:W-:Y:S02]  /*480c0*/  IMAD.X R4, R3.reuse, 0x1, R0, P2 ;  /* 0x0000000103047824 */ /* 0x044fe400010e0600 */
[----:B------:R-:W-:Y:S01]  /*480d0*/  IMAD.X R0, R3, 0x1, R2, P3 ;  /* 0x0000000103007824 */ /* 0x000fe200018e0602 */
[----:B------:R-:W-:Y:S04]  /*480e0*/  STL [R1+0x2450], R6 ;  /* 0x0024500601007387 */ /* 0x000fe80000100800 */
[----:B------:R-:W-:Y:S04]  /*480f0*/  STL [R1+0x2454], R5 ;  /* 0x0024540501007387 */ /* 0x000fe80000100800 */
[----:B------:R-:W-:Y:S04]  /*48100*/  STL [R1+0x2440], R4 ;  /* 0x0024400401007387 */ /* 0x000fe80000100800 */
[----:B------:R0:W-:Y:S04]  /*48110*/  STL [R1+0x243c], R0 ;  /* 0x00243c0001007387 */ /* 0x0001e80000100800 */
        /* <DEDUP_REMOVED lines=949> */
[----:B------:R-:W2:Y:S04]  /*4bc70*/  LDL R58, [R1+0x1ca0] ;  /* 0x001ca000013a7983 */ /* 0x000ea80000100800 */
[----:B------:R-:W0:Y:S04]  /*4bc80*/  LDL R59, [R1+0x1c9c] ;  /* 0x001c9c00013b7983 */ /* 0x000e280000100800 */
[----:B------:R-:W3:Y:S04]  /*4bc90*/  LDL R60, [R1+0x1c94] ;  /* 0x001c9400013c7983 */ /* 0x000ee80000100800 */
[----:B------:R-:W4:Y:S01]  /*4bca0*/  LDL R61, [R1+0x1c98] ;  /* 0x001c9800013d7983 */ /* 0x000f220000100800 */
[----:B------:R-:W-:-:S03]  /*4bcb0*/  UIMAD UR26, UR77, 0x3f, URZ ;  /* 0x0000003f4d1a78a4 */ /* 0x000fc6000f8e02ff */
[----:B------:R-:W-:Y:S04]  /*4bcc0*/  STL [R1+0x360], RZ ;  /* 0x000360ff01007387 */ /* 0x000fe80000100800 */
[----:B------:R-:W-:Y:S04]  /*4bcd0*/  STL [R1+0x364], RZ ;  /* 0x000364ff01007387 */ /* 0x000fe80000100800 */
[----:B------:R-:W-:Y:S04]  /*4bce0*/  STL [R1+0x368], RZ ;  /* 0x000368ff01007387 */ /* 0x000fe80000100800 */
[----:B------:R-:W-:Y:S04]  /*4bcf0*/  STL [R1+0x36c], RZ ;  /* 0x00036cff01007387 */ /* 0x000fe80000100800 */
[----:B------:R-:W-:Y:S01]  /*4bd00*/  STL [R1+0x340], RZ ;  /* 0x000340ff01007387 */ /* 0x000fe20000100800 */
[----:B------:R-:W-:-:S03]  /*4bd10*/  UIMAD UR22, UR77, 0x3e, URZ ;  /* 0x0000003e4d1678a4 */ /* 0x000fc6000f8e02ff */
[----:B------:R-:W-:Y:S04]  /*4bd20*/  STL [R1+0x344], RZ ;  /* 0x000344ff01007387 */ /* 0x000fe80000100800 */
[----:B------:R-:W-:Y:S04]  /*4bd30*/  STL [R1+0x348], RZ ;  /* 0x000348ff01007387 */ /* 0x000fe80000100800 */
[----:B------:R-:W-:Y:S04]  /*4bd40*/  STL [R1+0x34c], RZ ;  /* 0x00034cff01007387 */ /* 0x000fe80000100800 */
[----:B------:R-:W-:Y:S04]  /*4bd50*/  STL [R1+0x320], RZ ;  /* 0x000320ff01007387 */ /* 0x000fe80000100800 */
[----:B------:R-:W-:Y:S04]  /*4bd60*/  STL [R1+0x324], RZ ;  /* 0x000324ff01007387 */ /* 0x000fe80000100800 */
[----:B------:R-:W-:Y:S01]  /*4bd70*/  STL [R1+0x328], RZ ;  /* 0x000328ff01007387 */ /* 0x000fe20000100800 */
[----:B------:R-:W-:-:S03]  /*4bd80*/  UIMAD UR14, UR77, 0x3d, URZ ;  /* 0x0000003d4d0e78a4 */ /* 0x000fc6000f8e02ff */
[----:B------:R-:W-:Y:S01]  /*4bd90*/  STL [R1+0x32c], RZ ;  /* 0x00032cff01007387 */ /* 0x000fe20000100800 */
[----:B------:R-:W-:-:S03]  /*4bda0*/  USHF.R.S32.HI UR18, URZ, 0x1f, UR5 ;  /* 0x0000001fff127899 */ /* 0x000fc60008011405 */
[----:B------:R-:W-:Y:S01]  /*4bdb0*/  STL [R1+0x300], RZ ;  /* 0x000300ff01007387 */ /* 0x000fe20000100800 */
[----:B------:R-:W-:Y:S02]  /*4bdc0*/  ULEA.HI UR5, UR18, UR5, URZ, 0x6 ;  /* 0x0000000512057291 */ /* 0x000fe4000f8f30ff */
[----:B------:R-:W-:Y:S02]  /*4bdd0*/  USHF.R.S32.HI UR18, URZ, 0x1f, UR26 ;  /* 0x0000001fff127899 */ /* 0x000fe4000801141a */
[----:B------:R-:W-:Y:S02]  /*4bde0*/  UIMAD UR10, UR77, 0x3c, URZ ;  /* 0x0000003c4d0a78a4 */ /* 0x000fe4000f8e02ff */
[----:B------:R-:W-:Y:S02]  /*4bdf0*/  USHF.R.S32.HI UR39, URZ, 0x1f, UR22 ;  /* 0x0000001fff277899 */ /* 0x000fe40008011416 */
[----:B------:R-:W-:Y:S02]  /*4be00*/  UIMAD UR36, UR77, 0x3b, URZ ;  /* 0x0000003b4d2478a4 */ /* 0x000fe4000f8e02ff */
[----:B------:R-:W-:-:S02]  /*4be10*/  USHF.R.S32.HI UR38, URZ, 0x1f, UR14 ;  /* 0x0000001fff267899 */ /* 0x000fc4000801140e */
[----:B------:R-:W-:Y:S02]  /*4be20*/  UIMAD UR32, UR77, 0x3a, URZ ;  /* 0x0000003a4d2078a4 */ /* 0x000fe4000f8e02ff */
[----:B------:R-:W-:Y:S02]  /*4be30*/  USHF.R.S32.HI UR34, URZ, 0x1f, UR10 ;  /* 0x0000001fff227899 */ /* 0x000fe4000801140a */
[----:B------:R-:W-:Y:S02]  /*4be40*/  UIMAD UR28, UR77, 0x39, URZ ;  /* 0x000000394d1c78a4 */ /* 0x000fe4000f8e02ff */
[----:B------:R-:W-:Y:S02]  /*4be50*/  USHF.R.S32.HI UR30, URZ, 0x1f, UR36 ;  /* 0x0000001fff1e7899 */ /* 0x000fe40008011424 */
[----:B------:R-:W-:Y:S02]  /*4be60*/  UIMAD UR24, UR77, 0x38, URZ ;  /* 0x000000384d1878a4 */ /* 0x000fe4000f8e02ff */
[----:B------:R-:W-:-:S02]  /*4be70*/  UIMAD UR20, UR77, 0x37, URZ ;  /* 0x000000374d1478a4 */ /* 0x000fc4000f8e02ff */
[----:B------:R-:W-:Y:S02]  /*4be80*/  UIMAD UR16, UR77, 0x36, URZ ;  /* 0x000000364d1078a4 */ /* 0x000fe4000f8e02ff */
[----:B------:R-:W-:Y:S02]  /*4be90*/  UIMAD UR12, UR77, 0x35, URZ ;  /* 0x000000354d0c78a4 */ /* 0x000fe4000f8e02ff */
[----:B------:R-:W-:Y:S02]  /*4bea0*/  UIMAD UR8, UR77, 0x34, URZ ;  /* 0x000000344d0878a4 */ /* 0x000fe4000f8e02ff */
[----:B------:R-:W-:Y:S02]  /*4beb0*/  UIMAD UR6, UR77, 0x33, URZ ;  /* 0x000000334d0678a4 */ /* 0x000fe4000f8e02ff */
[----:B------:R-:W-:Y:S02]  /*4bec0*/  UIMAD UR37, UR77, 0x32, URZ ;  /* 0x000000324d2578a4 */ /* 0x000fe4000f8e02ff */
[----:B------:R-:W-:-:S02]  /*4bed0*/  UIMAD UR35, UR77, 0x31, URZ ;  /* 0x000000314d2378a4 */ /* 0x000fc4000f8e02ff */
[----:B------:R-:W-:Y:S02]  /*4bee0*/  UIMAD UR33, UR77, 0x30, URZ ;  /* 0x000000304d2178a4 */ /* 0x000fe4000f8e02ff */
[----:B------:R-:W-:Y:S02]  /*4bef0*/  UIMAD UR31, UR77, 0x2f, URZ ;  /* 0x0000002f4d1f78a4 */ /* 0x000fe4000f8e02ff */
[----:B------:R-:W-:Y:S01]  /*4bf00*/  UIMAD UR29, UR77, 0x2e, URZ ;  /* 0x0000002e4d1d78a4 */ /* 0x000fe2000f8e02ff */
[----:B--2---:R-:W-:Y:S02]  /*4bf10*/  IADD3 R2, P4, PT, R58, UR26, RZ ;  /* 0x0000001a3a027c10 */ /* 0x004fe4000ff9e0ff */
[----:B0-----:R-:W-:-:S03]  /*4bf20*/  IADD3 R0, P5, PT, R59, UR26, RZ ;  /* 0x0000001a3b007c10 */ /* 0x001fc6000ffbe0ff */
[----:B------:R0:W-:Y:S04]  /*4bf30*/  STL [R1+0x2050], R2 ;  /* 0x0020500201007387 */ /* 0x0001e80000100800 */
[----:B------:R1:W-:Y:S01]  /*4bf40*/  STL [R1+0x2058], R0 ;  /* 0x0020580001007387 */ /* 0x0003e20000100800 */
[----:B0-----:R-:W-:Y:S02]  /*4bf50*/  IADD3 R2, P2, PT, R58, UR22, RZ ;  /* 0x000000163a027c10 */ /* 0x001fe4000ff5e0ff */
[----:B-1----:R-:W-:-:S03]  /*4bf60*/  IADD3 R0, P3, PT, R59, UR22, RZ ;  /* 0x000000163b007c10 */ /* 0x002fc6000ff7e0ff */
[----:B------:R0:W-:Y:S04]  /*4bf70*/  STL [R1+0x2060], R2 ;  /* 0x0020600201007387 */ /* 0x0001e80000100800 */
[----:B------:R1:W-:Y:S01]  /*4bf80*/  STL [R1+0x2068], R0 ;  /* 0x0020680001007387 */ /* 0x0003e20000100800 */
[----:B0-----:R-:W-:Y:S02]  /*4bf90*/  IADD3 R2, P0, PT, R58, UR14, RZ ;  /* 0x0000000e3a027c10 */ /* 0x001fe4000ff1e0ff */
[----:B-1----:R-:W-:-:S03]  /*4bfa0*/  IADD3 R0, P1, PT, R59, UR14, RZ ;  /* 0x0000000e3b007c10 */ /* 0x002fc6000ff3e0ff */
[----:B------:R3:W-:Y:S04]  /*4bfb0*/  STL [R1+0x2070], R2 ;  /* 0x0020700201007387 */ /* 0x0007e80000100800 */
[----:B------:R4:W-:Y:S01]  /*4bfc0*/  STL [R1+0x2078], R0 ;  /* 0x0020780001007387 */ /* 0x0009e20000100800 */
[----:B---3--:R-:W-:Y:S02]  /*4bfd0*/  IADD3.X R2, PT, PT, R60, UR18, RZ, P4, !PT ;  /* 0x000000123c027c10 */ /* 0x008fe4000a7fe4ff */
[----:B----4-:R-:W-:-:S03]  /*4bfe0*/  IADD3.X R0, PT, PT, R61, UR18, RZ, P5, !PT ;  /* 0x000000123d007c10 */ /* 0x010fc6000affe4ff */
[----:B------:R0:W-:Y:S04]  /*4bff0*/  STL [R1+0x204c], R2 ;  /* 0x00204c0201007387 */ /* 0x0001e80000100800 */
[----:B------:R1:W-:Y:S01]  /*4c000*/  STL [R1+0x2054], R0 ;  /* 0x0020540001007387 */ /* 0x0003e20000100800 */
[----:B0-----:R-:W-:Y:S02]  /*4c010*/  IADD3 R2, P4, PT, R58, UR10, RZ ;  /* 0x0000000a3a027c10 */ /* 0x001fe4000ff9e0ff */
[----:B-1----:R-:W-:-:S03]  /*4c020*/  IADD3 R0, P5, PT, R59, UR10, RZ ;  /* 0x0000000a3b007c10 */ /* 0x002fc6000ffbe0ff */
[----:B------:R0:W-:Y:S04]  /*4c030*/  STL [R1+0x2080], R2 ;  /* 0x0020800201007387 */ /* 0x0001e80000100800 */
[----:B------:R1:W-:Y:S01]  /*4c040*/  STL [R1+0x2088], R0 ;  /* 0x0020880001007387 */ /* 0x0003e20000100800 */
[----:B0-----:R-:W-:Y:S02]  /*4c050*/  IADD3.X R2, PT, PT, R60, UR39, RZ, P2, !PT ;  /* 0x000000273c027c10 */ /* 0x001fe400097fe4ff */
[----:B-1----:R-:W-:-:S03]  /*4c060*/  IADD3.X R0, PT, PT, R61, UR39, RZ, P3, !PT ;  /* 0x000000273d007c10 */ /* 0x002fc60009ffe4ff */
        /* <DEDUP_REMOVED lines=24> */
[----:B------:R0:W-:Y:S01]  /*4c1f0*/  STL [R1+0x208c], R2 ;  /* 0x00208c0201007387 */ /* 0x0001e20000100800 */
[----:B------:R-:W-:-:S03]  /*4c200*/  USHF.R.S32.HI UR26, URZ, 0x1f, UR32 ;  /* 0x0000001fff1a7899 */ /* 0x000fc60008011420 */
        /* <DEDUP_REMOVED lines=93> */
[----:B------:R0:W-:Y:S01]  /*4c7e0*/  STL [R1+0x2160], R2 ;  /* 0x0021600201007387 */ /* 0x0001e20000100800 */
[----:B------:R-:W-:-:S03]  /*4c7f0*/  UIMAD UR27, UR77, 0x2d, URZ ;  /* 0x0000002d4d1b78a4 */ /* 0x000fc6000f8e02ff */
        /* <DEDUP_REMOVED lines=109> */
[----:B------:R-:W-:-:S03]  /*4ced0*/  USHF.R.S32.HI UR6, URZ, 0x1f, UR9 ;  /* 0x0000001fff067899 */ /* 0x000fc60008011409 */
[----:B------:R1:W-:Y:S01]  /*4cee0*/  STL [R1+0x2218], R0 ;  /* 0x0022180001007387 */ /* 0x0003e20000100800 */
[----:B0-----:R-:W-:Y:S02]  /*4cef0*/  IADD3.X R2, PT, PT, R60, UR8, RZ, P0, !PT ;  /* 0x000000083c027c10 */ /* 0x001fe400087fe4ff */
[----:B-1----:R-:W-:-:S03]  /*4cf00*/  IADD3.X R0, PT, PT, R61, UR8, RZ, P1, !PT ;  /* 0x000000083d007c10 */ /* 0x002fc60008ffe4ff */
[----:B------:R0:W-:Y:S04]  /*4cf10*/  STL [R1+0x21ec], R2 ;  /* 0x0021ec0201007387 */ /* 0x0001e80000100800 */
[----:B------:R1:W-:Y:S01]  /*4cf20*/  STL [R1+0x21f4], R0 ;  /* 0x0021f40001007387 */ /* 0x0003e20000100800 */
[----:B0-----:R-:W-:Y:S02]  /*4cf30*/  IADD3.X R2, PT, PT, R60, UR6, RZ, P4, !PT ;  /* 0x000000063c027c10 */ /* 0x001fe4000a7fe4ff */
[----:B-1----:R-:W-:-:S03]  /*4cf40*/  IADD3.X R0, PT, PT, R61, UR6, RZ, P5, !PT ;  /* 0x000000063d007c10 */ /* 0x002fc6000affe4ff */
[----:B------:R0:W-:Y:S04]  /*4cf50*/  STL [R1+0x21fc], R2 ;  /* 0x0021fc0201007387 */ /* 0x0001e80000100800 */
[----:B------:R1:W-:Y:S01]  /*4cf60*/  STL [R1+0x2204], R0 ;  /* 0x0022040001007387 */ /* 0x0003e20000100800 */
[----:B------:R-:W-:Y:S02]  /*4cf70*/  UIMAD UR76, UR77, 0x22, URZ ;  /* 0x000000224d4c78a4 */ /* 0x000fe4000f8e02ff */
[----:B------:R-:W-:Y:S02]  /*4cf80*/  UIMAD UR75, UR77, 0x21, URZ ;  /* 0x000000214d4b78a4 */ /* 0x000fe4000f8e02ff */
[----:B------:R-:W-:Y:S02]  /*4cf90*/  USHF.L.U32 UR74, UR77, 0x5, URZ ;  /* 0x000000054d4a7899 */ /* 0x000fe400080006ff */
        /* <DEDUP_REMOVED lines=15> */
[----:B------:R-:W-:Y:S02]  /*4d090*/  USHF.L.U32 UR56, UR77, 0x4, URZ ;  /* 0x000000044d387899 */ /* 0x000fe400080006ff */
[----:B------:R-:W-:Y:S02]  /*4d0a0*/  UIMAD UR55, UR77, 0xf, URZ ;  /* 0x0000000f4d3778a4 */ /* 0x000fe4000f8e02ff */
[----:B------:R-:W-:Y:S02]  /*4d0b0*/  UIMAD UR54, UR77, 0xe, URZ ;  /* 0x0000000e4d3678a4 */ /* 0x000fe4000f8e02ff */
[----:B------:R-:W-:-:S02]  /*4d0c0*/  UIMAD UR53, UR77, 0xd, URZ ;  /* 0x0000000d4d3578a4 */ /* 0x000fc4000f8e02ff */
[----:B------:R-:W-:Y:S02]  /*4d0d0*/  UIMAD UR52, UR77, 0xc, URZ ;  /* 0x0000000c4d3478a4 */ /* 0x000fe4000f8e02ff */
[----:B------:R-:W-:Y:S02]  /*4d0e0*/  UIMAD UR51, UR77, 0xb, URZ ;  /* 0x0000000b4d3378a4 */ /* 0x000fe4000f8e02ff */
[----:B------:R-:W-:Y:S02]  /*4d0f0*/  UIMAD UR50, UR77, 0xa, URZ ;  /* 0x0000000a4d3278a4 */ /* 0x000fe4000f8e02ff */
[----:B------:R-:W-:Y:S02]  /*4d100*/  UIMAD UR49, UR77, 0x9, URZ ;  /* 0x000000094d3178a4 */ /* 0x000fe4000f8e02ff */
[----:B------:R-:W-:Y:S02]  /*4d110*/  USHF.L.U32 UR48, UR77, 0x3, URZ ;  /* 0x000000034d307899 */ /* 0x000fe400080006ff */
[----:B------:R-:W-:-:S02]  /*4d120*/  UIMAD UR47, UR77, 0x7, URZ ;  /* 0x000000074d2f78a4 */ /* 0x000fc4000f8e02ff */
[----:B------:R-:W-:Y:S02]  /*4d130*/  UIMAD UR46, UR77, 0x6, URZ ;  /* 0x000000064d2e78a4 */ /* 0x000fe4000f8e02ff */
[----:B------:R-:W-:Y:S02]  /*4d140*/  UIMAD UR45, UR77, 0x5, URZ ;  /* 0x000000054d2d78a4 */ /* 0x000fe4000f8e02ff */
[----:B------:R-:W-:Y:S02]  /*4d150*/  USHF.L.U32 UR44, UR77, 0x2, URZ ;  /* 0x000000024d2c7899 */ /* 0x000fe400080006ff */
[----:B------:R-:W-:Y:S02]  /*4d160*/  UIMAD UR43, UR77, 0x3, URZ ;  /* 0x000000034d2b78a4 */ /* 0x000fe4000f8e02ff */
[----:B------:R-:W-:Y:S02]  /*4d170*/  USHF.R.S32.HI UR39, URZ, 0x1f, UR7 ;  /* 0x0000001fff277899 */ /* 0x000fe40008011407 */
[----:B------:R-:W-:-:S02]  /*4d180*/  USHF.L.U32 UR42, UR77, 0x1, URZ ;  /* 0x000000014d2a7899 */ /* 0x000fc400080006ff */
[----:B------:R-:W-:Y:S02]  /*4d190*/  USHF.R.S32.HI UR41, URZ, 0x1f, UR77 ;  /* 0x0000001fff297899 */ /* 0x000fe4000801144d */
[----:B------:R-:W-:Y:S02]  /*4d1a0*/  USHF.L.U32 UR40, UR77, 0x6, URZ ;  /* 0x000000064d287899 */ /* 0x000fe400080006ff */
[----:B------:R-:W-:Y:S02]  /*4d1b0*/  USHF.R.S32.HI UR38, URZ, 0x1f, UR76 ;  /* 0x0000001fff267899 */ /* 0x000fe4000801144c */
[----:B------:R-:W-:Y:S02]  /*4d1c0*/  USHF.R.S32.HI UR37, URZ, 0x1f, UR75 ;  /* 0x0000001fff257899 */ /* 0x000fe4000801144b */
[----:B------:R-:W-:Y:S02]  /*4d1d0*/  USHF.R.S32.HI UR36, URZ, 0x1f, UR74 ;  /* 0x0000001fff247899 */ /* 0x000fe4000801144a */
[----:B------:R-:W-:-:S02]  /*4d1e0*/  USHF.R.S32.HI UR35, URZ, 0x1f, UR73 ;  /* 0x0000001fff237899 */ /* 0x000fc40008011449 */
[----:B------:R-:W-:Y:S02]  /*4d1f0*/  USHF.R.S32.HI UR34, URZ, 0x1f, UR72 ;  /* 0x0000001fff227899 */ /* 0x000fe40008011448 */
[----:B------:R-:W-:Y:S02]  /*4d200*/  USHF.R.S32.HI UR33, URZ, 0x1f, UR71 ;  /* 0x0000001fff217899 */ /* 0x000fe40008011447 */
        /* <DEDUP_REMOVED lines=25> */
[----:B------:R-:W-:Y:S01]  /*4d3a0*/  USHF.R.S32.HI UR7, URZ, 0x1f, UR43 ;  /* 0x0000001fff077899 */ /* 0x000fe2000801142b */
[----:B------:R-:W-:Y:S01]  /*4d3b0*/  IADD3 R3, P1, PT, R58, UR76, RZ ;  /* 0x0000004c3a037c10 */ /* 0x000fe2000ff3e0ff */
[----:B------:R-:W1:Y:S01]  /*4d3c0*/  LDC R57, c[0x0][0x3ac] ;  /* 0x0000eb00ff397b82 */ /* 0x000e620000000800 */
[----:B0-----:R-:W-:Y:S01]  /*4d3d0*/  IADD3 R2, P0, PT, R59, UR76, RZ ;  /* 0x0000004c3b027c10 */ /* 0x001fe2000ff1e0ff */
[----:B------:R-:W-:-:S02]  /*4d3e0*/  USHF.R.S32.HI UR6, URZ, 0x1f, UR42 ;  /* 0x0000001fff067899 */ /* 0x000fc4000801142a */
[----:B------:R-:W-:Y:S01]  /*4d3f0*/  STL [R1+0x2220], R3 ;  /* 0x0022200301007387 */ /* 0x000fe20000100800 */
[----:B------:R-:W-:Y:S02]  /*4d400*/  USHF.R.S32.HI UR5, URZ, 0x6, UR5 ;  /* 0x00000006ff057899 */ /* 0x000fe40008011405 */
[----:B------:R-:W-:Y:S01]  /*4d410*/  USHF.R.S32.HI UR76, URZ, 0x1f, UR40 ;  /* 0x0000001fff4c7899 */ /* 0x000fe20008011428 */
[----:B------:R0:W-:Y:S01]  /*4d420*/  STL [R1+0x2228], R2 ;  /* 0x0022280201007387 */ /* 0x0001e20000100800 */
[----:B-1----:R-:W-:-:S03]  /*4d430*/  IMAD.SHL.U32 R0, R57, 0x40, RZ ;  /* 0x0000004039007824 */ /* 0x002fc600078e00ff */
[----:B------:R-:W-:Y:S02]  /*4d440*/  STL [R1+0x304], RZ ;  /* 0x000304ff01007387 */ /* 0x000fe40000100800 */
[----:B------:R-:W-:Y:S02]  /*4d450*/  SHF.R.S32.HI R0, RZ, 0x1f, R0 ;  /* 0x0000001fff007819 */ /* 0x000fe40000011400 */
        /* <DEDUP_REMOVED lines=10> */
[----:B------:R-:W-:Y:S01]  /*4d500*/  STL [R1+0x2a0], RZ ;  /* 0x0002a0ff01007387 */ /* 0x000fe20000100800 */
[----:B------:R-:W1:Y:S03]  /*4d510*/  S2R R56, SR_TID.X ;  /* 0x0000000000387919 */ /* 0x000e660000002100 */
        /* <DEDUP_REMOVED lines=8> */
[----:B-1----:R-:W-:-:S02]  /*4d5a0*/  LOP3.LUT R57, R56, 0x3, RZ, 0xc0, !PT ;  /* 0x0000000338397812 */ /* 0x002fc400078ec0ff */
[----:B------:R-:W-:Y:S01]  /*4d5b0*/  SHF.R.U32.HI R56, RZ, 0x2, R56 ;  /* 0x00000002ff387819 */ /* 0x000fe20000011638 */
[----:B------:R-:W-:Y:S02]  /*4d5c0*/  STL [R1+0x264], RZ ;  /* 0x000264ff01007387 */ /* 0x000fe40000100800 */
[----:B------:R-:W-:Y:S01]  /*4d5d0*/  IMAD R57, R57, 0x110, RZ ;  /* 0x0000011039397824 */ /* 0x000fe200078e02ff */
[----:B------:R-:W-:Y:S01]  /*4d5e0*/  SGXT.U32 R56, R56, 0x3 ;  /* 0x000000033838781a */ /* 0x000fe20000000000 */
[----:B------:R-:W-:Y:S03]  /*4d5f0*/  STL [R1+0x268], RZ ;  /* 0x000268ff01007387 */ /* 0x000fe60000100800 */
[----:B------:R-:W-:Y:S01]  /*4d600*/  LOP3.LUT R57, R57, R56, RZ, 0xfc, !PT ;  /* 0x0000003839397212 */ /* 0x000fe200078efcff */
[----:B------:R-:W-:Y:S03]  /*4d610*/  STL [R1+0x26c], RZ ;  /* 0x00026cff01007387 */ /* 0x000fe60000100800 */
[----:B0-----:R-:W-:Y:S01]  /*4d620*/  LOP3.LUT R2, R57, 0x10, RZ, 0x3c, !PT ;  /* 0x0000001039027812 */ /* 0x001fe200078e3cff */
[----:B------:R-:W-:Y:S01]  /*4d630*/  STL [R1+0x240], RZ ;  /* 0x000240ff01007387 */ /* 0x000fe20000100800 */
[----:B------:R-:W-:-:S02]  /*4d640*/  IADD3 R2, P5, PT, R58, UR75, RZ ;  /* 0x0000004b3a027c10 */ /* 0x000fc4000ffbe0ff */
[C---:B------:R-:W-:Y:S01]  /*4d650*/  LOP3.LUT R4, R57.reuse, 0x20, RZ, 0x3c, !PT ;  /* 0x0000002039047812 */ /* 0x040fe200078e3cff */
[----:B------:R-:W-:Y:S01]  /*4d660*/  STL [R1+0x244], RZ ;  /* 0x000244ff01007387 */ /* 0x000fe20000100800 */
[----:B------:R-:W-:Y:S02]  /*4d670*/  LOP3.LUT R3, R57, 0x30, RZ, 0x3c, !PT ;  /* 0x0000003039037812 */ /* 0x000fe400078e3cff */
[----:B------:R-:W-:Y:S01]  /*4d680*/  IADD3 R4, P4, PT, R59, UR75, RZ ;  /* 0x0000004b3b047c10 */ /* 0x000fe2000ff9e0ff */
[----:B------:R-:W-:Y:S01]  /*4d690*/  STL [R1+0x248], RZ ;  /* 0x000248ff01007387 */ /* 0x000fe20000100800 */
[----:B------:R-:W-:-:S03]  /*4d6a0*/  IADD3.X R3, PT, PT, R60, UR39, RZ, P3, !PT ;  /* 0x000000273c037c10 */ /* 0x000fc60009ffe4ff */
        /* <DEDUP_REMOVED lines=37> */
[----:B------:R0:W-:Y:S04]  /*4d900*/  STL [R1+0x2230], R2 ;  /* 0x0022300201007387 */ /* 0x0001e80000100800 */
[----:B------:R1:W-:Y:S04]  /*4d910*/  STL [R1+0x2238], R4 ;  /* 0x0022380401007387 */ /* 0x0003e80000100800 */
[----:B------:R2:W-:Y:S01]  /*4d920*/  STL [R1+0x220c], R3 ;  /* 0x00220c0301007387 */ /* 0x0005e20000100800 */
[----:B0-----:R-:W-:-:S02]  /*4d930*/  IADD3 R2, P3, PT, R58, UR74, RZ ;  /* 0x0000004a3a027c10 */ /* 0x001fc4000ff7e0ff */
[----:B-1----:R-:W-:-:S03]  /*4d940*/  IADD3.X R4, PT, PT, R61, UR39, RZ, P2, !PT ;  /* 0x000000273d047c10 */ /* 0x002fc600097fe4ff */
[----:B------:R0:W-:Y:S01]  /*4d950*/  STL [R1+0x2240], R2 ;  /* 0x0022400201007387 */ /* 0x0001e20000100800 */
[----:B--2---:R-:W-:-:S03]  /*4d960*/  IADD3 R3, P2, PT, R59, UR74, RZ ;  /* 0x0000004a3b037c10 */ /* 0x004fc6000ff5e0ff */
[----:B------:R1:W-:Y:S04]  /*4d970*/  STL [R1+0x2214], R4 ;  /* 0x0022140401007387 */ /* 0x0003e80000100800 */
[----:B------:R2:W-:Y:S01]  /*4d980*/  STL [R1+0x2248], R3 ;  /* 0x0022480301007387 */ /* 0x0005e20000100800 */
[----:B0-----:R-:W-:Y:S02]  /*4d990*/  IADD3.X R2, PT, PT, R60, UR38, RZ, P1, !PT ;  /* 0x000000263c027c10 */ /* 0x001fe40008ffe4ff */
[----:B-1----:R-:W-:-:S03]  /*4d9a0*/  IADD3 R4, P1, PT, R58, UR73, RZ ;  /* 0x000000493a047c10 */ /* 0x002fc6000ff3e0ff */
[----:B------:R0:W-:Y:S01]  /*4d9b0*/  STL [R1+0x221c], R2 ;  /* 0x00221c0201007387 */ /* 0x0001e20000100800 */
[----:B--2---:R-:W-:-:S03]  /*4d9c0*/  IADD3.X R3, PT, PT, R61, UR38, RZ, P0, !PT ;  /* 0x000000263d037c10 */ /* 0x004fc600087fe4ff */
[----:B------:R1:W-:Y:S04]  /*4d9d0*/  STL [R1+0x2250], R4 ;  /* 0x0022500401007387 */ /* 0x0003e80000100800 */
[----:B------:R2:W-:Y:S01]  /*4d9e0*/  STL [R1+0x2224], R3 ;  /* 0x0022240301007387 */ /* 0x0005e20000100800 */
[----:B0-----:R-:W-:Y:S02]  /*4d9f0*/  IADD3 R2, P0, PT, R59, UR73, RZ ;  /* 0x000000493b027c10 */ /* 0x001fe4000ff1e0ff */
        /* <DEDUP_REMOVED lines=242> */
[----:B--2---:R-:W-:-:S03]  /*4e920*/  IADD3.X R3, PT, PT, R61, UR7, RZ, P4, !PT ;  /* 0x000000073d037c10 */ /* 0x004fc6000a7fe4ff */
[----:B------:R1:W-:Y:S04]  /*4e930*/  STL [R1+0x240c], R4 ;  /* 0x00240c0401007387 */ /* 0x0003e80000100800 */
[----:B------:R2:W-:Y:S01]  /*4e940*/  STL [R1+0x2414], R3 ;  /* 0x0024140301007387 */ /* 0x0005e20000100800 */
[----:B0-----:R-:W-:Y:S02]  /*4e950*/  IADD3.X R2, PT, PT, R60, UR6, RZ, P3, !PT ;  /* 0x000000063c027c10 */ /* 0x001fe40009ffe4ff */
[----:B-1----:R-:W-:-:S03]  /*4e960*/  IADD3.X R4, PT, PT, R61, UR6, RZ, P2, !PT ;  /* 0x000000063d047c10 */ /* 0x002fc600097fe4ff */
[----:B------:R0:W-:Y:S01]  /*4e970*/  STL [R1+0x241c], R2 ;  /* 0x00241c0201007387 */ /* 0x0001e20000100800 */
[----:B--2---:R-:W-:-:S03]  /*4e980*/  IADD3.X R3, PT, PT, R60, UR41, RZ, P1, !PT ;  /* 0x000000293c037c10 */ /* 0x004fc60008ffe4ff */
[----:B------:R1:W-:Y:S01]  /*4e990*/  STL [R1+0x2424], R4 ;  /* 0x0024240401007387 */ /* 0x0003e20000100800 */
[----:B0-----:R-:W-:-:S05]  /*4e9a0*/  IADD3.X R2, PT, PT, R61, UR41, RZ, P0, !PT ;  /* 0x000000293d027c10 */ /* 0x001fca00087fe4ff */
[----:B------:R1:W-:Y:S04]  /*4e9b0*/  STL [R1+0x2434], R2 ;  /* 0x0024340201007387 */ /* 0x0003e80000100800 */
[----:B------:R1:W-:Y:S02]  /*4e9c0*/  STL [R1+0x242c], R3 ;  /* 0x00242c0301007387 */ /* 0x0003e40000100800 */
.L_x_1:
[----:B0-----:R-:W2:Y:S01]  /*4e9d0*/  LDL R5, [R1+0x1c98] ;  /* 0x001c980001057983 */ /* 0x001ea20000100800 */
[----:B-1----:R-:W0:Y:S03]  /*4e9e0*/  LDC R2, c[0x0][0x3a0] ;  /* 0x0000e800ff027b82 */ /* 0x002e260000000800 */
[----:B--2---:R1:W-:Y:S04]  /*4e9f0*/  STL [R1+0x55e0], R5 ;  /* 0x0055e00501007387 */ /* 0x0043e80000100800 */
[----:B------:R-:W2:Y:S04]  /*4ea00*/  LDL R4, [R1+0x1c9c] ;  /* 0x001c9c0001047983 */ /* 0x000ea80000100800 */
[----:B-1----:R-:W0:Y:S04]  /*4ea10*/  LDL R5, [R1+0x2000] ;  /* 0x0020000001057983 */ /* 0x002e280000100800 */
[----:B------:R-:W-:Y:S04]  /*4ea20*/  STL [R1+0x55c4], R24 ;  /* 0x0055c41801007387 */ /* 0x000fe80000100800 */
[----:B------:R-:W-:Y:S04]  /*4ea30*/  STL [R1+0x55cc], R24 ;  /* 0x0055cc1801007387 */ /* 0x000fe80000100800 */
[----:B------:R-:W-:Y:S04]  /*4ea40*/  STL [R1+0x55d4], R24 ;  /* 0x0055d41801007387 */ /* 0x000fe80000100800 */
[----:B------:R1:W-:Y:S04]  /*4ea50*/  STL [R1+0x55dc], R24 ;  /* 0x0055dc1801007387 */ /* 0x0003e80000100800 */
[----:B------:R-:W-:Y:S04]  /*4ea60*/  STL [R1+0x55c0], R23 ;  /* 0x0055c01701007387 */ /* 0x000fe80000100800 */
        /* <DEDUP_REMOVED lines=58> */
[----:B------:R-:W-:Y:S01]  /*4ee10*/  STL [R1+0x5488], R0 ;  /* 0x0054880001007387 */ /* 0x000fe20000100800 */
[----:B0-----:R-:W-:-:S03]  /*4ee20*/  IMAD R2, R5, -0x40, R2 ;  /* 0xffffffc005027824 */ /* 0x001fc600078e0202 */
[----:B------:R-:W2:Y:S02]  /*4ee30*/  LDL.LU R5, [R1+0x55e0] ;  /* 0x0055e00001057983 */ /* 0x000ea40000300800 */
[----:B------:R-:W-:Y:S02]  /*4ee40*/  ISETP.GT.AND P0, PT, R2, RZ, PT ;  /* 0x000000ff0200720c */ /* 0x000fe40003f04270 */
[----:B-1----:R-:W-:-:S11]  /*4ee50*/  PRMT R24, RZ, 0x7610, R24 ;  /* 0x00007610ff187816 */ /* 0x002fd60000000018 */
[----:B--2---:R-:W2:Y:S04]  /*4ee60*/  @P0 LDG.E.U8 R24, desc[UR62][R4.64] ;  /* 0x0000003e04180981 */ /* 0x004ea8000c1e1100 */
[----:B--2---:R0:W-:Y:S04]  /*4ee70*/  STL [R1+0x118], R24 ;  /* 0x0001181801007387 */ /* 0x0041e80000100800 */
[----:B0-----:R-:W2:Y:S04]  /*4ee80*/  LDL.LU R24, [R1+0x55dc] ;  /* 0x0055dc0001187983 */ /* 0x001ea80000300800 */
[----:B------:R-:W3:Y:S04]  /*4ee90*/  LDL R4, [R1+0x1c94] ;  /* 0x001c940001047983 */ /* 0x000ee80000100800 */
[----:B------:R-:W3:Y:S01]  /*4eea0*/  LDL R5, [R1+0x1ca0] ;  /* 0x001ca00001057983 */ /* 0x000ee20000100800 */
[----:B------:R-:W-:-:S02]  /*4eeb0*/  PRMT R23, RZ, 0x7610, R23 ;  /* 0x00007610ff177816 */ /* 0x000fc40000000017 */
[----:B---3--:R-:W-:-:S04]  /*4eec0*/  @P0 LOP3.LUT R5, R5, R4, RZ, 0x3c, !PT ;  /* 0x0000000405050212 */ /* 0x008fc800078e3cff */
[----:B------:R-:W-:-:S04]  /*4eed0*/  @P0 LOP3.LUT R4, R5, R4, RZ, 0x3c, !PT ;  /* 0x0000000405040212 */ /* 0x000fc800078e3cff */
[----:B------:R-:W-:-:S05]  /*4eee0*/  @P0 LOP3.LUT R5, R5, R4, RZ, 0x3c, !PT ;  /* 0x0000000405050212 */ /* 0x000fca00078e3cff */
[----:B------:R-:W3:Y:S01]  /*4eef0*/  @P0 LDG.E.U8 R23, desc[UR62][R4.64] ;  /* 0x0000003e04170981 */ /* 0x000ee2000c1e1100 */
[----:B------:R-:W-:-:S03]  /*4ef00*/  ISETP.GT.AND P1, PT, R2, 0x1, PT ;  /* 0x000000010200780c */ /* 0x000fc60003f24270 */
[----:B---3--:R0:W-:Y:S04]  /*4ef10*/  STL [R1+0x114], R23 ;  /* 0x0001141701007387 */ /* 0x0081e80000100800 */
[----:B0-----:R-:W3:Y:S04]  /*4ef20*/  LDL.LU R23, [R1+0x55d8] ;  /* 0x0055d80001177983 */ /* 0x001ee80000300800 */
[----:B------:R-:W4:Y:S04]  /*4ef30*/  LDL R4, [R1+0x2434] ;  /* 0x0024340001047983 */ /* 0x000f280000100800 */
[----:B------:R-:W4:Y:S01]  /*4ef40*/  LDL R5, [R1+0x2438] ;  /* 0x0024380001057983 */ /* 0x000f220000100800 */
[----:B--2---:R-:W-:-:S02]  /*4ef50*/  PRMT R24, RZ, 0x7610, R24 ;  /* 0x00007610ff187816 */ /* 0x004fc40000000018 */
[----:B----4-:R-:W-:-:S04]  /*4ef60*/  @P1 LOP3.LUT R5, R5, R4, RZ, 0x3c, !PT ;  /* 0x0000000405051212 */ /* 0x010fc800078e3cff */
[----:B------:R-:W-:-:S04]  /*4ef70*/  @P1 LOP3.LUT R4, R5, R4, RZ, 0x3c, !PT ;  /* 0x0000000405041212 */ /* 0x000fc800078e3cff */
[----:B------:R-:W-:-:S05]  /*4ef80*/  @P1 LOP3.LUT R5, R5, R4, RZ, 0x3c, !PT ;  /* 0x0000000405051212 */ /* 0x000fca00078e3cff */
[----:B------:R-:W2:Y:S04]  /*4ef90*/  @P1 LDG.E.U8 R24, desc[UR62][R4.64] ;  /* 0x0000003e04181981 */ /* 0x000ea8000c1e1100 */
[----:B--2---:R0:W-:Y:S04]  /*4efa0*/  STL [R1+0x110], R24 ;  /* 0x0001101801007387 */ /* 0x0041e80000100800 */
[----:B0-----:R-:W2:Y:S04]  /*4efb0*/  LDL.LU R24, [R1+0x55d4] ;  /* 0x0055d40001187983 */ /* 0x001ea80000300800 */
[----:B------:R-:W4:Y:S04]  /*4efc0*/  LDL R4, [R1+0x242c] ;  /* 0x00242c0001047983 */ /* 0x000f280000100800 */
[----:B------:R-:W4:Y:S01]  /*4efd0*/  LDL R5, [R1+0x2430] ;  /* 0x0024300001057983 */ /* 0x000f220000100800 */
[----:B---3--:R-:W-:-:S02]  /*4efe0*/  PRMT R23, RZ, 0x7610, R23 ;  /* 0x00007610ff177816 */ /* 0x008fc40000000017 */
[----:B----4-:R-:W-:-:S04]  /*4eff0*/  @P1 LOP3.LUT R5, R5, R4, RZ, 0x3c, !PT ;  /* 0x0000000405051212 */ /* 0x010fc800078e3cff */
        /* <DEDUP_REMOVED lines=46> */
[----:B------:R-:W-:-:S02]  /*4f2e0*/  PRMT R21, RZ, 0x7610, R21 ;  /* 0x00007610ff157816 */ /* 0x000fc40000000015 */
[----:B----4-:R-:W-:-:S04]  /*4f2f0*/  @P1 LOP3.LUT R5, R5, R4, RZ, 0x3c, !PT ;  /* 0x0000000405051212 */ /* 0x010fc800078e3cff */
[----:B------:R-:W-:-:S04]  /*4f300*/  @P1 LOP3.LUT R4, R5, R4, RZ, 0x3c, !PT ;  /* 0x0000000405041212 */ /* 0x000fc800078e3cff */
[----:B------:R-:W-:-:S05]  /*4f310*/  @P1 LOP3.LUT R5, R5, R4, RZ, 0x3c, !PT ;  /* 0x0000000405051212 */ /* 0x000fca00078e3cff */
[----:B------:R-:W4:Y:S04]  /*4f320*/  @P1 LDG.E.U8 R21, desc[UR62][R4.64] ;  /* 0x0000003e04151981 */ /* 0x000f28000c1e1100 */
[----:B----4-:R0:W-:Y:S04]  /*4f330*/  STL [R1+0xf8], R21 ;  /* 0x0000f81501007387 */ /* 0x0101e80000100800 */
[----:B0-----:R-:W4:Y:S04]  /*4f340*/  LDL.LU R21, [R1+0x55bc] ;  /* 0x0055bc0001157983 */ /* 0x001f280000300800 */
[----:B------:R-:W5:Y:S04]  /*4f350*/  LDL R4, [R1+0x23fc] ;  /* 0x0023fc0001047983 */ /* 0x000f680000100800 */
[----:B------:R-:W5:Y:S01]  /*4f360*/  LDL R5, [R1+0x2400] ;  /* 0x0024000001057983 */ /* 0x000f620000100800 */
[----:B------:R-:W-:-:S02]  /*4f370*/  PRMT R20, RZ, 0x7610, R20 ;  /* 0x00007610ff147816 */ /* 0x000fc40000000014 */
[----:B-----5:R-:W-:-:S04]  /*4f380*/  @P1 LOP3.LUT R5, R5, R4, RZ, 0x3c, !PT ;  /* 0x0000000405051212 */ /* 0x020fc800078e3cff */
[----:B------:R-:W-:-:S04]  /*4f390*/  @P1 LOP3.LUT R4, R5, R4, RZ, 0x3c, !PT ;  /* 0x0000000405041212 */ /* 0x000fc800078e3cff */
[----:B------:R-:W-:-:S05]  /*4f3a0*/  @P1 LOP3.LUT R5, R5, R4, RZ, 0x3c, !PT ;  /* 0x0000000405051212 */ /* 0x000fca00078e3cff */
[----:B------:R-:W5:Y:S01]  /*4f3b0*/  @P1 LDG.E.U8 R20, desc[UR62][R4.64] ;  /* 0x0000003e04141981 */ /* 0x000f62000c1e1100 */
[----:B------:R-:W-:-:S03]  /*4f3c0*/  ISETP.GT.AND P2, PT, R2, 0x5, PT ;  /* 0x000000050200780c */ /* 0x000fc60003f44270 */
[----:B-----5:R0:W-:Y:S04]  /*4f3d0*/  STL [R1+0xf4], R20 ;  /* 0x0000f41401007387 */ /* 0x0201e80000100800 */
[----:B0-----:R-:W5:Y:S04]  /*4f3e0*/  LDL.LU R20, [R1+0x55b8] ;  /* 0x0055b80001147983 */ /* 0x001f680000300800 */
[----:B------:R-:W2:Y:S04]  /*4f3f0*/  LDL R4, [R1+0x23f4] ;  /* 0x0023f40001047983 */ /* 0x000ea80000100800 */
[----:B------:R-:W2:Y:S01]  /*4f400*/  LDL R5, [R1+0x23f8] ;  /* 0x0023f80001057983 */ /* 0x000ea20000100800 */
[----:B------:R-:W-:-:S02]  /*4f410*/  PRMT R22, RZ, 0x7610, R22 ;  /* 0x00007610ff167816 */ /* 0x000fc40000000016 */
[----:B--2---:R-:W-:-:S04]  /*4f420*/  @P2 LOP3.LUT R5, R5, R4, RZ, 0x3c, !PT ;  /* 0x0000000405052212 */ /* 0x004fc800078e3cff */
[----:B------:R-:W-:-:S04]  /*4f430*/  @P2 LOP3.LUT R4, R5, R4, RZ, 0x3c, !PT ;  /* 0x0000000405042212 */ /* 0x000fc800078e3cff */
[----:B------:R-:W-:-:S05]  /*4f440*/  @P2 LOP3.LUT R5, R5, R4, RZ, 0x3c, !PT ;  /* 0x0000000405052212 */ /* 0x000fca00078e3cff */
[----:B------:R-:W2:Y:S04]  /*4f450*/  @P2 LDG.E.U8 R22, desc[UR62][R4.64] ;  /* 0x0000003e04162981 */ /* 0x000ea8000c1e1100 */
[----:B--2---:R0:W-:Y:S04]  /*4f460*/  STL [R1+0xf0], R22 ;  /* 0x0000f01601007387 */ /* 0x0041e80000100800 */
[----:B0-----:R-:W2:Y:S04]  /*4f470*/  LDL.LU R22, [R1+0x55b4] ;  /* 0x0055b40001167983 */ /* 0x001ea80000300800 */
[----:B------:R-:W2:Y:S04]  /*4f480*/  LDL R4, [R1+0x23ec] ;  /* 0x0023ec0001047983 */ /* 0x000ea80000100800 */
[----:B------:R-:W2:Y:S01]  /*4f490*/  LDL R5, [R1+0x23f0] ;  /* 0x0023f00001057983 */ /* 0x000ea20000100800 */
[----:B------:R-:W-:-:S02]  /*4f4a0*/  PRMT R25, RZ, 0x7610, R25 ;  /* 0x00007610ff197816 */ /* 0x000fc40000000019 */
[----:B--2---:R-:W-:-:S04]  /*4f4b0*/  @P2 LOP3.LUT R5, R5, R4, RZ, 0x3c, !PT ;  /* 0x0000000405052212 */ /* 0x004fc800078e3cff */
[----:B------:R-:W-:-:S04]  /*4f4c0*/  @P2 LOP3.LUT R4, R5, R4, RZ, 0x3c, !PT ;  /* 0x0000000405042212 */ /* 0x000fc800078e3cff */
[----:B------:R-:W-:-:S05]  /*4f4d0*/  @P2 LOP3.LUT R5, R5, R4, RZ, 0x3c, !PT ;  /* 0x0000000405052212 */ /* 0x000fca00078e3cff */
[----:B------:R-:W2:Y:S01]  /*4f4e0*/  @P2 LDG.E.U8 R25, desc[UR62][R4.64] ;  /* 0x0000003e04192981 */ /* 0x000ea2000c1e1100 */
[----:B------:R-:W-:-:S03]  /*4f4f0*/  ISETP.GT.AND P0, PT, R2, 0x6, PT ;  /* 0x000000060200780c */ /* 0x000fc60003f04270 */
        /* <DEDUP_REMOVED lines=416> */
[----:B------:R0:W2:Y:S04]  /*50f00*/  @P0 LDG.E.U8 R24, desc[UR62][R4.64] ;  /* 0x0000003e04180981 */ /* 0x0000a8000c1e1100 */
[----:B------:R-:W0:Y:S04]  /*50f10*/  LDL R4, [R1+0x2284] ;  /* 0x0022840001047983 */ /* 0x000e280000100800 */
[----:B------:R-:W0:Y:S01]  /*50f20*/  LDL R5, [R1+0x2288] ;  /* 0x0022880001057983 */ /* 0x000e220000100800 */
[----:B------:R-:W-:Y:S02]  /*50f30*/  ISETP.GT.AND P1, PT, R2, 0x1c, PT ;  /* 0x0000001c0200780c */ /* 0x000fe40003f24270 */
[----:B------:R-:W-:-:S11]  /*50f40*/  PRMT R39, RZ, 0x7610, R39 ;  /* 0x00007610ff277816 */ /* 0x000fd60000000027 */
[----:B0-----:R-:W-:-:S04]  /*50f50*/  @P1 LOP3.LUT R5, R5, R4, RZ, 0x3c, !PT ;  /* 0x0000000405051212 */ /* 0x001fc800078e3cff */
[----:B------:R-:W-:-:S04]  /*50f60*/  @P1 LOP3.LUT R4, R5, R4, RZ, 0x3c, !PT ;  /* 0x0000000405041212 */ /* 0x000fc800078e3cff */
[----:B------:R-:W-:-:S05]  /*50f70*/  @P1 LOP3.LUT R5, R5, R4, RZ, 0x3c, !PT ;  /* 0x0000000405051212 */ /* 0x000fca00078e3cff */
[----:B------:R-:W3:Y:S04]  /*50f80*/  @P1 LDG.E.U8 R39, desc[UR62][R4.64] ;  /* 0x0000003e04271981 */ /* 0x000ee8000c1e1100 */
[----:B--2---:R0:W-:Y:S04]  /*50f90*/  STL [R1+0x3c], R24 ;  /* 0x00003c1801007387 */ /* 0x0041e80000100800 */
[----:B0-----:R-:W2:Y:S04]  /*50fa0*/  LDL R24, [R1+0x2268] ;  /* 0x0022680001187983 */ /* 0x001ea80000100800 */
[----:B---3--:R0:W-:Y:S04]  /*50fb0*/  STL [R1+0x38], R39 ;  /* 0x0000382701007387 */ /* 0x0081e80000100800 */
[----:B0-----:R-:W3:Y:S04]  /*50fc0*/  LDL.LU R39, [R1+0x5500] ;  /* 0x0055000001277983 */ /* 0x001ee80000300800 */
        /* <DEDUP_REMOVED lines=19> */
[----:B------:R-:W-:Y:S02]  /*51100*/  PRMT R43, RZ, 0x7610, R43 ;  /* 0x00007610ff2b7816 */ /* 0x000fe4000000002b */
[----:B0-----:R-:W-:-:S04]  /*51110*/  @P2 LOP3.LUT R5, R5, R4, RZ, 0x3c, !PT ;  /* 0x0000000405052212 */ /* 0x001fc800078e3cff */
[----:B------:R-:W-:-:S04]  /*51120*/  @P2 LOP3.LUT R4, R5, R4, RZ, 0x3c, !PT ;  /* 0x0000000405042212 */ /* 0x000fc800078e3cff */
[----:B------:R-:W-:-:S05]  /*51130*/  @P2 LOP3.LUT R5, R5, R4, RZ, 0x3c, !PT ;  /* 0x0000000405052212 */ /* 0x000fca00078e3cff */
[----:B------:R-:W3:Y:S04]  /*51140*/  @P2 LDG.E.U8 R43, desc[UR62][R4.64] ;  /* 0x0000003e042b2981 */ /* 0x000ee8000c1e1100 */
[----:B--2---:R0:W-:Y:S04]  /*51150*/  STL [R1+0x30], R23 ;  /* 0x0000301701007387 */ /* 0x0041e80000100800 */
[----:B0-----:R-:W2:Y:S01]  /*51160*/  LDL R23, [R1+0x2250] ;  /* 0x0022500001177983 */ /* 0x001ea20000100800 */
[----:B------:R-:W-:-:S03]  /*51170*/  ISETP.GT.AND P0, PT, R2, 0x1e, PT ;  /* 0x0000001e0200780c */ /* 0x000fc60003f04270 */
[----:B---3--:R0:W-:Y:S04]  /*51180*/  STL [R1+0x2c], R43 ;  /* 0x00002c2b01007387 */ /* 0x0081e80000100800 */
[----:B0-----:R-:W3:Y:S04]  /*51190*/  LDL.LU R43, [R1+0x54f8] ;  /* 0x0054f800012b7983 */ /* 0x001ee80000300800 */
[----:B------:R-:W2:Y:S01]  /*511a0*/  LDL R5, [R1+0x2264] ;  /* 0x0022640001057983 */ /* 0x000ea20000100800 */
[----:B----4-:R-:W-:Y:S01]  /*511b0*/  PRMT R21, RZ, 0x7610, R21 ;  /* 0x00007610ff157816 */ /* 0x010fe20000000015 */
[----:B------:R-:W-:Y:S01]  /*511c0*/  @P0 IMAD.MOV.U32 R4, RZ, RZ, R24 ;  /* 0x000000ffff040224 */ /* 0x000fe200078e0018 */
[----:B------:R-:W-:Y:S01]  /*511d0*/  PRMT R45, RZ, 0x7610, R45 ;  /* 0x00007610ff2d7816 */ /* 0x000fe2000000002d */
[----:B------:R-:W4:Y:S04]  /*511e0*/  LDL R24, [R1+0x223c] ;  /* 0x00223c0001187983 */ /* 0x000f280000100800 */
[----:B--2---:R0:W2:Y:S04]  /*511f0*/  @P0 LDG.E.U8 R21, desc[UR62][R4.64] ;  /* 0x0000003e04150981 */ /* 0x0040a8000c1e1100 */
[----:B------:R-:W0:Y:S04]  /*51200*/  LDL R4, [R1+0x225c] ;  /* 0x00225c0001047983 */ /* 0x000e280000100800 */
[----:B------:R-:W0:Y:S02]  /*51210*/  LDL R5, [R1+0x2260] ;  /* 0x0022600001057983 */ /* 0x000e240000100800 */
        /* <DEDUP_REMOVED lines=10> */
[----:B------:R-:W-:-:S02]  /*512c0*/  ISETP.GT.AND P1, PT, R2, 0x1f, PT ;  /* 0x0000001f0200780c */ /* 0x000fc40003f24270 */
[----:B------:R-:W-:-:S11]  /*512d0*/  PRMT R47, RZ, 0x7610, R47 ;  /* 0x00007610ff2f7816 */ /* 0x000fd6000000002f */
[----:B--2---:R-:W-:-:S04]  /*512e0*/  @P1 LOP3.LUT R5, R5, R4, RZ, 0x3c, !PT ;  /* 0x0000000405051212 */ /* 0x004fc800078e3cff */
[----:B------:R-:W-:-:S04]  /*512f0*/  @P1 LOP3.LUT R4, R5, R4, RZ, 0x3c, !PT ;  /* 0x0000000405041212 */ /* 0x000fc800078e3cff */
[----:B------:R-:W-:-:S05]  /*51300*/  @P1 LOP3.LUT R5, R5, R4, RZ, 0x3c, !PT ;  /* 0x0000000405051212 */ /* 0x000fca00078e3cff */
[----:B------:R-:W2:Y:S01]  /*51310*/  @P1 LDG.E.U8 R47, desc[UR62][R4.64] ;  /* 0x0000003e042f1981 */ /* 0x000ea2000c1e1100 */
[----:B------:R-:W-:-:S03]  /*51320*/  PRMT R0, RZ, 0x7610, R0 ;  /* 0x00007610ff007816 */ /* 0x000fc60000000000 */
[----:B--2---:R0:W-:Y:S04]  /*51330*/  STL [R1+0x20], R47 ;  /* 0x0000202f01007387 */ /* 0x0041e80000100800 */
[----:B0-----:R-:W2:Y:S04]  /*51340*/  LDL.LU R47, [R1+0x54f0] ;  /* 0x0054f000012f7983 */ /* 0x001ea80000300800 */
[----:B------:R-:W2:Y:S01]  /*51350*/  LDL R5, [R1+0x224c] ;  /* 0x00224c0001057983 */ /* 0x000ea20000100800 */
[----:B------:R-:W-:Y:S01]  /*51360*/  @P1 IMAD.MOV.U32 R4, RZ, RZ, R23 ;  /* 0x000000ffff041224 */ /* 0x000fe200078e0017 */
[----:B------:R-:W-:-:S02]  /*51370*/  ISETP.GT.AND P2, PT, R2, 0x20, PT ;  /* 0x000000200200780c */ /* 0x000fc40003f44270 */
[----:B------:R-:W-:Y:S01]  /*51380*/  PRMT R49, RZ, 0x7610, R49 ;  /* 0x00007610ff317816 */ /* 0x000fe20000000031 */
[----:B------:R-:W3:Y:S04]  /*51390*/  LDL R23, [R1+0x2230] ;  /* 0x0022300001177983 */ /* 0x000ee80000100800 */
[----:B--2---:R0:W2:Y:S04]  /*513a0*/  @P1 LDG.E.U8 R0, desc[UR62][R4.64] ;  /* 0x0000003e04001981 */ /* 0x0040a8000c1e1100 */
[----:B------:R-:W0:Y:S04]  /*513b0*/  LDL R4, [R1+0x2244] ;  /* 0x0022440001047983 */ /* 0x000e280000100800 */
[----:B------:R-:W0:Y:S01]  /*513c0*/  LDL R5, [R1+0x2248] ;  /* 0x0022480001057983 */ /* 0x000e220000100800 */
[----:B------:R-:W-:-:S02]  /*513d0*/  PRMT R50, RZ, 0x7610, R50 ;  /* 0x00007610ff327816 */ /* 0x000fc40000000032 */
[----:B0-----:R-:W-:-:S04]  /*513e0*/  @P2 LOP3.LUT R5, R5, R4, RZ, 0x3c, !PT ;  /* 0x0000000405052212 */ /* 0x001fc800078e3cff */
[----:B------:R-:W-:-:S04]  /*513f0*/  @P2 LOP3.LUT R4, R5, R4, RZ, 0x3c, !PT ;  /* 0x0000000405042212 */ /* 0x000fc800078e3cff */
[----:B------:R-:W-:-:S05]  /*51400*/  @P2 LOP3.LUT R5, R5, R4, RZ, 0x3c, !PT ;  /* 0x0000000405052212 */ /* 0x000fca00078e3cff */
[----:B------:R0:W3:Y:S02]  /*51410*/  @P2 LDG.E.U8 R49, desc[UR62][R4.64] ;  /* 0x0000003e04312981 */ /* 0x0000e4000c1e1100 */
[----:B0-----:R-:W-:Y:S02]  /*51420*/  @P2 IMAD.MOV.U32 R4, RZ, RZ, R21 ;  /* 0x000000ffff042224 */ /* 0x001fe400078e0015 */
[----:B----4-:R-:W-:-:S05]  /*51430*/  @P2 IMAD.MOV.U32 R5, RZ, RZ, R24 ;  /* 0x000000ffff052224 */ /* 0x010fca00078e0018 */
[----:B------:R-:W4:Y:S04]  /*51440*/  @P2 LDG.E.U8 R50, desc[UR62][R4.64] ;  /* 0x0000003e04322981 */ /* 0x000f28000c1e1100 */
[----:B--2---:R-:W-:Y:S04]  /*51450*/  STL [R1+0x548c], R0 ;  /* 0x00548c0001007387 */ /* 0x004fe80000100800 */
[----:B---3--:R0:W-:Y:S04]  /*51460*/  STL [R1+0x18], R49 ;  /* 0x0000183101007387 */ /* 0x0081e80000100800 */
[----:B0-----:R-:W2:Y:S04]  /*51470*/  LDL.LU R49, [R1+0x54ec] ;  /* 0x0054ec0001317983 */ /* 0x001ea80000300800 */
[----:B------:R-:W3:Y:S04]  /*51480*/  LDL R24, [R1+0x221c] ;  /* 0x00221c0001187983 */ /* 0x000ee80000100800 */
[----:B------:R-:W2:Y:S04]  /*51490*/  LDL R21, [R1+0x2220] ;  /* 0x0022200001157983 */ /* 0x000ea80000100800 */
[----:B----4-:R0:W-:Y:S04]  /*514a0*/  STL [R1+0x14], R50 ;  /* 0x0000143201007387 */ /* 0x0101e80000100800 */
[----:B0-----:R-:W4:Y:S04]  /*514b0*/  LDL.LU R50, [R1+0x54e8] ;  /* 0x0054e80001327983 */ /* 0x001f280000300800 */
[----:B------:R-:W2:Y:S04]  /*514c0*/  LDL R4, [R1+0x2234] ;  /* 0x0022340001047983 */ /* 0x000ea80000100800 */
[----:B------:R-:W2:Y:S01]  /*514d0*/  LDL R5, [R1+0x2238] ;  /* 0x0022380001057983 */ /* 0x000ea20000100800 */
[----:B------:R-:W-:-:S02]  /*514e0*/  ISETP.GT.AND P0, PT, R2, 0x21, PT ;  /* 0x000000210200780c */ /* 0x000fc40003f04270 */
[----:B-----5:R-:W-:-:S11]  /*514f0*/  PRMT R20, RZ, 0x7610, R20 ;  /* 0x00007610ff147816 */ /* 0x020fd60000000014 */
[----:B--2---:R-:W-:-:S04]  /*51500*/  @P0 LOP3.LUT R5, R5, R4, RZ, 0x3c, !PT ;  /* 0x0000000405050212 */ /* 0x004fc800078e3cff */
[----:B------:R-:W-:-:S04]  /*51510*/  @P0 LOP3.LUT R4, R5, R4, RZ, 0x3c, !PT ;  /* 0x0000000405040212 */ /* 0x000fc800078e3cff */
[----:B------:R-:W-:-:S05]  /*51520*/  @P0 LOP3.LUT R5, R5, R4, RZ, 0x3c, !PT ;  /* 0x0000000405050212 */ /* 0x000fca00078e3cff */
[----:B------:R0:W2:Y:S04]  /*51530*/  @P0 LDG.E.U8 R20, desc[UR62][R4.64] ;  /* 0x0000003e04140981 */ /* 0x0000a8000c1e1100 */
[----:B------:R-:W5:Y:S01]  /*51540*/  LDL R5, [R1+0x222c] ;  /* 0x00222c0001057983 */ /* 0x000f620000100800 */
[----:B------:R-:W-:Y:S01]  /*51550*/  PRMT R22, RZ, 0x7610, R22 ;  /* 0x00007610ff167816 */ /* 0x000fe20000000016 */
[----:B0-----:R-:W-:Y:S02]  /*51560*/  @P0 IMAD.MOV.U32 R4, RZ, RZ, R23 ;  /* 0x000000ffff040224 */ /* 0x001fe400078e0017 */
[----:B--2---:R0:W-:Y:S01]  /*51570*/  STL [R1+0x10], R20 ;  /* 0x0000101401007387 */ /* 0x0041e20000100800 */
[----:B------:R-:W-:Y:S02]  /*51580*/  ISETP.GT.AND P1, PT, R2, 0x22, PT ;  /* 0x000000220200780c */ /* 0x000fe40003f24270 */
[----:B------:R-:W-:Y:S01]  /*51590*/  PRMT R51, RZ, 0x7610, R51 ;  /* 0x00007610ff337816 */ /* 0x000fe20000000033 */
[----:B------:R-:W2:Y:S04]  /*515a0*/  LDL R23, [R1+0x220c] ;  /* 0x00220c0001177983 */ /* 0x000ea80000100800 */
[----:B-----5:R1:W5:Y:S01]  /*515b0*/  @P0 LDG.E.U8 R22, desc[UR62][R4.64] ;  /* 0x0000003e04160981 */ /* 0x020362000c1e1100 */
[----:B------:R-:W-:-:S03]  /*515c0*/  PRMT R0, RZ, 0x7610, R0 ;  /* 0x00007610ff007816 */ /* 0x000fc60000000000 */
[----:B0-----:R-:W2:Y:S04]  /*515d0*/  LDL R20, [R1+0x2218] ;  /* 0x0022180001147983 */ /* 0x001ea80000100800 */
[----:B------:R-:W1:Y:S04]  /*515e0*/  LDL R4, [R1+0x2224] ;  /* 0x0022240001047983 */ /* 0x000e680000100800 */
[----:B------:R-:W1:Y:S02]  /*515f0*/  LDL R5, [R1+0x2228] ;  /* 0x0022280001057983 */ /* 0x000e640000100800 */
[----:B-1----:R-:W-:-:S04]  /*51600*/  @P1 LOP3.LUT R5, R5, R4, RZ, 0x3c, !PT ;  /* 0x0000000405051212 */ /* 0x002fc800078e3cff */
[----:B------:R-:W-:-:S04]  /*51610*/  @P1 LOP3.LUT R4, R5, R4, RZ, 0x3c, !PT ;  /* 0x0000000405041212 */ /* 0x000fc800078e3cff */
[----:B------:R-:W-:-:S05]  /*51620*/  @P1 LOP3.LUT R5, R5, R4, RZ, 0x3c, !PT ;  /* 0x0000000405051212 */ /* 0x000fca00078e3cff */
[----:B------:R0:W4:Y:S02]  /*51630*/  @P1 LDG.E.U8 R51, desc[UR62][R4.64] ;  /* 0x0000003e04331981 */ /* 0x000124000c1e1100 */
[----:B0-----:R-:W-:Y:S02]  /*51640*/  @P1 IMAD.MOV.U32 R4, RZ, RZ, R21 ;  /* 0x000000ffff041224 */ /* 0x001fe400078e0015 */
[----:B---3--:R-:W-:-:S05]  /*51650*/  @P1 IMAD.MOV.U32 R5, RZ, RZ, R24 ;  /* 0x000000ffff051224 */ /* 0x008fca00078e0018 */
[----:B------:R2:W3:Y:S04]  /*51660*/  @P1 LDG.E.U8 R0, desc[UR62][R4.64] ;  /* 0x0000003e04001981 */ /* 0x0004e8000c1e1100 */
[----:B-----5:R0:W-:Y:S01]  /*51670*/  STL [R1+0xc], R22 ;  /* 0x00000c1601007387 */ /* 0x0201e20000100800 */
[----:B------:R-:W-:-:S03]  /*51680*/  ISETP.GT.AND P2, PT, R2, 0x23, PT ;  /* 0x000000230200780c */ /* 0x000fc60003f44270 */
[----:B0-----:R-:W5:Y:S10]  /*51690*/  LDL R22, [R1+0x2210] ;  /* 0x0022100001167983 */ /* 0x001f740000100800 */
[----:B--2---:R-:W-:Y:S01]  /*516a0*/  @P2 IMAD.MOV.U32 R4, RZ, RZ, R20 ;  /* 0x000000ffff042224 */ /* 0x004fe200078e0014 */
[----:B----4-:R0:W-:Y:S04]  /*516b0*/  STL [R1+0x8], R51 ;  /* 0x0000083301007387 */ /* 0x0101e80000100800 */
[----:B0-----:R-:W2:Y:S04]  /*516c0*/  LDL.LU R51, [R1+0x54e4] ;  /* 0x0054e40001337983 */ /* 0x001ea80000300800 */
[----:B------:R-:W4:Y:S04]  /*516d0*/  LDL R5, [R1+0x2214] ;  /* 0x0022140001057983 */ /* 0x000f280000100800 */
[----:B------:R-:W2:Y:S04]  /*516e0*/  LDL R24, [R1+0x2204] ;  /* 0x0022040001187983 */ /* 0x000ea80000100800 */
[----:B------:R-:W2:Y:S04]  /*516f0*/  LDL R21, [R1+0x2208] ;  /* 0x0022080001157983 */ /* 0x000ea80000100800 */
[----:B---3--:R0:W-:Y:S04]  /*51700*/  STL [R1+0x54cc], R0 ;  /* 0x0054cc0001007387 */ /* 0x0081e80000100800 */
[----:B------:R-:W3:Y:S04]  /*51710*/  LDL R20, [R1+0x21fc] ;  /* 0x0021fc0001147983 */ /* 0x000ee80000100800 */
[----:B0-----:R-:W2:Y:S01]  /*51720*/  LDL R0, [R1+0x2200] ;  /* 0x0022000001007983 */ /* 0x001ea20000100800 */
[----:B------:R-:W-:-:S02]  /*51730*/  PRMT R25, RZ, 0x7610, R25 ;  /* 0x00007610ff197816 */ /* 0x000fc40000000019 */
[----:B------:R-:W-:Y:S02]  /*51740*/  ISETP.GT.AND P0, PT, R2, 0x24, PT ;  /* 0x000000240200780c */ /* 0x000fe40003f04270 */
[----:B------:R-:W-:Y:S02]  /*51750*/  PRMT R61, RZ, 0x7610, R61 ;  /* 0x00007610ff3d7816 */ /* 0x000fe4000000003d */
[----:B------:R-:W-:Y:S02]  /*51760*/  PRMT R60, RZ, 0x7610, R60 ;  /* 0x00007610ff3c7816 */ /* 0x000fe4000000003c */
[----:B------:R-:W-:Y:S01]  /*51770*/  PRMT R59, RZ, 0x7610, R59 ;  /* 0x00007610ff3b7816 */ /* 0x000fe2000000003b */
[----:B----4-:R5:W4:Y:S02]  /*51780*/  @P2 LDG.E.U8 R25, desc[UR62][R4.64] ;  /* 0x0000003e04192981 */ /* 0x010b24000c1e1100 */
[----:B-----5:R-:W-:Y:S02]  /*51790*/  @P2 IMAD.MOV.U32 R4, RZ, RZ, R22 ;  /* 0x000000ffff042224 */ /* 0x020fe400078e0016 */
[----:B------:R-:W-:Y:S01]  /*517a0*/  @P2 IMAD.MOV.U32 R5, RZ, RZ, R23 ;  /* 0x000000ffff052224 */ /* 0x000fe200078e0017 */
[----:B------:R-:W5:Y:S04]  /*517b0*/  LDL R22, [R1+0x21f8] ;  /* 0x0021f80001167983 */ /* 0x000f680000100800 */
[----:B------:R2:W4:Y:S04]  /*517c0*/  @P2 LDG.E.U8 R61, desc[UR62][R4.64] ;  /* 0x0000003e043d2981 */ /* 0x000528000c1e1100 */
[----:B------:R-:W5:Y:S01]  /*517d0*/  LDL R23, [R1+0x21f4] ;  /* 0x0021f40001177983 */ /* 0x000f620000100800 */
[----:B--2---:R-:W-:-:S02]  /*517e0*/  @P0 IMAD.MOV.U32 R4, RZ, RZ, R21 ;  /* 0x000000ffff040224 */ /* 0x004fc400078e0015 */
[----:B------:R-:W-:-:S05]  /*517f0*/  @P0 IMAD.MOV.U32 R5, RZ, RZ, R24 ;  /* 0x000000ffff050224 */ /* 0x000fca00078e0018 */
[----:B------:R0:W2:Y:S02]  /*51800*/  @P0 LDG.E.U8 R60, desc[UR62][R4.64] ;  /* 0x0000003e043c0981 */ /* 0x0000a4000c1e1100 */
[----:B0-----:R-:W-:Y:S02]  /*51810*/  @P0 IMAD.MOV.U32 R4, RZ, RZ, R0 ;  /* 0x000000ffff040224 */ /* 0x001fe400078e0000 */
[----:B---3--:R-:W-:-:S05]  /*51820*/  @P0 IMAD.MOV.U32 R5, RZ, RZ, R20 ;  /* 0x000000ffff050224 */ /* 0x008fca00078e0014 */
[----:B------:R5:W3:Y:S01]  /*51830*/  @P0 LDG.E.U8 R59, desc[UR62][R4.64] ;  /* 0x0000003e043b0981 */ /* 0x000ae2000c1e1100 */
[----:B------:R-:W-:Y:S02]  /*51840*/  ISETP.GT.AND P1, PT, R2, 0x25, PT ;  /* 0x000000250200780c */ /* 0x000fe40003f24270 */
[----:B------:R-:W-:Y:S01]  /*51850*/  PRMT R58, RZ, 0x7610, R58 ;  /* 0x00007610ff3a7816 */ /* 0x000fe2000000003a */
[----:B----4-:R-:W-:Y:S04]  /*51860*/  STL [R1+0x54d0], R61 ;  /* 0x0054d03d01007387 */ /* 0x010fe80000100800 */
[----:B------:R-:W4:Y:S04]  /*51870*/  LDL R24, [R1+0x21ec] ;  /* 0x0021ec0001187983 */ /* 0x000f280000100800 */
[----:B------:R-:W4:Y:S02]  /*51880*/  LDL R21, [R1+0x21f0] ;  /* 0x0021f00001157983 */ /* 0x000f240000100800 */
[----:B-----5:R-:W-:-:S02]  /*51890*/  @P1 IMAD.MOV.U32 R4, RZ, RZ, R22 ;  /* 0x000000ffff041224 */ /* 0x020fc400078e0016 */
[----:B------:R-:W-:-:S05]  /*518a0*/  @P1 IMAD.MOV.U32 R5, RZ, RZ, R23 ;  /* 0x000000ffff051224 */ /* 0x000fca00078e0017 */
[----:B------:R4:W5:Y:S04]  /*518b0*/  @P1 LDG.E.U8 R58, desc[UR62][R4.64] ;  /* 0x0000003e043a1981 */ /* 0x000968000c1e1100 */
[----:B--2---:R-:W-:Y:S04]  /*518c0*/  STL [R1+0x54c4], R60 ;  /* 0x0054c43c01007387 */ /* 0x004fe80000100800 */
[----:B------:R-:W2:Y:S04]  /*518d0*/  LDL R20, [R1+0x21e4] ;  /* 0x0021e40001147983 */ /* 0x000ea80000100800 */
[----:B------:R-:W5:Y:S04]  /*518e0*/  LDL R0, [R1+0x21e8] ;  /* 0x0021e80001007983 */ /* 0x000f680000100800 */
[----:B---3--:R-:W-:Y:S04]  /*518f0*/  STL [R1+0x54c8], R59 ;  /* 0x0054c83b01007387 */ /* 0x008fe80000100800 */
[----:B------:R-:W3:Y:S04]  /*51900*/  LDL R23, [R1+0x21dc] ;  /* 0x0021dc0001177983 */ /* 0x000ee80000100800 */
[----:B------:R-:W3:Y:S01]  /*51910*/  LDL R22, [R1+0x21e0] ;  /* 0x0021e00001167983 */ /* 0x000ee20000100800 */
[----:B------:R-:W-:-:S02]  /*51920*/  ISETP.GT.AND P2, PT, R2, 0x26, PT ;  /* 0x000000260200780c */ /* 0x000fc40003f44270 */
[----:B------:R-:W-:Y:S02]  /*51930*/  PRMT R57, RZ, 0x7610, R57 ;  /* 0x00007610ff397816 */ /* 0x000fe40000000039 */
[----:B------:R-:W-:Y:S02]  /*51940*/  PRMT R56, RZ, 0x7610, R56 ;  /* 0x00007610ff387816 */ /* 0x000fe40000000038 */
[----:B------:R-:W-:Y:S01]  /*51950*/  PRMT R55, RZ, 0x7610, R55 ;  /* 0x00007610ff377816 */ /* 0x000fe20000000037 */
[----:B----4-:R-:W-:Y:S02]  /*51960*/  @P1 IMAD.MOV.U32 R5, RZ, RZ, R24 ;  /* 0x000000ffff051224 */ /* 0x010fe400078e0018 */
[----:B------:R-:W-:-:S05]  /*51970*/  @P1 IMAD.MOV.U32 R4, RZ, RZ, R21 ;  /* 0x000000ffff041224 */ /* 0x000fca00078e0015 */
[----:B------:R2:W4:Y:S02]  /*51980*/  @P1 LDG.E.U8 R57, desc[UR62][R4.64] ;  /* 0x0000003e04391981 */ /* 0x000524000c1e1100 */
[----:B--2---:R-:W-:Y:S02]  /*51990*/  @P2 IMAD.MOV.U32 R5, RZ, RZ, R20 ;  /* 0x000000ffff052224 */ /* 0x004fe400078e0014 */
[----:B-----5:R-:W-:-:S05]  /*519a0*/  @P2 IMAD.MOV.U32 R4, RZ, RZ, R0 ;  /* 0x000000ffff042224 */ /* 0x020fca00078e0000 */
[----:B------:R3:W2:Y:S04]  /*519b0*/  @P2 LDG.E.U8 R56, desc[UR62][R4.64] ;  /* 0x0000003e04382981 */ /* 0x0006a8000c1e1100 */
[----:B------:R-:W-:Y:S04]  /*519c0*/  STL [R1+0x54d4], R58 ;  /* 0x0054d43a01007387 */ /* 0x000fe80000100800 */
[----:B------:R-:W5:Y:S01]  /*519d0*/  LDL R24, [R1+0x21d4] ;  /* 0x0021d40001187983 */ /* 0x000f620000100800 */
[----:B---3--:R-:W-:Y:S02]  /*519e0*/  @P2 IMAD.MOV.U32 R4, RZ, RZ, R22 ;  /* 0x000000ffff042224 */ /* 0x008fe400078e0016 */
[----:B------:R-:W-:Y:S01]  /*519f0*/  @P2 IMAD.MOV.U32 R5, RZ, RZ, R23 ;  /* 0x000000ffff052224 */ /* 0x000fe200078e0017 */
[----:B------:R-:W3:Y:S04]  /*51a00*/  LDL R21, [R1+0x21d8] ;  /* 0x0021d80001157983 */ /* 0x000ee80000100800 */
[----:B------:R5:W3:Y:S04]  /*51a10*/  @P2 LDG.E.U8 R55, desc[UR62][R4.64] ;  /* 0x0000003e04372981 */ /* 0x000ae8000c1e1100 */
[----:B------:R0:W-:Y:S01]  /*51a20*/  STL [R1], R25 ;  /* 0x0000001901007387 */ /* 0x0001e20000100800 */
[----:B------:R-:W-:-:S02]  /*51a30*/  ISETP.GT.AND P0, PT, R2, 0x27, PT ;  /* 0x000000270200780c */ /* 0x000fc40003f04270 */
[----:B------:R-:W-:Y:S01]  /*51a40*/  PRMT R54, RZ, 0x7610, R54 ;  /* 0x00007610ff367816 */ /* 0x000fe20000000036 */
[----:B----4-:R-:W-:Y:S04]  /*51a50*/  STL [R1+0x54d8], R57 ;  /* 0x0054d83901007387 */ /* 0x010fe80000100800 */
[----:B------:R-:W4:Y:S04]  /*51a60*/  LDL R20, [R1+0x21cc] ;  /* 0x0021cc0001147983 */ /* 0x000f280000100800 */
[----:B------:R-:W4:Y:S04]  /*51a70*/  LDL R0, [R1+0x21d0] ;  /* 0x0021d00001007983 */ /* 0x000f280000100800 */
[----:B--2---:R-:W-:Y:S04]  /*51a80*/  STL [R1+0x5490], R56 ;  /* 0x0054903801007387 */ /* 0x004fe80000100800 */
[----:B------:R-:W2:Y:S04]  /*51a90*/  LDL R23, [R1+0x21c4] ;  /* 0x0021c40001177983 */ /* 0x000ea80000100800 */
[----:B------:R-:W2:Y:S01]  /*51aa0*/  LDL R22, [R1+0x21c8] ;  /* 0x0021c80001167983 */ /* 0x000ea20000100800 */
[----:B-----5:R-:W-:-:S02]  /*51ab0*/  @P0 IMAD.MOV.U32 R5, RZ, RZ, R24 ;  /* 0x000000ffff050224 */ /* 0x020fc400078e0018 */
[----:B---3--:R-:W-:Y:S01]  /*51ac0*/  @P0 IMAD.MOV.U32 R4, RZ, RZ, R21 ;  /* 0x000000ffff040224 */ /* 0x008fe200078e0015 */
[----:B------:R-:W-:Y:S04]  /*51ad0*/  STL [R1+0x5494], R55 ;  /* 0x0054943701007387 */ /* 0x000fe80000100800 */
[----:B------:R-:W3:Y:S04]  /*51ae0*/  LDL R24, [R1+0x21bc] ;  /* 0x0021bc0001187983 */ /* 0x000ee80000100800 */
[----:B------:R-:W5:Y:S04]  /*51af0*/  LDL R21, [R1+0x21c0] ;  /* 0x0021c00001157983 */ /* 0x000f680000100800 */
[----:B------:R4:W5:Y:S01]  /*51b00*/  @P0 LDG.E.U8 R54, desc[UR62][R4.64] ;  /* 0x0000003e04360981 */ /* 0x000962000c1e1100 */
        /* <DEDUP_REMOVED lines=8> */
[----:B------:R-:W-:-:S05]  /*51b90*/  @P1 IMAD.MOV.U32 R4, RZ, RZ, R22 ;  /* 0x000000ffff041224 */ /* 0x000fca00078e0016 */
[----:B------:R3:W2:Y:S02]  /*51ba0*/  @P1 LDG.E.U8 R52, desc[UR62][R4.64] ;  /* 0x0000003e04341981 */ /* 0x0006a4000c1e1100 */
[----:B---3--:R-:W-:Y:S02]  /*51bb0*/  @P1 IMAD.MOV.U32 R5, RZ, RZ, R24 ;  /* 0x000000ffff051224 */ /* 0x008fe400078e0018 */
[----:B-----5:R-:W-:Y:S01]  /*51bc0*/  @P1 IMAD.MOV.U32 R4, RZ, RZ, R21 ;  /* 0x000000ffff041224 */ /* 0x020fe200078e0015 */
[----:B------:R-:W-:Y:S04]  /*51bd0*/  STL [R1+0x5498], R54 ;  /* 0x0054983601007387 */ /* 0x000fe80000100800 */
[----:B------:R-:W3:Y:S04]  /*51be0*/  LDL R20, [R1+0x21b4] ;  /* 0x0021b40001147983 */ /* 0x000ee80000100800 */
[----:B------:R3:W5:Y:S04]  /*51bf0*/  @P1 LDG.E.U8 R48, desc[UR62][R4.64] ;  /* 0x0000003e04301981 */ /* 0x000768000c1e1100 */
[----:B------:R-:W5:Y:S01]  /*51c00*/  LDL R0, [R1+0x21b8] ;  /* 0x0021b80001007983 */ /* 0x000f620000100800 */
[----:B------:R-:W-:-:S03]  /*51c10*/  ISETP.GT.AND P2, PT, R2, 0x29, PT ;  /* 0x000000290200780c */ /* 0x000fc60003f44270 */
[----:B----4-:R1:W-:Y:S04]  /*51c20*/  STL [R1+0x549c], R53 ;  /* 0x00549c3501007387 */ /* 0x0103e80000100800 */
[----:B0-----:R-:W4:Y:S04]  /*51c30*/  LDL R25, [R1+0x21b0] ;  /* 0x0021b00001197983 */ /* 0x001f280000100800 */
[----:B------:R-:W4:Y:S04]  /*51c40*/  LDL R23, [R1+0x21a4] ;  /* 0x0021a40001177983 */ /* 0x000f280000100800 */
[----:B-1----:R-:W4:Y:S04]  /*51c50*/  LDL R53, [R1+0x21ac] ;  /* 0x0021ac0001357983 */ /* 0x002f280000100800 */
[----:B------:R-:W4:Y:S04]  /*51c60*/  LDL R22, [R1+0x21a8] ;  /* 0x0021a80001167983 */ /* 0x000f280000100800 */
[----:B--2---:R-:W-:Y:S04]  /*51c70*/  STL [R1+0x54dc], R52 ;  /* 0x0054dc3401007387 */ /* 0x004fe80000100800 */
[----:B------:R-:W2:Y:S04]  /*51c80*/  LDL R24, [R1+0x219c] ;  /* 0x00219c0001187983 */ /* 0x000ea80000100800 */
[----:B------:R-:W2:Y:S01]  /*51c90*/  LDL R21, [R1+0x21a0] ;  /* 0x0021a00001157983 */ /* 0x000ea20000100800 */
[----:B---3--:R-:W-:-:S03]  /*51ca0*/  @P2 IMAD.MOV.U32 R5, RZ, RZ, R20 ;  /* 0x000000ffff052224 */ /* 0x008fc600078e0014 */
[----:B-----5:R0:W-:Y:S01]  /*51cb0*/  STL [R1+0x54e0], R48 ;  /* 0x0054e03001007387 */ /* 0x0201e20000100800 */
[----:B------:R-:W-:-:S03]  /*51cc0*/  @P2 IMAD.MOV.U32 R4, RZ, RZ, R0 ;  /* 0x000000ffff042224 */ /* 0x000fc600078e0000 */
[----:B------:R-:W3:Y:S04]  /*51cd0*/  LDL R20, [R1+0x2194] ;  /* 0x0021940001147983 */ /* 0x000ee80000100800 */
[----:B------:R-:W5:Y:S01]  /*51ce0*/  LDL R0, [R1+0x2198] ;  /* 0x0021980001007983 */ /* 0x000f620000100800 */
[C---:B------:R-:W-:Y:S02]  /*51cf0*/  ISETP.GT.AND P0, PT, R2.reuse, 0x2a, PT ;  /* 0x0000002a0200780c */ /* 0x040fe40003f04270 */
[----:B------:R-:W-:Y:S01]  /*51d00*/  PRMT R46, RZ, 0x7610, R46 ;  /* 0x00007610ff2e7816 */ /* 0x000fe2000000002e */
[----:B0-----:R-:W3:Y:S01]  /*51d10*/  LDL R48, [R1+0x218c] ;  /* 0x00218c0001307983 */ /* 0x001ee20000100800 */
[----:B------:R-:W-:Y:S02]  /*51d20*/  PRMT R44, RZ, 0x7610, R44 ;  /* 0x00007610ff2c7816 */ /* 0x000fe4000000002c */
[----:B------:R-:W-:Y:S01]  /*51d30*/  ISETP.GT.AND P1, PT, R2, 0x2b, PT ;  /* 0x0000002b0200780c */ /* 0x000fe20003f24270 */
[----:B------:R-:W3:Y:S04]  /*51d40*/  LDL R52, [R1+0x20a0] ;  /* 0x0020a00001347983 */ /* 0x000ee80000100800 */
[----:B------:R4:W3:Y:S01]  /*51d50*/  @P2 LDG.E.U8 R46, desc[UR62][R4.64] ;  /* 0x0000003e042e2981 */ /* 0x0008e2000c1e1100 */
[----:B------:R-:W-:-:S02]  /*51d60*/  PRMT R42, RZ, 0x7610, R42 ;  /* 0x00007610ff2a7816 */ /* 0x000fc4000000002a */
[----:B------:R-:W-:Y:S01]  /*51d70*/  PRMT R40, RZ, 0x7610, R40 ;  /* 0x00007610ff287816 */ /* 0x000fe20000000028 */
[----:B------:R-:W3:Y:S01]  /*51d80*/  LDL R54, [R1+0x20fc] ;  /* 0x0020fc0001367983 */ /* 0x000ee20000100800 */
[----:B------:R-:W-:Y:S02]  /*51d90*/  PRMT R38, RZ, 0x7610, R38 ;  /* 0x00007610ff267816 */ /* 0x000fe40000000026 */
[----:B------:R-:W-:Y:S01]  /*51da0*/  PRMT R36, RZ, 0x7610, R36 ;  /* 0x00007610ff247816 */ /* 0x000fe20000000024 */
[----:B------:R-:W5:Y:S01]  /*51db0*/  LDL R57, [R1+0x20ec] ;  /* 0x0020ec0001397983 */ /* 0x000f620000100800 */
[----:B----4-:R-:W-:-:S03]  /*51dc0*/  @P2 IMAD.MOV.U32 R4, RZ, RZ, R25 ;  /* 0x000000ffff042224 */ /* 0x010fc600078e0019 */
[----:B------:R-:W4:Y:S01]  /*51dd0*/  LDL R25, [R1+0x2190] ;  /* 0x0021900001197983 */ /* 0x000f220000100800 */
[----:B------:R-:W-:Y:S01]  /*51de0*/  @P2 IMAD.MOV.U32 R5, RZ, RZ, R53 ;  /* 0x000000ffff052224 */ /* 0x000fe200078e0035 */
[----:B------:R-:W-:Y:S02]  /*51df0*/  PRMT R34, RZ, 0x7610, R34 ;  /* 0x00007610ff227816 */ /* 0x000fe40000000022 */
[----:B------:R-:W4:Y:S04]  /*51e00*/  LDL R53, [R1+0x209c] ;  /* 0x00209c0001357983 */ /* 0x000f280000100800 */
[----:B------:R0:W4:Y:S02]  /*51e10*/  @P2 LDG.E.U8 R44, desc[UR62][R4.64] ;  /* 0x0000003e042c2981 */ /* 0x000124000c1e1100 */
[----:B0-----:R-:W-:-:S02]  /*51e20*/  @P0 IMAD.MOV.U32 R4, RZ, RZ, R22 ;  /* 0x000000ffff040224 */ /* 0x001fc400078e0016 */
[----:B------:R-:W-:Y:S01]  /*51e30*/  @P0 IMAD.MOV.U32 R5, RZ, RZ, R23 ;  /* 0x000000ffff050224 */ /* 0x000fe200078e0017 */
[----:B------:R-:W4:Y:S04]  /*51e40*/  LDL R22, [R1+0x2188] ;  /* 0x0021880001167983 */ /* 0x000f280000100800 */
[----:B------:R-:W4:Y:S04]  /*51e50*/  LDL R23, [R1+0x2184] ;  /* 0x0021840001177983 */ /* 0x000f280000100800 */
[----:B------:R2:W4:Y:S02]  /*51e60*/  @P0 LDG.E.U8 R42, desc[UR62][R4.64] ;  /* 0x0000003e042a0981 */ /* 0x000524000c1e1100 */
[----:B--2---:R-:W-:-:S02]  /*51e70*/  @P0 IMAD.MOV.U32 R4, RZ, RZ, R21 ;  /* 0x000000ffff040224 */ /* 0x004fc400078e0015 */
[----:B------:R-:W-:Y:S01]  /*51e80*/  @P0 IMAD.MOV.U32 R5, RZ, RZ, R24 ;  /* 0x000000ffff050224 */ /* 0x000fe200078e0018 */
[----:B------:R-:W2:Y:S04]  /*51e90*/  LDL R21, [R1+0x2180] ;  /* 0x0021800001157983 */ /* 0x000ea80000100800 */
[----:B------:R-:W2:Y:S04]  /*51ea0*/  LDL R24, [R1+0x217c] ;  /* 0x00217c0001187983 */ /* 0x000ea80000100800 */
[----:B------:R3:W2:Y:S02]  /*51eb0*/  @P0 LDG.E.U8 R40, desc[UR62][R4.64] ;  /* 0x0000003e04280981 */ /* 0x0006a4000c1e1100 */
[----:B---3--:R-:W-:-:S02]  /*51ec0*/  @P1 IMAD.MOV.U32 R5, RZ, RZ, R20 ;  /* 0x000000ffff051224 */ /* 0x008fc400078e0014 */
[----:B-----5:R-:W-:Y:S01]  /*51ed0*/  @P1 IMAD.MOV.U32 R4, RZ, RZ, R0 ;  /* 0x000000ffff041224 */ /* 0x020fe200078e0000 */
[----:B------:R-:W3:Y:S04]  /*51ee0*/  LDL R20, [R1+0x2174] ;  /* 0x0021740001147983 */ /* 0x000ee80000100800 */
[----:B------:R-:W5:Y:S01]  /*51ef0*/  LDL R0, [R1+0x2178] ;  /* 0x0021780001007983 */ /* 0x000f620000100800 */
[----:B------:R-:W-:-:S03]  /*51f00*/  ISETP.GT.AND P2, PT, R2, 0x2c, PT ;  /* 0x0000002c0200780c */ /* 0x000fc60003f44270 */
[----:B------:R0:W5:Y:S01]  /*51f10*/  @P1 LDG.E.U8 R38, desc[UR62][R4.64] ;  /* 0x0000003e04261981 */ /* 0x000162000c1e1100 */
[----:B------:R-:W-:Y:S01]  /*51f20*/  ISETP.GT.AND P0, PT, R2, 0x2d, PT ;  /* 0x0000002d0200780c */ /* 0x000fe20003f04270 */
[----:B0-----:R-:W-:Y:S01]  /*51f30*/  @P1 IMAD.MOV.U32 R5, RZ, RZ, R48 ;  /* 0x000000ffff051224 */ /* 0x001fe200078e0030 */
[----:B------:R-:W-:Y:S01]  /*51f40*/  PRMT R32, RZ, 0x7610, R32 ;  /* 0x00007610ff207816 */ /* 0x000fe20000000020 */
[----:B------:R-:W5:Y:S01]  /*51f50*/  LDL R48, [R1+0x212c] ;  /* 0x00212c0001307983 */ /* 0x000f620000100800 */
[----:B----4-:R-:W-:Y:S01]  /*51f60*/  @P1 IMAD.MOV.U32 R4, RZ, RZ, R25 ;  /* 0x000000ffff041224 */ /* 0x010fe200078e0019 */
[----:B------:R-:W-:Y:S02]  /*51f70*/  PRMT R30, RZ, 0x7610, R30 ;  /* 0x00007610ff1e7816 */ /* 0x000fe4000000001e */
[----:B------:R-:W4:Y:S04]  /*51f80*/  LDL R25, [R1+0x2130] ;  /* 0x0021300001197983 */ /* 0x000f280000100800 */
[----:B------:R0:W4:Y:S02]  /*51f90*/  @P1 LDG.E.U8 R36, desc[UR62][R4.64] ;  /* 0x0000003e04241981 */ /* 0x000124000c1e1100 */
[----:B0-----:R-:W-:-:S02]  /*51fa0*/  @P2 IMAD.MOV.U32 R4, RZ, RZ, R22 ;  /* 0x000000ffff042224 */ /* 0x001fc400078e0016 */
[----:B------:R-:W4:Y:S01]  /*51fb0*/  LDL R22, [R1+0x2148] ;  /* 0x0021480001167983 */ /* 0x000f220000100800 */
[----:B------:R-:W-:-:S03]  /*51fc0*/  @P2 IMAD.MOV.U32 R5, RZ, RZ, R23 ;  /* 0x000000ffff052224 */ /* 0x000fc600078e0017 */
[----:B------:R-:W4:Y:S04]  /*51fd0*/  LDL R23, [R1+0x2144] ;  /* 0x0021440001177983 */ /* 0x000f280000100800 */
[----:B------:R2:W4:Y:S02]  /*51fe0*/  @P2 LDG.E.U8 R34, desc[UR62][R4.64] ;  /* 0x0000003e04222981 */ /* 0x000524000c1e1100 */
[----:B--2---:R-:W-:Y:S02]  /*51ff0*/  @P2 IMAD.MOV.U32 R4, RZ, RZ, R21 ;  /* 0x000000ffff042224 */ /* 0x004fe400078e0015 */
[----:B------:R-:W2:Y:S01]  /*52000*/  LDL R21, [R1+0x2140] ;  /* 0x0021400001157983 */ /* 0x000ea20000100800 */
[----:B------:R-:W-:-:S03]  /*52010*/  @P2 IMAD.MOV.U32 R5, RZ, RZ, R24 ;  /* 0x000000ffff052224 */ /* 0x000fc600078e0018 */
[----:B------:R-:W2:Y:S04]  /*52020*/  LDL R24, [R1+0x213c] ;  /* 0x00213c0001187983 */ /* 0x000ea80000100800 */
[----:B------:R3:W2:Y:S02]  /*52030*/  @P2 LDG.E.U8 R32, desc[UR62][R4.64] ;  /* 0x0000003e04202981 */ /* 0x0006a4000c1e1100 */
[----:B---3--:R-:W-:Y:S02]  /*52040*/  @P0 IMAD.MOV.U32 R5, RZ, RZ, R20 ;  /* 0x000000ffff050224 */ /* 0x008fe400078e0014 */
[----:B------:R-:W3:Y:S01]  /*52050*/  LDL R20, [R1+0x2134] ;  /* 0x0021340001147983 */ /* 0x000ee20000100800 */
[----:B-----5:R-:W-:-:S03]  /*52060*/  @P0 IMAD.MOV.U32 R4, RZ, RZ, R0 ;  /* 0x000000ffff040224 */ /* 0x020fc600078e0000 */
[----:B------:R-:W5:Y:S01]  /*52070*/  LDL R0, [R1+0x2138] ;  /* 0x0021380001007983 */ /* 0x000f620000100800 */
[C---:B------:R-:W-:Y:S02]  /*52080*/  ISETP.GT.AND P1, PT, R2.reuse, 0x30, PT ;  /* 0x000000300200780c */ /* 0x040fe40003f24270 */
[----:B------:R-:W-:Y:S01]  /*52090*/  ISETP.GT.AND P2, PT, R2, 0x31, PT ;  /* 0x000000310200780c */ /* 0x000fe20003f44270 */
[----:B------:R4:W5:Y:S01]  /*520a0*/  @P0 LDG.E.U8 R30, desc[UR62][R4.64] ;  /* 0x0000003e041e0981 */ /* 0x000962000c1e1100 */
[----:B------:R-:W-:Y:S02]  /*520b0*/  PRMT R18, RZ, 0x7610, R18 ;  /* 0x00007610ff127816 */ /* 0x000fe40000000012 */
[----:B------:R-:W-:-:S07]  /*520c0*/  PRMT R17, RZ, 0x7610, R17 ;  /* 0x00007610ff117816 */ /* 0x000fce0000000011 */
[----:B----4-:R-:W-:Y:S02]  /*520d0*/  @P1 IMAD.MOV.U32 R4, RZ, RZ, R22 ;  /* 0x000000ffff041224 */ /* 0x010fe400078e0016 */
        /* <DEDUP_REMOVED lines=13> */
[----:B------:R-:W-:Y:S02]  /*521b0*/  ISETP.GT.AND P3, PT, R2, 0x38, PT ;  /* 0x000000380200780c */ /* 0x000fe40003f64270 */
[----:B------:R-:W-:Y:S02]  /*521c0*/  PRMT R16, RZ, 0x7610, R16 ;  /* 0x00007610ff107816 */ /* 0x000fe40000000010 */
[----:B------:R-:W-:-:S04]  /*521d0*/  PRMT R15, RZ, 0x7610, R15 ;  /* 0x00007610ff0f7816 */ /* 0x000fc8000000000f */
[----:B------:R0:W5:Y:S01]  /*521e0*/  @P2 LDG.E.U8 R16, desc[UR62][R4.64] ;  /* 0x0000003e04102981 */ /* 0x000162000c1e1100 */
[----:B------:R-:W-:Y:S02]  /*521f0*/  ISETP.GT.AND P4, PT, R2, 0x39, PT ;  /* 0x000000390200780c */ /* 0x000fe40003f84270 */
[----:B------:R-:W-:Y:S01]  /*52200*/  PRMT R14, RZ, 0x7610, R14 ;  /* 0x00007610ff0e7816 */ /* 0x000fe2000000000e */
[----:B0-----:R-:W-:Y:S02]  /*52210*/  @P2 IMAD.MOV.U32 R4, RZ, RZ, R25 ;  /* 0x000000ffff042224 */ /* 0x001fe400078e0019 */
[----:B------:R-:W-:Y:S01]  /*52220*/  @P2 IMAD.MOV.U32 R5, RZ, RZ, R48 ;  /* 0x000000ffff052224 */ /* 0x000fe200078e0030 */
[----:B------:R-:W-:Y:S01]  /*52230*/  PRMT R13, RZ, 0x7610, R13 ;  /* 0x00007610ff0d7816 */ /* 0x000fe2000000000d */
[----:B------:R-:W5:Y:S04]  /*52240*/  LDL R48, [R1+0x211c] ;  /* 0x00211c0001307983 */ /* 0x000f680000100800 */
[----:B------:R4:W5:Y:S01]  /*52250*/  @P2 LDG.E.U8 R15, desc[UR62][R4.64] ;  /* 0x0000003e040f2981 */ /* 0x000962000c1e1100 */
[----:B------:R-:W-:-:S03]  /*52260*/  PRMT R12, RZ, 0x7610, R12 ;  /* 0x00007610ff0c7816 */ /* 0x000fc6000000000c */
[----:B------:R-:W5:Y:S01]  /*52270*/  LDL R25, [R1+0x2120] ;  /* 0x0021200001197983 */ /* 0x000f620000100800 */
[----:B----4-:R-:W-:-:S03]  /*52280*/  @P3 IMAD.MOV.U32 R4, RZ, RZ, R22 ;  /* 0x000000ffff043224 */ /* 0x010fc600078e0016 */
        /* <DEDUP_REMOVED lines=14> */
[----:B------:R-:W-:Y:S01]  /*52370*/  PRMT R11, RZ, 0x7610, R11 ;  /* 0x00007610ff0b7816 */ /* 0x000fe2000000000b */
[----:B------:R4:W5:Y:S01]  /*52380*/  @P4 LDG.E.U8 R12, desc[UR62][R4.64] ;  /* 0x0000003e040c4981 */ /* 0x000962000c1e1100 */
[----:B------:R-:W-:Y:S01]  /*52390*/  PRMT R28, RZ, 0x7610, R28 ;  /* 0x00007610ff1c7816 */ /* 0x000fe2000000001c */
        /* <DEDUP_REMOVED lines=18> */
[----:B------:R-:W-:Y:S01]  /*524c0*/  ISETP.GT.AND P3, PT, R2, 0x3a, PT ;  /* 0x0000003a0200780c */ /* 0x000fe20003f64270 */
[----:B0-----:R-:W-:Y:S02]  /*524d0*/  @P1 IMAD.MOV.U32 R4, RZ, RZ, R25 ;  /* 0x000000ffff041224 */ /* 0x001fe400078e0019 */
[----:B------:R-:W-:Y:S01]  /*524e0*/  @P1 IMAD.MOV.U32 R5, RZ, RZ, R48 ;  /* 0x000000ffff051224 */ /* 0x000fe200078e0030 */
[----:B------:R-:W-:Y:S01]  /*524f0*/  PRMT R8, RZ, 0x7610, R8 ;  /* 0x00007610ff087816 */ /* 0x000fe20000000008 */
[----:B------:R-:W5:Y:S04]  /*52500*/  LDL R48, [R1+0x208c] ;  /* 0x00208c0001307983 */ /* 0x000f680000100800 */
[----:B------:R4:W5:Y:S04]  /*52510*/  @P1 LDG.E.U8 R9, desc[UR62][R4.64] ;  /* 0x0000003e04091981 */ /* 0x000968000c1e1100 */
[----:B------:R-:W5:Y:S01]  /*52520*/  LDL R25, [R1+0x2090] ;  /* 0x0020900001197983 */ /* 0x000f620000100800 */
[----:B----4-:R-:W-:-:S03]  /*52530*/  @P2 IMAD.MOV.U32 R4, RZ, RZ, R22 ;  /* 0x000000ffff042224 */ /* 0x010fc600078e0016 */
[----:B------:R-:W4:Y:S01]  /*52540*/  LDL R22, [R1+0x2098] ;  /* 0x0020980001167983 */ /* 0x000f220000100800 */
[----:B------:R-:W-:-:S03]  /*52550*/  @P2 IMAD.MOV.U32 R5, RZ, RZ, R23 ;  /* 0x000000ffff052224 */ /* 0x000fc600078e0017 */
[----:B------:R-:W4:Y:S04]  /*52560*/  LDL R23, [R1+0x2094] ;  /* 0x0020940001177983 */ /* 0x000f280000100800 */
[----:B------:R2:W4:Y:S02]  /*52570*/  @P2 LDG.E.U8 R8, desc[UR62][R4.64] ;  /* 0x0000003e04082981 */ /* 0x000524000c1e1100 */
[----:B--2---:R-:W-:Y:S02]  /*52580*/  @P2 IMAD.MOV.U32 R4, RZ, RZ, R21 ;  /* 0x000000ffff042224 */ /* 0x004fe400078e0015 */
[----:B------:R-:W-:Y:S02]  /*52590*/  @P2 IMAD.MOV.U32 R5, RZ, RZ, R24 ;  /* 0x000000ffff052224 */ /* 0x000fe400078e0018 */
[----:B------:R-:W2:Y:S01]  /*525a0*/  LDL R24, [R1+0x2164] ;  /* 0x0021640001187983 */ /* 0x000ea20000100800 */
[----:B---3--:R-:W-:-:S02]  /*525b0*/  @P3 IMAD.MOV.U32 R21, RZ, RZ, R20 ;  /* 0x000000ffff153224 */ /* 0x008fc400078e0014 */
[----:B-----5:R-:W-:Y:S02]  /*525c0*/  @P3 IMAD.MOV.U32 R20, RZ, RZ, R0 ;  /* 0x000000ffff143224 */ /* 0x020fe400078e0000 */
[----:B------:R-:W3:Y:S01]  /*525d0*/  LDL R0, [R1+0x2168] ;  /* 0x0021680001007983 */ /* 0x000ee20000100800 */
[----:B------:R-:W-:Y:S02]  /*525e0*/  PRMT R7, RZ, 0x7610, R7 ;  /* 0x00007610ff077816 */ /* 0x000fe40000000007 */
[----:B------:R-:W-:Y:S02]  /*525f0*/  ISETP.GT.AND P4, PT, R2, 0x3b, PT ;  /* 0x0000003b0200780c */ /* 0x000fe40003f84270 */
[----:B------:R-:W-:Y:S02]  /*52600*/  PRMT R6, RZ, 0x7610, R6 ;  /* 0x00007610ff067816 */ /* 0x000fe40000000006 */
[----:B------:R0:W5:Y:S04]  /*52610*/  @P2 LDG.E.U8 R7, desc[UR62][R4.64] ;  /* 0x0000003e04072981 */ /* 0x000168000c1e1100 */
[----:B------:R1:W5:Y:S01]  /*52620*/  @P3 LDG.E.U8 R6, desc[UR62][R20.64] ;  /* 0x0000003e14063981 */ /* 0x000362000c1e1100 */
[----:B0-----:R-:W-:Y:S01]  /*52630*/  PRMT R5, RZ, 0x7610, R5 ;  /* 0x00007610ff057816 */ /* 0x001fe20000000005 */
[----:B-1----:R-:W-:-:S02]  /*52640*/  @P3 IMAD.MOV.U32 R20, RZ, RZ, R52 ;  /* 0x000000ffff143224 */ /* 0x002fc400078e0034 */
[----:B------:R-:W-:Y:S01]  /*52650*/  @P3 IMAD.MOV.U32 R21, RZ, RZ, R53 ;  /* 0x000000ffff153224 */ /* 0x000fe200078e0035 */
[----:B------:R-:W-:Y:S02]  /*52660*/  ISETP.GT.AND P0, PT, R2, 0x2e, PT ;  /* 0x0000002e0200780c */ /* 0x000fe40003f04270 */
[----:B------:R-:W-:Y:S02]  /*52670*/  PRMT R4, RZ, 0x7610, R4 ;  /* 0x00007610ff047816 */ /* 0x000fe40000000004 */
[----:B------:R4:W5:Y:S01]  /*52680*/  @P3 LDG.E.U8 R5, desc[UR62][R20.64] ;  /* 0x0000003e14053981 */ /* 0x000962000c1e1100 */
[----:B------:R-:W-:Y:S02]  /*52690*/  PRMT R3, RZ, 0x7610, R3 ;  /* 0x00007610ff037816 */ /* 0x000fe40000000003 */
[----:B------:R-:W-:Y:S01]  /*526a0*/  PRMT R26, RZ, 0x7610, R26 ;  /* 0x00007610ff1a7816 */ /* 0x000fe2000000001a */
[----:B----4-:R-:W-:Y:S02]  /*526b0*/  @P4 IMAD.MOV.U32 R20, RZ, RZ, R22 ;  /* 0x000000ffff144224 */ /* 0x010fe400078e0016 */
[----:B------:R-:W4:Y:S01]  /*526c0*/  LDL R22, [R1+0x2108] ;  /* 0x0021080001167983 */ /* 0x000f220000100800 */
[----:B------:R-:W-:-:S03]  /*526d0*/  @P4 IMAD.MOV.U32 R21, RZ, RZ, R23 ;  /* 0x000000ffff154224 */ /* 0x000fc600078e0017 */
[----:B------:R-:W4:Y:S04]  /*526e0*/  LDL R23, [R1+0x2104] ;  /* 0x0021040001177983 */ /* 0x000f280000100800 */
[----:B------:R0:W5:Y:S02]  /*526f0*/  @P4 LDG.E.U8 R4, desc[UR62][R20.64] ;  /* 0x0000003e14044981 */ /* 0x000164000c1e1100 */
[----:B0-----:R-:W-:Y:S02]  /*52700*/  @P4 IMAD.MOV.U32 R20, RZ, RZ, R25 ;  /* 0x000000ffff144224 */ /* 0x001fe400078e0019 */
[----:B------:R-:W-:Y:S01]  /*52710*/  @P4 IMAD.MOV.U32 R21, RZ, RZ, R48 ;  /* 0x000000ffff154224 */ /* 0x000fe200078e0030 */
[----:B------:R-:W5:Y:S04]  /*52720*/  LDL R25, [R1+0x20f4] ;  /* 0x0020f40001197983 */ /* 0x000f680000100800 */
[----:B------:R2:W5:Y:S04]  /*52730*/  @P4 LDG.E.U8 R3, desc[UR62][R20.64] ;  /* 0x0000003e14034981 */ /* 0x000568000c1e1100 */
[----:B------:R-:W5:Y:S01]  /*52740*/  LDL R48, [R1+0x2100] ;  /* 0x0021000001307983 */ /* 0x000f620000100800 */
[----:B--2---:R-:W-:-:S03]  /*52750*/  @P0 IMAD.MOV.U32 R21, RZ, RZ, R24 ;  /* 0x000000ffff150224 */ /* 0x004fc600078e0018 */
[----:B------:R-:W2:Y:S01]  /*52760*/  LDL R24, [R1+0x20f8] ;  /* 0x0020f80001187983 */ /* 0x000ea20000100800 */
[----:B---3--:R-:W-:-:S03]  /*52770*/  @P0 IMAD.MOV.U32 R20, RZ, RZ, R0 ;  /* 0x000000ffff140224 */ /* 0x008fc600078e0000 */
[----:B------:R-:W3:Y:S04]  /*52780*/  LDL R0, [R1+0x20f0] ;  /* 0x0020f00001007983 */ /* 0x000ee80000100800 */
[----:B------:R0:W2:Y:S01]  /*52790*/  @P0 LDG.E.U8 R26, desc[UR62][R20.64] ;  /* 0x0000003e141a0981 */ /* 0x0000a2000c1e1100 */
[C---:B------:R-:W-:Y:S02]  /*527a0*/  ISETP.GT.AND P1, PT, R2.reuse, 0x34, PT ;  /* 0x000000340200780c */ /* 0x040fe40003f24270 */
[----:B------:R-:W-:Y:S02]  /*527b0*/  PRMT R19, RZ, 0x7610, R19 ;  /* 0x00007610ff137816 */ /* 0x000fe40000000013 */
[C---:B------:R-:W-:Y:S02]  /*527c0*/  ISETP.GT.AND P2, PT, R2.reuse, 0x35, PT ;  /* 0x000000350200780c */ /* 0x040fe40003f44270 */
[----:B------:R-:W-:-:S02]  /*527d0*/  ISETP.GT.AND P3, PT, R2, 0x3c, PT ;  /* 0x0000003c0200780c */ /* 0x000fc40003f64270 */
[----:B0-----:R-:W-:Y:S02]  /*527e0*/  PRMT R20, RZ, 0x7610, R20 ;  /* 0x00007610ff147816 */ /* 0x001fe40000000014 */
[----:B------:R-:W-:-:S03]  /*527f0*/  PRMT R21, RZ, 0x7610, R21 ;  /* 0x00007610ff157816 */ /* 0x000fc60000000015 */
[----:B----4-:R5:W4:Y:S04]  /*52800*/  @P1 LDG.E.U8 R19, desc[UR62][R22.64] ;  /* 0x0000003e16131981 */ /* 0x010b28000c1e1100 */
[----:B--2---:R0:W-:Y:S04]  /*52810*/  STL [R1+0x54a0], R26 ;  /* 0x0054a01a01007387 */ /* 0x0041e80000100800 */
[----:B------:R-:W2:Y:S04]  /*52820*/  LDL R53, [R1+0x2084] ;  /* 0x0020840001357983 */ /* 0x000ea80000100800 */
[----:B------:R-:W4:Y:S01]  /*52830*/  LDL R52, [R1+0x2088] ;  /* 0x0020880001347983 */ /* 0x000f220000100800 */
[----:B-----5:R-:W-:-:S02]  /*52840*/  @P1 IMAD.MOV.U32 R22, RZ, RZ, R48 ;  /* 0x000000ffff161224 */ /* 0x020fc400078e0030 */
[----:B------:R-:W-:Y:S01]  /*52850*/  @P1 IMAD.MOV.U32 R23, RZ, RZ, R54 ;  /* 0x000000ffff171224 */ /* 0x000fe200078e0036 */
[----:B------:R-:W5:Y:S04]  /*52860*/  LDL R48, [R1+0x2080] ;  /* 0x0020800001307983 */ /* 0x000f680000100800 */
[----:B------:R-:W5:Y:S04]  /*52870*/  LDL R54, [R1+0x207c] ;  /* 0x00207c0001367983 */ /* 0x000f680000100800 */
[----:B------:R-:W5:Y:S04]  /*52880*/  LDL R56, [R1+0x2074] ;  /* 0x0020740001387983 */ /* 0x000f680000100800 */
[----:B------:R-:W5:Y:S04]  /*52890*/  LDL R55, [R1+0x2078] ;  /* 0x0020780001377983 */ /* 0x000f680000100800 */
[----:B------:R1:W5:Y:S04]  /*528a0*/  @P1 LDG.E.U8 R20, desc[UR62][R22.64] ;  /* 0x0000003e16141981 */ /* 0x000368000c1e1100 */
[----:B------:R3:W5:Y:S04]  /*528b0*/  @P2 LDG.E.U8 R21, desc[UR62][R24.64] ;  /* 0x0000003e18152981 */ /* 0x000768000c1e1100 */
[----:B0-----:R-:W5:Y:S01]  /*528c0*/  LDL R26, [R1+0x206c] ;  /* 0x00206c00011a7983 */ /* 0x001f620000100800 */
[----:B-1----:R-:W-:Y:S01]  /*528d0*/  PRMT R22, RZ, 0x7610, R22 ;  /* 0x00007610ff167816 */ /* 0x002fe20000000016 */
[----:B---3--:R-:W-:-:S02]  /*528e0*/  @P2 IMAD.MOV.U32 R24, RZ, RZ, R0 ;  /* 0x000000ffff182224 */ /* 0x008fc400078e0000 */
[----:B------:R-:W-:Y:S01]  /*528f0*/  @P2 IMAD.MOV.U32 R25, RZ, RZ, R57 ;  /* 0x000000ffff192224 */ /* 0x000fe200078e0039 */
[----:B------:R-:W3:Y:S04]  /*52900*/  LDL R0, [R1+0x2070] ;  /* 0x0020700001007983 */ /* 0x000ee80000100800 */
[----:B------:R2:W3:Y:S02]  /*52910*/  @P2 LDG.E.U8 R22, desc[UR62][R24.64] ;  /* 0x0000003e18162981 */ /* 0x0004e4000c1e1100 */
[----:B--2---:R-:W-:Y:S02]  /*52920*/  @P3 IMAD.MOV.U32 R25, RZ, RZ, R53 ;  /* 0x000000ffff193224 */ /* 0x004fe400078e0035 */
[----:B------:R-:W2:Y:S01]  /*52930*/  LDL R53, [R1+0x215c] ;  /* 0x00215c0001357983 */ /* 0x000ea20000100800 */
[----:B----4-:R-:W-:-:S03]  /*52940*/  @P3 IMAD.MOV.U32 R24, RZ, RZ, R52 ;  /* 0x000000ffff183224 */ /* 0x010fc600078e0034 */
[----:B------:R-:W4:Y:S01]  /*52950*/  LDL R52, [R1+0x2160] ;  /* 0x0021600001347983 */ /* 0x000f220000100800 */
[----:B------:R-:W-:Y:S02]  /*52960*/  ISETP.GT.AND P4, PT, R2, 0x3d, PT ;  /* 0x0000003d0200780c */ /* 0x000fe40003f84270 */
[----:B------:R-:W-:Y:S02]  /*52970*/  PRMT R23, RZ, 0x7610, R23 ;  /* 0x00007610ff177816 */ /* 0x000fe40000000017 */
[----:B------:R-:W-:-:S04]  /*52980*/  PRMT R27, RZ, 0x7610, R27 ;  /* 0x00007610ff1b7816 */ /* 0x000fc8000000001b */
[----:B------:R5:W4:Y:S01]  /*52990*/  @P3 LDG.E.U8 R23, desc[UR62][R24.64] ;  /* 0x0000003e18173981 */ /* 0x000b22000c1e1100 */
[----:B------:R-:W-:Y:S01]  /*529a0*/  PRMT R29, RZ, 0x7610, R29 ;  /* 0x00007610ff1d7816 */ /* 0x000fe2000000001d */
[----:B-----5:R-:W-:Y:S02]  /*529b0*/  @P3 IMAD.MOV.U32 R24, RZ, RZ, R48 ;  /* 0x000000ffff183224 */ /* 0x020fe400078e0030 */
[----:B------:R-:W-:Y:S01]  /*529c0*/  @P3 IMAD.MOV.U32 R25, RZ, RZ, R54 ;  /* 0x000000ffff193224 */ /* 0x000fe200078e0036 */
[----:B------:R-:W5:Y:S04]  /*529d0*/  LDL R48, [R1+0x2158] ;  /* 0x0021580001307983 */ /* 0x000f680000100800 */
[----:B------:R0:W5:Y:S04]  /*529e0*/  @P3 LDG.E.U8 R27, desc[UR62][R24.64] ;  /* 0x0000003e181b3981 */ /* 0x000168000c1e1100 */
[----:B------:R-:W5:Y:S01]  /*529f0*/  LDL R54, [R1+0x2154] ;  /* 0x0021540001367983 */ /* 0x000f620000100800 */
[----:B------:R-:W-:Y:S01]  /*52a00*/  PRMT R31, RZ, 0x7610, R31 ;  /* 0x00007610ff1f7816 */ /* 0x000fe2000000001f */
[----:B0-----:R-:W-:-:S02]  /*52a10*/  @P4 IMAD.MOV.U32 R24, RZ, RZ, R55 ;  /* 0x000000ffff184224 */ /* 0x001fc400078e0037 */
[----:B------:R-:W-:-:S05]  /*52a20*/  @P4 IMAD.MOV.U32 R25, RZ, RZ, R56 ;  /* 0x000000ffff194224 */ /* 0x000fca00078e0038 */
[----:B------:R3:W5:Y:S02]  /*52a30*/  @P4 LDG.E.U8 R29, desc[UR62][R24.64] ;  /* 0x0000003e181d4981 */ /* 0x000764000c1e1100 */
[----:B---3--:R-:W-:Y:S02]  /*52a40*/  @P4 IMAD.MOV.U32 R24, RZ, RZ, R0 ;  /* 0x000000ffff184224 */ /* 0x008fe400078e0000 */
[----:B------:R-:W-:Y:S01]  /*52a50*/  @P4 IMAD.MOV.U32 R25, RZ, RZ, R26 ;  /* 0x000000ffff194224 */ /* 0x000fe200078e001a */
[----:B------:R-:W3:Y:S04]  /*52a60*/  LDL R0, [R1+0x2150] ;  /* 0x0021500001007983 */ /* 0x000ee80000100800 */
[----:B------:R-:W3:Y:S04]  /*52a70*/  LDL R26, [R1+0x214c] ;  /* 0x00214c00011a7983 */ /* 0x000ee80000100800 */
[----:B------:R2:W3:Y:S01]  /*52a80*/  @P4 LDG.E.U8 R31, desc[UR62][R24.64] ;  /* 0x0000003e181f4981 */ /* 0x0004e2000c1e1100 */
[----:B------:R-:W-:Y:S01]  /*52a90*/  PRMT R33, RZ, 0x7610, R33 ;  /* 0x00007610ff217816 */ /* 0x000fe20000000021 */
[----:B--2---:R-:W-:-:S02]  /*52aa0*/  @P0 IMAD.MOV.U32 R25, RZ, RZ, R53 ;  /* 0x000000ffff190224 */ /* 0x004fc400078e0035 */
[----:B------:R-:W2:Y:S01]  /*52ab0*/  LDL R53, [R1+0x20e4] ;  /* 0x0020e40001357983 */ /* 0x000ea20000100800 */
[----:B----4-:R-:W-:-:S03]  /*52ac0*/  @P0 IMAD.MOV.U32 R24, RZ, RZ, R52 ;  /* 0x000000ffff180224 */ /* 0x010fc600078e0034 */
[----:B------:R-:W4:Y:S04]  /*52ad0*/  LDL R52, [R1+0x20e8] ;  /* 0x0020e80001347983 */ /* 0x000f280000100800 */
[----:B------:R5:W4:Y:S01]  /*52ae0*/  @P0 LDG.E.U8 R33, desc[UR62][R24.64] ;  /* 0x0000003e18210981 */ /* 0x000b22000c1e1100 */
[C---:B------:R-:W-:Y:S02]  /*52af0*/  ISETP.GT.AND P1, PT, R2.reuse, 0x2f, PT ;  /* 0x0000002f0200780c */ /* 0x040fe40003f24270 */
[----:B------:R-:W-:Y:S02]  /*52b00*/  ISETP.GT.AND P2, PT, R2, 0x36, PT ;  /* 0x000000360200780c */ /* 0x000fe40003f44270 */
[----:B------:R-:W-:Y:S02]  /*52b10*/  PRMT R35, RZ, 0x7610, R35 ;  /* 0x00007610ff237816 */ /* 0x000fe40000000023 */
[----:B------:R-:W-:-:S07]  /*52b20*/  PRMT R37, RZ, 0x7610, R37 ;  /* 0x00007610ff257816 */ /* 0x000fce0000000025 */
[----:B-----5:R-:W-:Y:S02]  /*52b30*/  @P1 IMAD.MOV.U32 R24, RZ, RZ, R48 ;  /* 0x000000ffff181224 */ /* 0x020fe400078e0030 */
[----:B------:R-:W-:-:S05]  /*52b40*/  @P1 IMAD.MOV.U32 R25, RZ, RZ, R54 ;  /* 0x000000ffff191224 */ /* 0x000fca00078e0036 */
[----:B------:R3:W5:Y:S01]  /*52b50*/  @P1 LDG.E.U8 R35, desc[UR62][R24.64] ;  /* 0x0000003e18231981 */ /* 0x000762000c1e1100 */
[----:B------:R-:W-:Y:S01]  /*52b60*/  PRMT R39, RZ, 0x7610, R39 ;  /* 0x00007610ff277816 */ /* 0x000fe20000000027 */
[----:B---3--:R-:W-:Y:S02]  /*52b70*/  @P1 IMAD.MOV.U32 R24, RZ, RZ, R0 ;  /* 0x000000ffff181224 */ /* 0x008fe400078e0000 */
[----:B------:R-:W-:-:S05]  /*52b80*/  @P1 IMAD.MOV.U32 R25, RZ, RZ, R26 ;  /* 0x000000ffff191224 */ /* 0x000fca00078e001a */
[----:B------:R2:W3:Y:S02]  /*52b90*/  @P1 LDG.E.U8 R37, desc[UR62][R24.64] ;  /* 0x0000003e18251981 */ /* 0x0004e4000c1e1100 */
[----:B--2---:R-:W-:Y:S02]  /*52ba0*/  @P2 IMAD.MOV.U32 R25, RZ, RZ, R53 ;  /* 0x000000ffff192224 */ /* 0x004fe400078e0035 */
[----:B----4-:R-:W-:-:S05]  /*52bb0*/  @P2 IMAD.MOV.U32 R24, RZ, RZ, R52 ;  /* 0x000000ffff182224 */ /* 0x010fca00078e0034 */
[----:B------:R-:W2:Y:S04]  /*52bc0*/  @P2 LDG.E.U8 R39, desc[UR62][R24.64] ;  /* 0x0000003e18272981 */ /* 0x000ea8000c1e1100 */
[----:B------:R0:W-:Y:S04]  /*52bd0*/  STL [R1+0x54a4], R33 ;  /* 0x0054a42101007387 */ /* 0x0001e80000100800 */
[----:B------:R-:W4:Y:S04]  /*52be0*/  LDL R48, [R1+0x20dc] ;  /* 0x0020dc0001307983 */ /* 0x000f280000100800 */
[----:B0-----:R-:W4:Y:S04]  /*52bf0*/  LDL R33, [R1+0x20e0] ;  /* 0x0020e00001217983 */ /* 0x001f280000100800 */
[----:B-----5:R-:W-:Y:S04]  /*52c00*/  STL [R1+0x54a8], R35 ;  /* 0x0054a82301007387 */ /* 0x020fe80000100800 */
[----:B------:R-:W5:Y:S04]  /*52c10*/  LDL R26, [R1+0x20d4] ;  /* 0x0020d400011a7983 */ /* 0x000f680000100800 */
[----:B------:R-:W5:Y:S01]  /*52c20*/  LDL R0, [R1+0x20d8] ;  /* 0x0020d80001007983 */ /* 0x000f620000100800 */
[----:B------:R-:W-:-:S03]  /*52c30*/  PRMT R41, RZ, 0x7610, R41 ;  /* 0x00007610ff297816 */ /* 0x000fc60000000029 */
[----:B---3--:R-:W-:Y:S04]  /*52c40*/  STL [R1+0x54ac], R37 ;  /* 0x0054ac2501007387 */ /* 0x008fe80000100800 */
[----:B------:R-:W3:Y:S04]  /*52c50*/  LDL R53, [R1+0x20d0] ;  /* 0x0020d00001357983 */ /* 0x000ee80000100800 */
[----:B--2---:R0:W-:Y:S04]  /*52c60*/  STL [R1+0x54b0], R39 ;  /* 0x0054b02701007387 */ /* 0x0041e80000100800 */
[----:B------:R-:W2:Y:S01]  /*52c70*/  LDL R54, [R1+0x20cc] ;  /* 0x0020cc0001367983 */ /* 0x000ea20000100800 */
[----:B----4-:R-:W-:-:S03]  /*52c80*/  @P2 IMAD.MOV.U32 R25, RZ, RZ, R48 ;  /* 0x000000ffff192224 */ /* 0x010fc600078e0030 */
[----:B------:R-:W4:Y:S04]  /*52c90*/  LDL R52, [R1+0x2064] ;  /* 0x0020640001347983 */ /* 0x000f280000100800 */
[----:B------:R-:W4:Y:S01]  /*52ca0*/  LDL R48, [R1+0x2068] ;  /* 0x0020680001307983 */ /* 0x000f220000100800 */
[----:B------:R-:W-:Y:S01]  /*52cb0*/  @P2 IMAD.MOV.U32 R24, RZ, RZ, R33 ;  /* 0x000000ffff182224 */ /* 0x000fe200078e0021 */
[C---:B------:R-:W-:Y:S02]  /*52cc0*/  ISETP.GT.AND P0, PT, R2.reuse, 0x37, PT ;  /* 0x000000370200780c */ /* 0x040fe40003f04270 */
[----:B------:R-:W-:Y:S01]  /*52cd0*/  ISETP.GT.AND P1, PT, R2, 0x3e, PT ;  /* 0x0000003e0200780c */ /* 0x000fe20003f24270 */
[----:B0-----:R-:W4:Y:S04]  /*52ce0*/  LDL R39, [R1+0x205c] ;  /* 0x00205c0001277983 */ /* 0x001f280000100800 */
[----:B------:R5:W4:Y:S01]  /*52cf0*/  @P2 LDG.E.U8 R41, desc[UR62][R24.64] ;  /* 0x0000003e18292981 */ /* 0x000b22000c1e1100 */
[----:B------:R-:W-:-:S02]  /*52d00*/  PRMT R43, RZ, 0x7610, R43 ;  /* 0x00007610ff2b7816 */ /* 0x000fc4000000002b */
[----:B------:R-:W-:Y:S01]  /*52d10*/  PRMT R45, RZ, 0x7610, R45 ;  /* 0x00007610ff2d7816 */ /* 0x000fe2000000002d */
[----:B------:R-:W4:Y:S02]  /*52d20*/  LDL R37, [R1+0x2060] ;  /* 0x0020600001257983 */ /* 0x000f240000100800 */
[----:B-----5:R-:W-:Y:S02]  /*52d30*/  @P0 IMAD.MOV.U32 R25, RZ, RZ, R26 ;  /* 0x000000ffff190224 */ /* 0x020fe400078e001a */
[----:B------:R-:W-:-:S05]  /*52d40*/  @P0 IMAD.MOV.U32 R24, RZ, RZ, R0 ;  /* 0x000000ffff180224 */ /* 0x000fca00078e0000 */
[----:B------:R3:W5:Y:S01]  /*52d50*/  @P0 LDG.E.U8 R43, desc[UR62][R24.64] ;  /* 0x0000003e182b0981 */ /* 0x000762000c1e1100 */
[----:B------:R-:W-:Y:S01]  /*52d60*/  PRMT R47, RZ, 0x7610, R47 ;  /* 0x00007610ff2f7816 */ /* 0x000fe2000000002f */
[----:B---3--:R-:W-:Y:S02]  /*52d70*/  @P0 IMAD.MOV.U32 R24, RZ, RZ, R53 ;  /* 0x000000ffff180224 */ /* 0x008fe400078e0035 */
[----:B--2---:R-:W-:-:S05]  /*52d80*/  @P0 IMAD.MOV.U32 R25, RZ, RZ, R54 ;  /* 0x000000ffff190224 */ /* 0x004fca00078e0036 */
[----:B------:R4:W2:Y:S02]  /*52d90*/  @P0 LDG.E.U8 R45, desc[UR62][R24.64] ;  /* 0x0000003e182d0981 */ /* 0x0008a4000c1e1100 */
[----:B----4-:R-:W-:Y:S02]  /*52da0*/  @P1 IMAD.MOV.U32 R24, RZ, RZ, R48 ;  /* 0x000000ffff181224 */ /* 0x010fe400078e0030 */
[----:B------:R-:W-:Y:S01]  /*52db0*/  @P1 IMAD.MOV.U32 R25, RZ, RZ, R52 ;  /* 0x000000ffff191224 */ /* 0x000fe200078e0034 */
[----:B------:R-:W-:Y:S04]  /*52dc0*/  STL [R1+0x54b4], R41 ;  /* 0x0054b42901007387 */ /* 0x000fe80000100800 */
[----:B------:R0:W3:Y:S04]  /*52dd0*/  @P1 LDG.E.U8 R47, desc[UR62][R24.64] ;  /* 0x0000003e182f1981 */ /* 0x0000e8000c1e1100 */
[----:B------:R-:W4:Y:S04]  /*52de0*/  LDL R35, [R1+0x2054] ;  /* 0x0020540001237983 */ /* 0x000f280000100800 */
[----:B------:R-:W4:Y:S04]  /*52df0*/  LDL R33, [R1+0x2058] ;  /* 0x0020580001217983 */ /* 0x000f280000100800 */
[----:B------:R-:W4:Y:S04]  /*52e00*/  LDL R26, [R1+0x204c] ;  /* 0x00204c00011a7983 */ /* 0x000f280000100800 */
[----:B------:R-:W4:Y:S01]  /*52e10*/  LDL R0, [R1+0x2050] ;  /* 0x0020500001007983 */ /* 0x000f220000100800 */
[----:B------:R-:W-:Y:S01]  /*52e20*/  ISETP.GT.AND P2, PT, R2, 0x3f, PT ;  /* 0x0000003f0200780c */ /* 0x000fe20003f44270 */
[----:B0-----:R-:W-:Y:S01]  /*52e30*/  @P1 IMAD.MOV.U32 R24, RZ, RZ, R37 ;  /* 0x000000ffff181224 */ /* 0x001fe200078e0025 */
[----:B------:R-:W-:Y:S01]  /*52e40*/  PRMT R49, RZ, 0x7610, R49 ;  /* 0x00007610ff317816 */ /* 0x000fe20000000031 */
[----:B-----5:R-:W-:Y:S01]  /*52e50*/  STL [R1+0x54b8], R43 ;  /* 0x0054b82b01007387 */ /* 0x020fe20000100800 */
[----:B------:R-:W-:Y:S01]  /*52e60*/  @P1 IMAD.MOV.U32 R25, RZ, RZ, R39 ;  /* 0x000000ffff191224 */ /* 0x000fe200078e0027 */
[----:B------:R-:W-:-:S04]  /*52e70*/  PRMT R50, RZ, 0x7610, R50 ;  /* 0x00007610ff327816 */ /* 0x000fc80000000032 */
[----:B------:R4:W5:Y:S04]  /*52e80*/  @P1 LDG.E.U8 R49, desc[UR62][R24.64] ;  /* 0x0000003e18311981 */ /* 0x000968000c1e1100 */
[----:B--2---:R-:W-:Y:S04]  /*52e90*/  STL [R1+0x54bc], R45 ;  /* 0x0054bc2d01007387 */ /* 0x004fe80000100800 */
[----:B---3--:R0:W-:Y:S04]  /*52ea0*/  STL [R1+0x54c0], R47 ;  /* 0x0054c02f01007387 */ /* 0x0081e80000100800 */
[----:B------:R-:W2:Y:S01]  /*52eb0*/  LDL.LU R52, [R1+0x118] ;  /* 0x0001180001347983 */ /* 0x000ea20000300800 */
[----:B----4-:R-:W-:-:S03]  /*52ec0*/  @P2 IMAD.MOV.U32 R25, RZ, RZ, R35 ;  /* 0x000000ffff192224 */ /* 0x010fc600078e0023 */
[----:B------:R-:W3:Y:S01]  /*52ed0*/  LDL.LU R57, [R1+0x114] ;  /* 0x0001140001397983 */ /* 0x000ee20000300800 */
[----:B------:R-:W-:-:S03]  /*52ee0*/  @P2 IMAD.MOV.U32 R24, RZ, RZ, R33 ;  /* 0x000000ffff182224 */ /* 0x000fc600078e0021 */
[----:B------:R-:W4:Y:S04]  /*52ef0*/  LDL.LU R58, [R1+0x110] ;  /* 0x00011000013a7983 */ /* 0x000f280000300800 */
[----:B0-----:R-:W2:Y:S04]  /*52f00*/  LDL.LU R47, [R1+0xd8] ;  /* 0x0000d800012f7983 */ /* 0x001ea80000300800 */
[----:B------:R-:W2:Y:S04]  /*52f10*/  LDL.LU R45, [R1+0xd4] ;  /* 0x0000d400012d7983 */ /* 0x000ea80000300800 */
[----:B------:R-:W2:Y:S04]  /*52f20*/  LDL.LU R43, [R1+0xd0] ;  /* 0x0000d000012b7983 */ /* 0x000ea80000300800 */
[----:B------:R-:W2:Y:S04]  /*52f30*/  LDL.LU R41, [R1+0xcc] ;  /* 0x0000cc0001297983 */ /* 0x000ea80000300800 */
[----:B------:R-:W2:Y:S04]  /*52f40*/  LDL.LU R39, [R1+0x98] ;  /* 0x0000980001277983 */ /* 0x000ea80000300800 */
[----:B------:R-:W2:Y:S04]  /*52f50*/  LDL.LU R37, [R1+0x94] ;  /* 0x0000940001257983 */ /* 0x000ea80000300800 */
[----:B------:R0:W2:Y:S04]  /*52f60*/  @P2 LDG.E.U8 R50, desc[UR62][R24.64] ;  /* 0x0000003e18322981 */ /* 0x0000a8000c1e1100 */
[----:B------:R-:W2:Y:S04]  /*52f70*/  LDL.LU R35, [R1+0x90] ;  /* 0x0000900001237983 */ /* 0x000ea80000300800 */
[----:B------:R-:W2:Y:S01]  /*52f80*/  LDL.LU R33, [R1+0x8c] ;  /* 0x00008c0001217983 */ /* 0x000ea20000300800 */
[----:B0-----:R-:W-:-:S03]  /*52f90*/  @P2 IMAD.MOV.U32 R25, RZ, RZ, R26 ;  /* 0x000000ffff192224 */ /* 0x001fc600078e001a */
[----:B------:R-:W2:Y:S01]  /*52fa0*/  LDL.LU R26, [R1+0x58] ;  /* 0x00005800011a7983 */ /* 0x000ea20000300800 */
[----:B------:R-:W-:-:S03]  /*52fb0*/  @P2 IMAD.MOV.U32 R24, RZ, RZ, R0 ;  /* 0x000000ffff182224 */ /* 0x000fc600078e0000 */
[----:B------:R-:W2:Y:S04]  /*52fc0*/  LDL.LU R53, [R1+0x54] ;  /* 0x0000540001357983 */ /* 0x000ea80000300800 */
[----:B------:R-:W2:Y:S04]  /*52fd0*/  LDL.LU R54, [R1+0x50] ;  /* 0x0000500001367983 */ /* 0x000ea80000300800 */
[----:B------:R-:W2:Y:S04]  /*52fe0*/  LDL.LU R55, [R1+0x4c] ;  /* 0x00004c0001377983 */ /* 0x000ea80000300800 */
[----:B------:R-:W2:Y:S04]  /*52ff0*/  LDL.LU R56, [R1+0x18] ;  /* 0x0000180001387983 */ /* 0x000ea80000300800 */
[----:B------:R-:W2:Y:S04]  /*53000*/  LDL.LU R60, [R1+0x14] ;  /* 0x00001400013c7983 */ /* 0x000ea80000300800 */
[----:B------:R-:W2:Y:S04]  /*53010*/  LDL.LU R61, [R1+0x10] ;  /* 0x00001000013d7983 */ /* 0x000ea80000300800 */
[----:B------:R-:W2:Y:S04]  /*53020*/  LDL.LU R0, [R1+0xc] ;  /* 0x00000c0001007983 */ /* 0x000ea80000300800 */
        /* <DEDUP_REMOVED lines=899> */
[----:B------:R-:W1:Y:S03]  /*56860*/  S2R R48, SR_TID.X ;  /* 0x0000000000307919 */ /* 0x000e660000002100 */
[----:B------:R-:W-:Y:S04]  /*56870*/  STL [R1+0x5340], R25 ;  /* 0x0053401901007387 */ /* 0x000fe80000100800 */
[----:B------:R-:W-:Y:S04]  /*56880*/  STL [R1+0x5348], R25 ;  /* 0x0053481901007387 */ /* 0x000fe80000100800 */
[----:B------:R-:W-:Y:S04]  /*56890*/  STL [R1+0x5350], R25 ;  /* 0x0053501901007387 */ /* 0x000fe80000100800 */
[----:B------:R-:W-:Y:S04]  /*568a0*/  STL [R1+0x5358], R25 ;  /* 0x0053581901007387 */ /* 0x000fe80000100800 */
[----:B------:R-:W-:Y:S04]  /*568b0*/  STL [R1+0x5360], R25 ;  /* 0x0053601901007387 */ /* 0x000fe80000100800 */
[----:B------:R-:W-:Y:S01]  /*568c0*/  STL [R1+0x5368], R25 ;  /* 0x0053681901007387 */ /* 0x000fe20000100800 */
[----:B------:R-:W0:Y:S03]  /*568d0*/  S2R R59, SR_TID.X ;  /* 0x00000000003b7919 */ /* 0x000e260000002100 */
        /* <DEDUP_REMOVED lines=21> */
[----:B------:R-:W-:-:S03]  /*56a30*/  PRMT R51, RZ, 0x7610, R51 ;  /* 0x00007610ff337816 */ /* 0x000fc60000000033 */
[----:B------:R-:W-:Y:S01]  /*56a40*/  STL [R1+0x5418], R25 ;  /* 0x0054181901007387 */ /* 0x000fe20000100800 */
[----:B-1----:R-:W-:-:S03]  /*56a50*/  LOP3.LUT R48, R48, 0x1f, RZ, 0xc0, !PT ;  /* 0x0000001f30307812 */ /* 0x002fc600078ec0ff */
[----:B------:R-:W-:Y:S04]  /*56a60*/  STL [R1+0x5420], R25 ;  /* 0x0054201901007387 */ /* 0x000fe80000100800 */
[----:B------:R-:W-:Y:S04]  /*56a70*/  STL [R1+0x5428], R25 ;  /* 0x0054281901007387 */ /* 0x000fe80000100800 */
[----:B------:R-:W-:Y:S04]  /*56a80*/  STL [R1+0x5430], R25 ;  /* 0x0054301901007387 */ /* 0x000fe80000100800 */
[----:B------:R-:W-:Y:S01]  /*56a90*/  STL [R1+0x5438], R25 ;  /* 0x0054381901007387 */ /* 0x000fe20000100800 */
[----:B------:R-:W-:-:S03]  /*56aa0*/  LOP3.LUT R48, R48, 0x20, RZ, 0xfc, !PT ;  /* 0x0000002030307812 */ /* 0x000fc600078efcff */
[----:B------:R-:W-:Y:S04]  /*56ab0*/  STL [R1+0x5440], R25 ;  /* 0x0054401901007387 */ /* 0x000fe80000100800 */
[----:B------:R-:W-:Y:S04]  /*56ac0*/  STL [R1+0x5448], R25 ;  /* 0x0054481901007387 */ /* 0x000fe80000100800 */
[----:B------:R-:W-:Y:S04]  /*56ad0*/  STL [R1+0x5450], R25 ;  /* 0x0054501901007387 */ /* 0x000fe80000100800 */
[----:B------:R-:W-:Y:S04]  /*56ae0*/  STL [R1+0x5458], R25 ;  /* 0x0054581901007387 */ /* 0x000fe80000100800 */
[----:B------:R0:W5:Y:S04]  /*56af0*/  @P2 LDG.E.U8 R51, desc[UR62][R24.64] ;  /* 0x0000003e18332981 */ /* 0x000168000c1e1100 */
[----:B------:R-:W-:Y:S01]  /*56b00*/  STL [R1+0x5460], R25 ;  /* 0x0054601901007387 */ /* 0x000fe20000100800 */
[----:B------:R-:W-:Y:S01]  /*56b10*/  BAR.SYNC.DEFER_BLOCKING 0x0 ;  /* 0x0000000000007b1d */ /* 0x000fe20000010000 */
[----:B0-----:R-:W-:-:S02]  /*56b20*/  LOP3.LUT R24, R59, 0x1f, RZ, 0xc0, !PT ;  /* 0x0000001f3b187812 */ /* 0x001fc400078ec0ff */
[----:B------:R-:W-:-:S03]  /*56b30*/  ISETP.GE.AND P1, PT, R48, R2, PT ;  /* 0x000000023000720c */ /* 0x000fc60003f26270 */
[----:B------:R-:W-:Y:S01]  /*56b40*/  STL [R1+0x5468], R25 ;  /* 0x0054681901007387 */ /* 0x000fe20000100800 */
[----:B------:R-:W-:-:S03]  /*56b50*/  ISETP.GE.AND P0, PT, R24, R2, PT ;  /* 0x000000021800720c */ /* 0x000fc60003f06270 */
[----:B------:R-:W-:Y:S04]  /*56b60*/  STL [R1+0x5470], R25 ;  /* 0x0054701901007387 */ /* 0x000fe80000100800 */
[----:B------:R-:W-:Y:S04]  /*56b70*/  STL [R1+0x5478], R25 ;  /* 0x0054781901007387 */ /* 0x000fe80000100800 */
[----:B------:R-:W-:Y:S04]  /*56b80*/  STL [R1+0x5480], R25 ;  /* 0x0054801901007387 */ /* 0x000fe80000100800 */
[----:B------:R-:W5:Y:S04]  /*56b90*/  LDL.LU R48, [R1+0x54e0] ;  /* 0x0054e00001307983 */ /* 0x000f680000300800 */
[----:B------:R-:W5:Y:S04]  /*56ba0*/  LDL.LU R2, [R1+0x10c] ;  /* 0x00010c0001027983 */ /* 0x000f680000300800 */
[----:B--2---:R0:W-:Y:S04]  /*56bb0*/  STS.U8 [R24+UR4], R52 ;  /* 0x0000003418007988 */ /* 0x0041e80008000004 */
[----:B---3--:R1:W-:Y:S04]  /*56bc0*/  STS.U8 [R24+UR4+0x20], R57 ;  /* 0x0000203918007988 */ /* 0x0083e80008000004 */
[----:B----4-:R2:W-:Y:S04]  /*56bd0*/  STS.U8 [R24+UR4+0x40], R58 ;  /* 0x0000403a18007988 */ /* 0x0105e80008000004 */
[----:B0-----:R-:W3:Y:S04]  /*56be0*/  LDL.LU R52, [R1+0x54dc] ;  /* 0x0054dc0001347983 */ /* 0x001ee80000300800 */
[----:B-1----:R-:W4:Y:S04]  /*56bf0*/  LDL.LU R57, [R1+0x54d8] ;  /* 0x0054d80001397983 */ /* 0x002f280000300800 */
[----:B--2---:R-:W2:Y:S04]  /*56c00*/  LDL.LU R58, [R1+0x54d4] ;  /* 0x0054d400013a7983 */ /* 0x004ea80000300800 */
[----:B-----5:R-:W-:Y:S04]  /*56c10*/  STS.U8 [R24+UR4+0x60], R2 ;  /* 0x0000600218007988 */ /* 0x020fe80008000004 */
[----:B------:R-:W-:Y:S04]  /*56c20*/  STS.U8 [R24+UR4+0x220], R47 ;  /* 0x0002202f18007988 */ /* 0x000fe80008000004 */
        /* <DEDUP_REMOVED lines=13> */
[----:B------:R0:W-:Y:S04]  /*56d00*/  STS.U8 [R24+UR4+0x840], R61 ;  /* 0x0008403d18007988 */ /* 0x0001e80008000004 */
[----:B------:R1:W-:Y:S04]  /*56d10*/  STS.U8 [R24+UR4+0x860], R0 ;  /* 0x0008600018007988 */ /* 0x0003e80008000004 */
[----:B0-----:R-:W5:Y:S04]  /*56d20*/  LDL.LU R61, [R1+0x108] ;  /* 0x00010800013d7983 */ /* 0x001f680000300800 */
[----:B-1----:R-:W2:Y:S04]  /*56d30*/  LDL.LU R0, [R1+0x104] ;  /* 0x0001040001007983 */ /* 0x002ea80000300800 */
[----:B------:R-:W4:Y:S04]  /*56d40*/  LDL.LU R47, [R1+0x100] ;  /* 0x00010000012f7983 */ /* 0x000f280000300800 */
[----:B------:R-:W4:Y:S04]  /*56d50*/  LDL.LU R2, [R1+0xfc] ;  /* 0x0000fc0001027983 */ /* 0x000f280000300800 */
[----:B------:R-:W4:Y:S04]  /*56d60*/  LDL.LU R45, [R1+0xc8] ;  /* 0x0000c800012d7983 */ /* 0x000f280000300800 */
[----:B------:R-:W4:Y:S01]  /*56d70*/  LDL.LU R43, [R1+0xc4] ;  /* 0x0000c400012b7983 */ /* 0x000f220000300800 */
[----:B------:R-:W-:-:S03]  /*56d80*/  LOP3.LUT R59, R59, 0x1f, RZ, 0xc0, !PT ;  /* 0x0000001f3b3b7812 */ /* 0x000fc600078ec0ff */
[----:B------:R-:W4:Y:S04]  /*56d90*/  LDL.LU R41, [R1+0xc0] ;  /* 0x0000c00001297983 */ /* 0x000f280000300800 */
[----:B---3--:R-:W-:Y:S04]  /*56da0*/  STS.U8 [R24+UR4+0xa20], R52 ;  /* 0x000a203418007988 */ /* 0x008fe80008000004 */
[----:B------:R-:W3:Y:S04]  /*56db0*/  LDL.LU R39, [R1+0xbc] ;  /* 0x0000bc0001277983 */ /* 0x000ee80000300800 */
[----:B------:R-:W-:Y:S04]  /*56dc0*/  STS.U8 [R24+UR4+0xa00], R48 ;  /* 0x000a003018007988 */ /* 0x000fe80008000004 */
[----:B------:R-:W3:Y:S04]  /*56dd0*/  LDL.LU R37, [R1+0x88] ;  /* 0x0000880001257983 */ /* 0x000ee80000300800 */
[----:B------:R-:W-:Y:S04]  /*56de0*/  STS.U8 [R24+UR4+0xa60], R46 ;  /* 0x000a602e18007988 */ /* 0x000fe80008000004 */
[----:B------:R-:W3:Y:S04]  /*56df0*/  LDL.LU R35, [R1+0x84] ;  /* 0x0000840001237983 */ /* 0x000ee80000300800 */
[----:B------:R-:W-:Y:S01]  /*56e00*/  STS.U8 [R24+UR4+0xa40], R44 ;  /* 0x000a402c18007988 */ /* 0x000fe20008000004 */
[----:B------:R-:W-:-:S03]  /*56e10*/  LOP3.LUT R59, R59, 0x8, RZ, 0x3c, !PT ;  /* 0x000000083b3b7812 */ /* 0x000fc600078e3cff */
[----:B------:R-:W3:Y:S04]  /*56e20*/  LDL.LU R33, [R1+0x80] ;  /* 0x0000800001217983 */ /* 0x000ee80000300800 */
[----:B------:R-:W-:Y:S04]  /*56e30*/  STS.U8 [R24+UR4+0xc00], R18 ;  /* 0x000c001218007988 */ /* 0x000fe80008000004 */
        /* <DEDUP_REMOVED lines=12> */
[----:B------:R-:W-:Y:S04]  /*56f00*/  STL [R1+0x45d0], R52 ;  /* 0x0045d03401007387 */ /* 0x000fe80000100800 */
[----:B------:R-:W-:Y:S04]  /*56f10*/  STS.U8 [R24+UR4+0xe40], R11 ;  /* 0x000e400b18007988 */ /* 0x000fe80008000004 */
[----:B------:R-:W-:Y:S04]  /*56f20*/  STL [R1+0x45d4], R52 ;  /* 0x0045d43401007387 */ /* 0x000fe80000100800 */
[----:B-----5:R0:W-:Y:S04]  /*56f30*/  STS.U8 [R59+UR4+0x80], R61 ;  /* 0x0000803d3b007988 */ /* 0x0201e80008000004 */
[----:B--2---:R1:W-:Y:S04]  /*56f40*/  STS.U8 [R59+UR4+0xa0], R0 ;  /* 0x0000a0003b007988 */ /* 0x0043e80008000004 */
[----:B----4-:R2:W-:Y:S04]  /*56f50*/  STS.U8 [R59+UR4+0xc0], R47 ;  /* 0x0000c02f3b007988 */ /* 0x0105e80008000004 */
[----:B0-----:R-:W4:Y:S04]  /*56f60*/  LDL.LU R61, [R1+0x54d0] ;  /* 0x0054d000013d7983 */ /* 0x001f280000300800 */
[----:B-1----:R-:W5:Y:S04]  /*56f70*/  LDL.LU R0, [R1+0x54cc] ;  /* 0x0054cc0001007983 */ /* 0x002f680000300800 */
[----:B--2---:R-:W2:Y:S04]  /*56f80*/  LDL.LU R47, [R1] ;  /* 0x00000000012f7983 */ /* 0x004ea80000300800 */
[----:B------:R-:W-:Y:S04]  /*56f90*/  STS.U8 [R59+UR4+0xe0], R2 ;  /* 0x0000e0023b007988 */ /* 0x000fe80008000004 */
[----:B------:R-:W-:Y:S04]  /*56fa0*/  STS.U8 [R59+UR4+0x2a0], R45 ;  /* 0x0002a02d3b007988 */ /* 0x000fe80008000004 */
[----:B------:R-:W-:Y:S04]  /*56fb0*/  STS.U8 [R59+UR4+0x280], R43 ;  /* 0x0002802b3b007988 */ /* 0x000fe80008000004 */
[----:B------:R-:W-:Y:S04]  /*56fc0*/  STS.U8 [R59+UR4+0x2e0], R41 ;  /* 0x0002e0293b007988 */ /* 0x000fe80008000004 */
[----:B---3--:R-:W-:Y:S04]  /*56fd0*/  STS.U8 [R59+UR4+0x2c0], R39 ;  /* 0x0002c0273b007988 */ /* 0x008fe80008000004 */
        /* <DEDUP_REMOVED lines=9> */
[----:B0-----:R-:W3:Y:S04]  /*57070*/  LDL.LU R60, [R1+0xf8] ;  /* 0x0000f800013c7983 */ /* 0x001ee80000300800 */
        /* <DEDUP_REMOVED lines=13> */
[----:B-----5:R0:W-:Y:S04]  /*57150*/  STS.U8 [R59+UR4+0x8a0], R0 ;  /* 0x0008a0003b007988 */ /* 0x0201e80008000004 */
[----:B--2---:R-:W-:Y:S04]  /*57160*/  STS.U8 [R59+UR4+0x8c0], R47 ;  /* 0x0008c02f3b007988 */ /* 0x004fe80008000004 */
[----:B----4-:R-:W-:Y:S04]  /*57170*/  STS.U8 [R59+UR4+0x8e0], R61 ;  /* 0x0008e03d3b007988 */ /* 0x010fe80008000004 */
        /* <DEDUP_REMOVED lines=11> */
[----:B0-----:R-:W2:Y:S04]  /*57230*/  LDL.LU R0, [R1+0x2c] ;  /* 0x00002c0001007983 */ /* 0x001ea80000300800 */
[----:B------:R0:W-:Y:S04]  /*57240*/  STS.U8 [R59+UR4+0xec0], R3 ;  /* 0x000ec0033b007988 */ /* 0x0001e80008000004 */
[----:B0-----:R-:W4:Y:S04]  /*57250*/  LDL.LU R59, [R1+0x54c8] ;  /* 0x0054c800013b7983 */ /* 0x001f280000300800 */
[----:B------:R-:W5:Y:S01]  /*57260*/  LDL.LU R3, [R1+0xf4] ;  /* 0x0000f40001037983 */ /* 0x000f620000300800 */
[----:B------:R-:W-:-:S05]  /*57270*/  LOP3.LUT R47, R24, 0x10, RZ, 0x3c, !PT ;  /* 0x00000010182f7812 */ /* 0x000fca00078e3cff */
[----:B---3--:R0:W-:Y:S04]  /*57280*/  STS.U8 [R47+UR4+0x100], R60 ;  /* 0x0001003c2f007988 */ /* 0x0081e80008000004 */
[----:B0-----:R-:W3:Y:S04]  /*57290*/  LDL.LU R60, [R1+0x54c4] ;  /* 0x0054c400013c7983 */ /* 0x001ee80000300800 */
[----:B-----5:R-:W-:Y:S04]  /*572a0*/  STS.U8 [R47+UR4+0x120], R3 ;  /* 0x000120032f007988 */ /* 0x020fe80008000004 */
[----:B------:R-:W-:Y:S04]  /*572b0*/  STS.U8 [R47+UR4+0x140], R2 ;  /* 0x000140022f007988 */ /* 0x000fe80008000004 */
[----:B------:R0:W-:Y:S04]  /*572c0*/  STS.U8 [R47+UR4+0x160], R45 ;  /* 0x0001602d2f007988 */ /* 0x0001e80008000004 */
[----:B------:R1:W-:Y:S04]  /*572d0*/  STS.U8 [R47+UR4+0x320], R43 ;  /* 0x0003202b2f007988 */ /* 0x0003e80008000004 */
[----:B------:R5:W-:Y:S04]  /*572e0*/  STS.U8 [R47+UR4+0x300], R41 ;  /* 0x000300292f007988 */ /* 0x000be80008000004 */
[----:B0-----:R-:W4:Y:S04]  /*572f0*/  LDL.LU R45, [R1+0xe8] ;  /* 0x0000e800012d7983 */ /* 0x001f280000300800 */
[----:B-1----:R-:W4:Y:S04]  /*57300*/  LDL.LU R43, [R1+0xe4] ;  /* 0x0000e400012b7983 */ /* 0x002f280000300800 */
[----:B------:R0:W-:Y:S04]  /*57310*/  STS.U8 [R47+UR4+0x360], R39 ;  /* 0x000360272f007988 */ /* 0x0001e80008000004 */
[----:B-----5:R-:W5:Y:S04]  /*57320*/  LDL.LU R41, [R1+0xe0] ;  /* 0x0000e00001297983 */ /* 0x020f680000300800 */
[----:B------:R1:W-:Y:S04]  /*57330*/  STS.U8 [R47+UR4+0x340], R37 ;  /* 0x000340252f007988 */ /* 0x0003e80008000004 */
[----:B0-----:R-:W5:Y:S04]  /*57340*/  LDL.LU R39, [R1+0xdc] ;  /* 0x0000dc0001277983 */ /* 0x001f680000300800 */
[----:B------:R0:W-:Y:S04]  /*57350*/  STS.U8 [R47+UR4+0x500], R35 ;  /* 0x000500232f007988 */ /* 0x0001e80008000004 */
[----:B-1----:R-:W5:Y:S04]  /*57360*/  LDL.LU R37, [R1+0xa8] ;  /* 0x0000a80001257983 */ /* 0x002f680000300800 */
        /* <DEDUP_REMOVED lines=12> */
[----:B--2---:R1:W-:Y:S04]  /*57430*/  STS.U8 [R47+UR4+0x740], R0 ;  /* 0x000740002f007988 */ /* 0x0043e80008000004 */
[----:B0-----:R-:W2:Y:S04]  /*57440*/  LDL.LU R56, [R1+0x5c] ;  /* 0x00005c0001387983 */ /* 0x001ea80000300800 */
[----:B-1----:R-:W2:Y:S04]  /*57450*/  LDL.LU R0, [R1+0x28] ;  /* 0x0000280001007983 */ /* 0x002ea80000300800 */
[----:B---3--:R-:W-:Y:S04]  /*57460*/  STS.U8 [R47+UR4+0x900], R60 ;  /* 0x0009003c2f007988 */ /* 0x008fe80008000004 */
[----:B----4-:R-:W-:Y:S04]  /*57470*/  STS.U8 [R47+UR4+0x920], R59 ;  /* 0x0009203b2f007988 */ /* 0x010fe80008000004 */
[----:B------:R-:W-:Y:S04]  /*57480*/  STS.U8 [R47+UR4+0x940], R58 ;  /* 0x0009403a2f007988 */ /* 0x000fe80008000004 */
[----:B------:R-:W-:Y:S04]  /*57490*/  STS.U8 [R47+UR4+0x960], R57 ;  /* 0x000960392f007988 */ /* 0x000fe80008000004 */
[----:B------:R-:W-:Y:S04]  /*574a0*/  STS.U8 [R47+UR4+0xb20], R34 ;  /* 0x000b20222f007988 */ /* 0x000fe80008000004 */
[----:B------:R-:W-:Y:S04]  /*574b0*/  STS.U8 [R47+UR4+0xb00], R32 ;  /* 0x000b00202f007988 */ /* 0x000fe80008000004 */
[----:B------:R-:W-:Y:S04]  /*574c0*/  STS.U8 [R47+UR4+0xb60], R30 ;  /* 0x000b601e2f007988 */ /* 0x000fe80008000004 */
[----:B------:R-:W-:Y:S01]  /*574d0*/  STS.U8 [R47+UR4+0xb40], R28 ;  /* 0x000b401c2f007988 */ /* 0x000fe20008000004 */
[----:B------:R-:W-:-:S03]  /*574e0*/  LOP3.LUT R24, R24, 0x18, RZ, 0x3c, !PT ;  /* 0x0000001818187812 */ /* 0x000fc600078e3cff */
[----:B------:R-:W-:Y:S04]  /*574f0*/  STS.U8 [R47+UR4+0xd00], R19 ;  /* 0x000d00132f007988 */ /* 0x000fe80008000004 */
[----:B------:R-:W-:Y:S04]  /*57500*/  STS.U8 [R47+UR4+0xd20], R20 ;  /* 0x000d20142f007988 */ /* 0x000fe80008000004 */
[----:B------:R-:W-:Y:S04]  /*57510*/  STS.U8 [R47+UR4+0xd40], R21 ;  /* 0x000d40152f007988 */ /* 0x000fe80008000004 */
[----:B------:R-:W-:Y:S04]  /*57520*/  STS.U8 [R47+UR4+0xd60], R22 ;  /* 0x000d60162f007988 */ /* 0x000fe80008000004 */
[----:B------:R-:W-:Y:S04]  /*57530*/  STS.U8 [R47+UR4+0xf20], R23 ;  /* 0x000f20172f007988 */ /* 0x000fe80008000004 */
[----:B------:R-:W-:Y:S04]  /*57540*/  STS.U8 [R47+UR4+0xf00], R27 ;  /* 0x000f001b2f007988 */ /* 0x000fe80008000004 */
[----:B------:R-:W3:Y:S04]  /*57550*/  LDL.LU R3, [R1+0x24] ;  /* 0x0000240001037983 */ /* 0x000ee80000300800 */
[----:B------:R-:W-:Y:S04]  /*57560*/  STS.U8 [R47+UR4+0xf60], R29 ;  /* 0x000f601d2f007988 */ /* 0x000fe80008000004 */
[----:B------:R-:W4:Y:S04]  /*57570*/  LDL.LU R2, [R1+0x20] ;  /* 0x0000200001027983 */ /* 0x000f280000300800 */
[----:B------:R0:W-:Y:S04]  /*57580*/  STS.U8 [R47+UR4+0xf40], R31 ;  /* 0x000f401f2f007988 */ /* 0x0001e80008000004 */
[----:B0-----:R-:W4:Y:S04]  /*57590*/  LDL.LU R47, [R1+0x54c0] ;  /* 0x0054c000012f7983 */ /* 0x001f280000300800 */
[----:B------:R0:W-:Y:S04]  /*575a0*/  STS.U8 [R24+UR4+0x180], R45 ;  /* 0x0001802d18007988 */ /* 0x0001e80008000004 */
[----:B------:R1:W-:Y:S04]  /*575b0*/  STS.U8 [R24+UR4+0x1a0], R43 ;  /* 0x0001a02b18007988 */ /* 0x0003e80008000004 */
[----:B0-----:R-:W4:Y:S04]  /*575c0*/  LDL.LU R45, [R1+0x54bc] ;  /* 0x0054bc00012d7983 */ /* 0x001f280000300800 */
[----:B-1----:R-:W4:Y:S04]  /*575d0*/  LDL.LU R43, [R1+0x54b8] ;  /* 0x0054b800012b7983 */ /* 0x002f280000300800 */
[----:B-----5:R0:W-:Y:S04]  /*575e0*/  STS.U8 [R24+UR4+0x1c0], R41 ;  /* 0x0001c02918007988 */ /* 0x0201e80008000004 */
[----:B------:R1:W-:Y:S04]  /*575f0*/  STS.U8 [R24+UR4+0x1e0], R39 ;  /* 0x0001e02718007988 */ /* 0x0003e80008000004 */
[----:B0-----:R-:W5:Y:S04]  /*57600*/  LDL.LU R41, [R1+0x54b4] ;  /* 0x0054b40001297983 */ /* 0x001f680000300800 */
[----:B-1----:R-:W5:Y:S04]  /*57610*/  LDL.LU R39, [R1+0x54b0] ;  /* 0x0054b00001277983 */ /* 0x002f680000300800 */
[----:B------:R0:W-:Y:S04]  /*57620*/  STS.U8 [R24+UR4+0x3a0], R37 ;  /* 0x0003a02518007988 */ /* 0x0001e80008000004 */
[----:B------:R1:W-:Y:S04]  /*57630*/  STS.U8 [R24+UR4+0x380], R35 ;  /* 0x0003802318007988 */ /* 0x0003e80008000004 */
[----:B------:R1:W-:Y:S04]  /*57640*/  STS.U8 [R24+UR4+0x3e0], R33 ;  /* 0x0003e02118007988 */ /* 0x0003e80008000004 */
[----:B0-----:R-:W5:Y:S04]  /*57650*/  LDL.LU R37, [R1+0x54ac] ;  /* 0x0054ac0001257983 */ /* 0x001f680000300800 */
[----:B-1----:R-:W5:Y:S04]  /*57660*/  LDL.LU R35, [R1+0x54a8] ;  /* 0x0054a80001237983 */ /* 0x002f680000300800 */
[----:B------:R-:W5:Y:S04]  /*57670*/  LDL.LU R33, [R1+0x54a4] ;  /* 0x0054a40001217983 */ /* 0x000f680000300800 */
[----:B------:R0:W-:Y:S04]  /*57680*/  STS.U8 [R24+UR4+0x3c0], R26 ;  /* 0x0003c01a18007988 */ /* 0x0001e80008000004 */
[----:B------:R1:W-:Y:S04]  /*57690*/  STS.U8 [R24+UR4+0x580], R53 ;  /* 0x0005803518007988 */ /* 0x0003e80008000004 */
[----:B------:R1:W-:Y:S04]  /*576a0*/  STS.U8 [R24+UR4+0x5a0], R54 ;  /* 0x0005a03618007988 */ /* 0x0003e80008000004 */
[----:B0-----:R-:W5:Y:S04]  /*576b0*/  LDL.LU R26, [R1+0x54a0] ;  /* 0x0054a000011a7983 */ /* 0x001f680000300800 */
[----:B-1----:R-:W5:Y:S04]  /*576c0*/  LDL.LU R53, [R1+0x549c] ;  /* 0x00549c0001357983 */ /* 0x002f680000300800 */
[----:B------:R-:W5:Y:S04]  /*576d0*/  LDL.LU R54, [R1+0x5498] ;  /* 0x0054980001367983 */ /* 0x000f680000300800 */
[----:B------:R0:W-:Y:S04]  /*576e0*/  STS.U8 [R24+UR4+0x5c0], R55 ;  /* 0x0005c03718007988 */ /* 0x0001e80008000004 */
[----:B--2---:R1:W-:Y:S04]  /*576f0*/  STS.U8 [R24+UR4+0x5e0], R56 ;  /* 0x0005e03818007988 */ /* 0x0043e80008000004 */
[----:B------:R2:W-:Y:S04]  /*57700*/  STS.U8 [R24+UR4+0x7a0], R0 ;  /* 0x0007a00018007988 */ /* 0x0005e80008000004 */
[----:B0-----:R-:W5:Y:S04]  /*57710*/  LDL.LU R55, [R1+0x5494] ;  /* 0x0054940001377983 */ /* 0x001f680000300800 */
[----:B-1----:R-:W5:Y:S04]  /*57720*/  LDL.LU R56, [R1+0x5490] ;  /* 0x0054900001387983 */ /* 0x002f680000300800 */
[----:B--2---:R-:W2:Y:S04]  /*57730*/  LDL.LU R0, [R1+0x548c] ;  /* 0x00548c0001007983 */ /* 0x004ea80000300800 */
[----:B---3--:R-:W-:Y:S04]  /*57740*/  STS.U8 [R24+UR4+0x780], R3 ;  /* 0x0007800318007988 */ /* 0x008fe80008000004 */
[----:B----4-:R-:W-:Y:S04]  /*57750*/  STS.U8 [R24+UR4+0x7e0], R2 ;  /* 0x0007e00218007988 */ /* 0x010fe80008000004 */
[----:B--2---:R0:W-:Y:S04]  /*57760*/  STS.U8 [R24+UR4+0x7c0], R0 ;  /* 0x0007c00018007988 */ /* 0x0041e80008000004 */
[----:B0-----:R-:W2:Y:S04]  /*57770*/  LDL.LU R0, [R1+0x5488] ;  /* 0x0054880001007983 */ /* 0x001ea80000300800 */
[----:B------:R-:W3:Y:S04]  /*57780*/  LDL R3, [R1+0x441c] ;  /* 0x00441c0001037983 */ /* 0x000ee80000100800 */
[----:B------:R-:W3:Y:S04]  /*57790*/  LDL R2, [R1+0x4438] ;  /* 0x0044380001027983 */ /* 0x000ee80000100800 */
        /* <DEDUP_REMOVED lines=16> */
[----:B0-----:R-:W4:Y:S01]  /*578a0*/  LDL.LU R24, [R1+0x5484] ;  /* 0x0054840001187983 */ /* 0x001f220000300800 */
[----:B------:R-:W-:Y:S01]  /*578b0*/  BAR.SYNC.DEFER_BLOCKING 0x0 ;  /* 0x0000000000007b1d */ /* 0x000fe20000010000 */
[----:B--2---:R-:W-:-:S06]  /*578c0*/  PRMT R0, RZ, 0x7610, R0 ;  /* 0x00007610ff007816 */ /* 0x004fcc0000000000 */
[----:B---3--:R0:W2:Y:S04]  /*578d0*/  @!P1 LDG.E.U8 R0, desc[UR62][R2.64] ;  /* 0x0000003e02009981 */ /* 0x0080a8000c1e1100 */
[----:B------:R-:W0:Y:S04]  /*578e0*/  LDL R2, [R1+0x4418] ;  /* 0x0044180001027983 */ /* 0x000e280000100800 */
[----:B------:R-:W0:Y:S01]  /*578f0*/  LDL R3, [R1+0x4430] ;  /* 0x0044300001037983 */ /* 0x000e220000100800 */
[----:B------:R-:W-:Y:S02]  /*57900*/  PRMT R25, RZ, 0x7610, R25 ;  /* 0x00007610ff197816 */ /* 0x000fe40000000019 */
[----:B0-----:R-:W-:-:S04]  /*57910*/  @!P0 LOP3.LUT R3, R3, R2, RZ, 0x3c, !PT ;  /* 0x0000000203038212 */ /* 0x001fc800078e3cff */
[----:B------:R-:W-:-:S04]  /*57920*/  @!P0 LOP3.LUT R2, R3, R2, RZ, 0x3c, !PT ;  /* 0x0000000203028212 */ /* 0x000fc800078e3cff */
[----:B------:R-:W-:-:S05]  /*57930*/  @!P0 LOP3.LUT R3, R3, R2, RZ, 0x3c, !PT ;  /* 0x0000000203038212 */ /* 0x000fca00078e3cff */
[----:B------:R-:W3:Y:S04]  /*57940*/  @!P0 LDG.E.U8 R25, desc[UR62][R2.64] ;  /* 0x0000003e02198981 */ /* 0x000ee8000c1e1100 */
[----:B--2---:R-:W-:Y:S04]  /*57950*/  STL [R1+0x4548], R0 ;  /* 0x0045480001007387 */ /* 0x004fe80000100800 */
[----:B---3--:R0:W-:Y:S04]  /*57960*/  STL [R1+0x1f78], R25 ;  /* 0x001f781901007387 */ /* 0x0081e80000100800 */
[----:B0-----:R-:W2:Y:S04]  /*57970*/  LDL.LU R25, [R1+0x5480] ;  /* 0x0054800001197983 */ /* 0x001ea80000300800 */
[----:B------:R-:W3:Y:S04]  /*57980*/  LDL R2, [R1+0x2454] ;  /* 0x0024540001027983 */ /* 0x000ee80000100800 */
[----:B------:R-:W3:Y:S01]  /*57990*/  LDL R3, [R1+0x3f28] ;  /* 0x003f280001037983 */ /* 0x000ee20000100800 */
[----:B----4-:R-:W-:-:S02]  /*579a0*/  PRMT R24, RZ, 0x7610, R24 ;  /* 0x00007610ff187816 */ /* 0x010fc40000000018 */
[----:B---3--:R-:W-:-:S04]  /*579b0*/  @!P0 LOP3.LUT R3, R3, R2, RZ, 0x3c, !PT ;  /* 0x0000000203038212 */ /* 0x008fc800078e3cff */
[----:B------:R-:W-:-:S04]  /*579c0*/  @!P0 LOP3.LUT R2, R3, R2, RZ, 0x3c, !PT ;  /* 0x0000000203028212 */ /* 0x000fc800078e3cff */
[----:B------:R-:W-:-:S05]  /*579d0*/  @!P0 LOP3.LUT R3, R3, R2, RZ, 0x3c, !PT ;  /* 0x0000000203038212 */ /* 0x000fca00078e3cff */
[----:B------:R-:W3:Y:S04]  /*579e0*/  @!P0 LDG.E.U8 R24, desc[UR62][R2.64] ;  /* 0x0000003e02188981 */ /* 0x000ee8000c1e1100 */
[----:B---3--:R0:W-:Y:S04]  /*579f0*/  STL [R1+0x1f74], R24 ;  /* 0x001f741801007387 */ /* 0x0081e80000100800 */
[----:B0-----:R-:W3:Y:S04]  /*57a00*/  LDL.LU R24, [R1+0x547c] ;  /* 0x00547c0001187983 */ /* 0x001ee80000300800 */
[----:B------:R-:W4:Y:S04]  /*57a10*/  LDL R2, [R1+0x2450] ;  /* 0x0024500001027983 */ /* 0x000f280000100800 */
[----:B------:R-:W4:Y:S01]  /*57a20*/  LDL R3, [R1+0x3f24] ;  /* 0x003f240001037983 */ /* 0x000f220000100800 */
[----:B--2---:R-:W-:-:S02]  /*57a30*/  PRMT R25, RZ, 0x7610, R25 ;  /* 0x00007610ff197816 */ /* 0x004fc40000000019 */
[----:B----4-:R-:W-:-:S04]  /*57a40*/  @!P1 LOP3.LUT R3, R3, R2, RZ, 0x3c, !PT ;  /* 0x0000000203039212 */ /* 0x010fc800078e3cff */
[----:B------:R-:W-:-:S04]  /*57a50*/  @!P1 LOP3.LUT R2, R3, R2, RZ, 0x3c, !PT ;  /* 0x0000000203029212 */ /* 0x000fc800078e3cff */
[----:B------:R-:W-:-:S05]  /*57a60*/  @!P1 LOP3.LUT R3, R3, R2, RZ, 0x3c, !PT ;  /* 0x0000000203039212 */ /* 0x000fca00078e3cff */
[----:B------:R-:W2:Y:S04]  /*57a70*/  @!P1 LDG.E.U8 R25, desc[UR62][R2.64] ;  /* 0x0000003e02199981 */ /* 0x000ea8000c1e1100 */
[----:B--2---:R0:W-:Y:S04]  /*57a80*/  STL [R1+0x1f70], R25 ;  /* 0x001f701901007387 */ /* 0x0041e80000100800 */
[----:B0-----:R-:W2:Y:S04]  /*57a90*/  LDL.LU R25, [R1+0x5478] ;  /* 0x0054780001197983 */ /* 0x001ea80000300800 */
[----:B------:R-:W4:Y:S04]  /*57aa0*/  LDL R2, [R1+0x244c] ;  /* 0x00244c0001027983 */ /* 0x000f280000100800 */
[----:B------:R-:W4:Y:S01]  /*57ab0*/  LDL R3, [R1+0x3f20] ;  /* 0x003f200001037983 */ /* 0x000f220000100800 */
[----:B---3--:R-:W-:-:S02]  /*57ac0*/  PRMT R24, RZ, 0x7610, R24 ;  /* 0x00007610ff187816 */ /* 0x008fc40000000018 */
[----:B----4-:R-:W-:-:S04]  /*57ad0*/  @!P0 LOP3.LUT R3, R3, R2, RZ, 0x3c, !PT ;  /* 0x0000000203038212 */ /* 0x010fc800078e3cff */
        /* <DEDUP_REMOVED lines=7854> */
[----:B------:R-:W4:Y:S02]  /*765c0*/  LDL R3, [R1+0x3fb8] ;  /* 0x003fb80001037983 */ /* 0x000f240000100800 */
[----:B----4-:R-:W-:-:S02]  /*765d0*/  @!P1 LOP3.LUT R3, R3, R2, RZ, 0x3c, !PT ;  /* 0x0000000203039212 */ /* 0x010fc400078e3cff */
[----:B---3--:R-:W-:Y:S02]  /*765e0*/  PRMT R24, RZ, 0x7610, R24 ;  /* 0x00007610ff187816 */ /* 0x008fe40000000018 */
        /* <DEDUP_REMOVED lines=501> */
[----:B------:R-:W4:Y:S01]  /*78540*/  LDL R3, [R1+0x4178] ;  /* 0x0041780001037983 */ /* 0x000f220000100800 */
[----:B------:R-:W-:-:S02]  /*78550*/  PRMT R23, RZ, 0x7610, R23 ;  /* 0x00007610ff177816 */ /* 0x000fc40000000017 */
[----:B----4-:R-:W-:-:S04]  /*78560*/  @!P1 LOP3.LUT R3, R3, R2, RZ, 0x3c, !PT ;  /* 0x0000000203039212 */ /* 0x010fc800078e3cff */
[----:B------:R-:W-:-:S04]  /*78570*/  @!P1 LOP3.LUT R2, R3, R2, RZ, 0x3c, !PT ;  /* 0x0000000203029212 */ /* 0x000fc800078e3cff */
[----:B------:R-:W-:-:S05]  /*78580*/  @!P1 LOP3.LUT R3, R3, R2, RZ, 0x3c, !PT ;  /* 0x0000000203039212 */ /* 0x000fca00078e3cff */
[----:B------:R0:W4:Y:S04]  /*78590*/  @!P1 LDG.E.U8 R23, desc[UR62][R2.64] ;  /* 0x0000003e02179981 */ /* 0x000128000c1e1100 */
[----:B------:R-:W0:Y:S04]  /*785a0*/  LDL R2, [R1+0x413c] ;  /* 0x00413c0001027983 */ /* 0x000e280000100800 */
[----:B------:R-:W0:Y:S01]  /*785b0*/  LDL R3, [R1+0x4174] ;  /* 0x0041740001037983 */ /* 0x000e220000100800 */
[----:B---3--:R-:W-:Y:S02]  /*785c0*/  PRMT R24, RZ, 0x7610, R24 ;  /* 0x00007610ff187816 */ /* 0x008fe40000000018 */
[----:B0-----:R-:W-:-:S04]  /*785d0*/  @!P0 LOP3.LUT R3, R3, R2, RZ, 0x3c, !PT ;  /* 0x0000000203038212 */ /* 0x001fc800078e3cff */
[----:B------:R-:W-:-:S04]  /*785e0*/  @!P0 LOP3.LUT R2, R3, R2, RZ, 0x3c, !PT ;  /* 0x0000000203028212 */ /* 0x000fc800078e3cff */
[----:B------:R-:W-:-:S05]  /*785f0*/  @!P0 LOP3.LUT R3, R3, R2, RZ, 0x3c, !PT ;  /* 0x0000000203038212 */ /* 0x000fca00078e3cff */
[----:B------:R-:W3:Y:S04]  /*78600*/  @!P0 LDG.E.U8 R24, desc[UR62][R2.64] ;  /* 0x0000003e02188981 */ /* 0x000ee8000c1e1100 */
[----:B----4-:R0:W-:Y:S04]  /*78610*/  STL [R1+0x80], R23 ;  /* 0x0000801701007387 */ /* 0x0101e80000100800 */
[----:B0-----:R-:W4:Y:S04]  /*78620*/  LDL R23, [R1+0x41a8] ;  /* 0x0041a80001177983 */ /* 0x001f280000100800 */
[----:B---3--:R0:W-:Y:S04]  /*78630*/  STL [R1+0x7c], R24 ;  /* 0x00007c1801007387 */ /* 0x0081e80000100800 */
[----:B0-----:R-:W3:Y:S04]  /*78640*/  LDL.LU R24, [R1+0x45f0] ;  /* 0x0045f00001187983 */ /* 0x001ee80000300800 */
[----:B------:R-:W5:Y:S04]  /*78650*/  LDL R2, [R1+0x4150] ;  /* 0x0041500001027983 */ /* 0x000f680000100800 */
[----:B------:R-:W5:Y:S02]  /*78660*/  LDL R3, [R1+0x4188] ;  /* 0x0041880001037983 */ /* 0x000f640000100800 */
[----:B-----5:R-:W-:-:S02]  /*78670*/  @!P1 LOP3.LUT R3, R3, R2, RZ, 0x3c, !PT ;  /* 0x0000000203039212 */ /* 0x020fc400078e3cff */
[----:B---3--:R-:W-:Y:S02]  /*78680*/  PRMT R24, RZ, 0x7610, R24 ;  /* 0x00007610ff187816 */ /* 0x008fe40000000018 */
[----:B------:R-:W-:-:S04]  /*78690*/  @!P1 LOP3.LUT R2, R3, R2, RZ, 0x3c, !PT ;  /* 0x0000000203029212 */ /* 0x000fc800078e3cff */
[----:B------:R-:W-:-:S05]  /*786a0*/  @!P1 LOP3.LUT R3, R3, R2, RZ, 0x3c, !PT ;  /* 0x0000000203039212 */ /* 0x000fca00078e3cff */
[----:B------:R-:W3:Y:S04]  /*786b0*/  @!P1 LDG.E.U8 R24, desc[UR62][R2.64] ;  /* 0x0000003e02189981 */ /* 0x000ee8000c1e1100 */
        /* <DEDUP_REMOVED lines=29> */
[----:B------:R-:W5:Y:S01]  /*78890*/  LDL R3, [R1+0x4170] ;  /* 0x0041700001037983 */ /* 0x000f620000100800 */
[----:B----4-:R-:W-:-:S03]  /*788a0*/  @!P1 IMAD.MOV.U32 R2, RZ, RZ, R23 ;  /* 0x000000ffff029224 */ /* 0x010fc600078e0017 */
[----:B------:R-:W4:Y:S01]  /*788b0*/  LDL R23, [R1+0x41c4] ;  /* 0x0041c40001177983 */ /* 0x000f220000100800 */
[----:B---3--:R-:W-:-:S06]  /*788c0*/  PRMT R24, RZ, 0x7610, R24 ;  /* 0x00007610ff187816 */ /* 0x008fcc0000000018 */
[----:B-----5:R-:W3:Y:S04]  /*788d0*/  @!P1 LDG.E.U8 R24, desc[UR62][R2.64] ;  /* 0x0000003e02189981 */ /* 0x020ee8000c1e1100 */
[----:B---3--:R0:W-:Y:S04]  /*788e0*/  STL [R1+0x68], R24 ;  /* 0x0000681801007387 */ /* 0x0081e80000100800 */
[----:B0-----:R-:W3:Y:S04]  /*788f0*/  LDL.LU R24, [R1+0x45dc] ;  /* 0x0045dc0001187983 */ /* 0x001ee80000300800 */
[----:B------:R-:W5:Y:S04]  /*78900*/  LDL R2, [R1+0x416c] ;  /* 0x00416c0001027983 */ /* 0x000f680000100800 */
[----:B------:R-:W5:Y:S01]  /*78910*/  LDL R3, [R1+0x41a4] ;  /* 0x0041a40001037983 */ /* 0x000f620000100800 */
[----:B--2---:R-:W-:-:S02]  /*78920*/  PRMT R25, RZ, 0x7610, R25 ;  /* 0x00007610ff197816 */ /* 0x004fc40000000019 */
[----:B-----5:R-:W-:-:S04]  /*78930*/  @!P0 LOP3.LUT R3, R3, R2, RZ, 0x3c, !PT ;  /* 0x0000000203038212 */ /* 0x020fc800078e3cff */
[----:B------:R-:W-:-:S04]  /*78940*/  @!P0 LOP3.LUT R2, R3, R2, RZ, 0x3c, !PT ;  /* 0x0000000203028212 */ /* 0x000fc800078e3cff */
[----:B------:R-:W-:-:S05]  /*78950*/  @!P0 LOP3.LUT R3, R3, R2, RZ, 0x3c, !PT ;  /* 0x0000000203038212 */ /* 0x000fca00078e3cff */
[----:B------:R-:W2:Y:S04]  /*78960*/  @!P0 LDG.E.U8 R25, desc[UR62][R2.64] ;  /* 0x0000003e02198981 */ /* 0x000ea8000c1e1100 */
[----:B--2---:R0:W-:Y:S04]  /*78970*/  STL [R1+0x64], R25 ;  /* 0x0000641901007387 */ /* 0x0041e80000100800 */
[----:B0-----:R-:W2:Y:S04]  /*78980*/  LDL.LU R25, [R1+0x45d8] ;  /* 0x0045d80001197983 */ /* 0x001ea80000300800 */
[----:B------:R-:W5:Y:S04]  /*78990*/  LDL R2, [R1+0x4180] ;  /* 0x0041800001027983 */ /* 0x000f680000100800 */
[----:B------:R-:W5:Y:S02]  /*789a0*/  LDL R3, [R1+0x41b8] ;  /* 0x0041b80001037983 */ /* 0x000f640000100800 */
[----:B-----5:R-:W-:-:S02]  /*789b0*/  @!P1 LOP3.LUT R3, R3, R2, RZ, 0x3c, !PT ;  /* 0x0000000203039212 */ /* 0x020fc400078e3cff */
[----:B--2---:R-:W-:Y:S02]  /*789c0*/  PRMT R25, RZ, 0x7610, R25 ;  /* 0x00007610ff197816 */ /* 0x004fe40000000019 */
[----:B------:R-:W-:-:S04]  /*789d0*/  @!P1 LOP3.LUT R2, R3, R2, RZ, 0x3c, !PT ;  /* 0x0000000203029212 */ /* 0x000fc800078e3cff */
[----:B------:R-:W-:-:S05]  /*789e0*/  @!P1 LOP3.LUT R3, R3, R2, RZ, 0x3c, !PT ;  /* 0x0000000203039212 */ /* 0x000fca00078e3cff */
[----:B------:R0:W2:Y:S04]  /*789f0*/  @!P1 LDG.E.U8 R25, desc[UR62][R2.64] ;  /* 0x0000003e02199981 */ /* 0x0000a8000c1e1100 */
[----:B------:R-:W0:Y:S04]  /*78a00*/  LDL R2, [R1+0x417c] ;  /* 0x00417c0001027983 */ /* 0x000e280000100800 */
[----:B------:R-:W0:Y:S01]  /*78a10*/  LDL R3, [R1+0x41b4] ;  /* 0x0041b40001037983 */ /* 0x000e220000100800 */
[----:B---3--:R-:W-:Y:S02]  /*78a20*/  PRMT R24, RZ, 0x7610, R24 ;  /* 0x00007610ff187816 */ /* 0x008fe40000000018 */
[----:B0-----:R-:W-:-:S04]  /*78a30*/  @!P0 LOP3.LUT R3, R3, R2, RZ, 0x3c, !PT ;  /* 0x0000000203038212 */ /* 0x001fc800078e3cff */
[----:B------:R-:W-:-:S04]  /*78a40*/  @!P0 LOP3.LUT R2, R3, R2, RZ, 0x3c, !PT ;  /* 0x0000000203028212 */ /* 0x000fc800078e3cff */
[----:B------:R-:W-:Y:S01]  /*78a50*/  @!P0 LOP3.LUT R3, R3, R2, RZ, 0x3c, !PT ;  /* 0x0000000203038212 */ /* 0x000fe200078e3cff */
[----:B--2---:R0:W-:Y:S04]  /*78a60*/  STL [R1+0x60], R25 ;  /* 0x0000601901007387 */ /* 0x0041e80000100800 */
[----:B------:R1:W2:Y:S01]  /*78a70*/  @!P0 LDG.E.U8 R24, desc[UR62][R2.64] ;  /* 0x0000003e02188981 */ /* 0x0002a2000c1e1100 */
[----:B------:R-:W-:-:S03]  /*78a80*/  PRMT R52, RZ, 0x7610, R52 ;  /* 0x00007610ff347816 */ /* 0x000fc60000000034 */
[----:B0-----:R-:W3:Y:S04]  /*78a90*/  LDL R25, [R1+0x41d4] ;  /* 0x0041d40001197983 */ /* 0x001ee80000100800 */
[----:B------:R-:W1:Y:S04]  /*78aa0*/  LDL R2, [R1+0x4190] ;  /* 0x0041900001027983 */ /* 0x000e680000100800 */
[----:B------:R-:W1:Y:S02]  /*78ab0*/  LDL R3, [R1+0x41c8] ;  /* 0x0041c80001037983 */ /* 0x000e640000100800 */
[----:B-1----:R-:W-:-:S04]  /*78ac0*/  @!P1 LOP3.LUT R3, R3, R2, RZ, 0x3c, !PT ;  /* 0x0000000203039212 */ /* 0x002fc800078e3cff */
[----:B------:R-:W-:-:S04]  /*78ad0*/  @!P1 LOP3.LUT R2, R3, R2, RZ, 0x3c, !PT ;  /* 0x0000000203029212 */ /* 0x000fc800078e3cff */
[----:B------:R-:W-:-:S05]  /*78ae0*/  @!P1 LOP3.LUT R3, R3, R2, RZ, 0x3c, !PT ;  /* 0x0000000203039212 */ /* 0x000fca00078e3cff */
[----:B------:R-:W5:Y:S04]  /*78af0*/  @!P1 LDG.E.U8 R52, desc[UR62][R2.64] ;  /* 0x0000003e02349981 */ /* 0x000f68000c1e1100 */
[----:B--2---:R0:W-:Y:S04]  /*78b00*/  STL [R1+0x5c], R24 ;  /* 0x00005c1801007387 */ /* 0x0041e80000100800 */
[----:B0-----:R-:W2:Y:S04]  /*78b10*/  LDL R24, [R1+0x41e8] ;  /* 0x0041e80001187983 */ /* 0x001ea80000100800 */
[----:B-----5:R0:W-:Y:S04]  /*78b20*/  STL [R1+0x58], R52 ;  /* 0x0000583401007387 */ /* 0x0201e80000100800 */
[----:B0-----:R-:W5:Y:S04]  /*78b30*/  LDL.LU R52, [R1+0x45d4] ;  /* 0x0045d40001347983 */ /* 0x001f680000300800 */
[----:B------:R-:W2:Y:S01]  /*78b40*/  LDL R3, [R1+0x418c] ;  /* 0x00418c0001037983 */ /* 0x000ea20000100800 */
[----:B----4-:R-:W-:-:S03]  /*78b50*/  @!P0 IMAD.MOV.U32 R2, RZ, RZ, R23 ;  /* 0x000000ffff028224 */ /* 0x010fc600078e0017 */
[----:B------:R-:W4:Y:S01]  /*78b60*/  LDL R23, [R1+0x41e4] ;  /* 0x0041e40001177983 */ /* 0x000f220000100800 */
[----:B-----5:R-:W-:-:S06]  /*78b70*/  PRMT R52, RZ, 0x7610, R52 ;  /* 0x00007610ff347816 */ /* 0x020fcc0000000034 */
[----:B--2---:R-:W2:Y:S04]  /*78b80*/  @!P0 LDG.E.U8 R52, desc[UR62][R2.64] ;  /* 0x0000003e02348981 */ /* 0x004ea8000c1e1100 */
[----:B--2---:R0:W-:Y:S04]  /*78b90*/  STL [R1+0x54], R52 ;  /* 0x0000543401007387 */ /* 0x0041e80000100800 */
[----:B0-----:R-:W2:Y:S04]  /*78ba0*/  LDL.LU R52, [R1+0x45d0] ;  /* 0x0045d00001347983 */ /* 0x001ea80000300800 */
[----:B------:R-:W5:Y:S04]  /*78bb0*/  LDL R2, [R1+0x41a0] ;  /* 0x0041a00001027983 */ /* 0x000f680000100800 */
[----:B------:R-:W5:Y:S01]  /*78bc0*/  LDL R3, [R1+0x41d8] ;  /* 0x0041d80001037983 */ /* 0x000f620000100800 */
[----:B------:R-:W-:-:S02]  /*78bd0*/  PRMT R22, RZ, 0x7610, R22 ;  /* 0x00007610ff167816 */ /* 0x000fc40000000016 */
[----:B-----5:R-:W-:-:S04]  /*78be0*/  @!P1 LOP3.LUT R3, R3, R2, RZ, 0x3c, !PT ;  /* 0x0000000203039212 */ /* 0x020fc800078e3cff */
[----:B------:R-:W-:-:S04]  /*78bf0*/  @!P1 LOP3.LUT R2, R3, R2, RZ, 0x3c, !PT ;  /* 0x0000000203029212 */ /* 0x000fc800078e3cff */
[----:B------:R-:W-:-:S05]  /*78c00*/  @!P1 LOP3.LUT R3, R3, R2, RZ, 0x3c, !PT ;  /* 0x0000000203039212 */ /* 0x000fca00078e3cff */
[----:B------:R3:W5:Y:S04]  /*78c10*/  @!P1 LDG.E.U8 R22, desc[UR62][R2.64] ;  /* 0x0000003e02169981 */ /* 0x000768000c1e1100 */
[----:B------:R-:W2:Y:S01]  /*78c20*/  LDL R3, [R1+0x419c] ;  /* 0x00419c0001037983 */ /* 0x000ea20000100800 */
[----:B------:R-:W-:Y:S01]  /*78c30*/  PRMT R21, RZ, 0x7610, R21 ;  /* 0x00007610ff157816 */ /* 0x000fe20000000015 */
[----:B---3--:R-:W-:Y:S02]  /*78c40*/  @!P0 IMAD.MOV.U32 R2, RZ, RZ, R25 ;  /* 0x000000ffff028224 */ /* 0x008fe400078e0019 */
[----:B-----5:R0:W-:Y:S01]  /*78c50*/  STL [R1+0x50], R22 ;  /* 0x0000501601007387 */ /* 0x0201e20000100800 */
[----:B------:R-:W-:-:S03]  /*78c60*/  PRMT R20, RZ, 0x7610, R20 ;  /* 0x00007610ff147816 */ /* 0x000fc60000000014 */
[----:B------:R-:W3:Y:S04]  /*78c70*/  LDL R25, [R1+0x41bc] ;  /* 0x0041bc0001197983 */ /* 0x000ee80000100800 */
[----:B--2---:R1:W2:Y:S04]  /*78c80*/  @!P0 LDG.E.U8 R21, desc[UR62][R2.64] ;  /* 0x0000003e02158981 */ /* 0x0042a8000c1e1100 */
[----:B0-----:R-:W5:Y:S04]  /*78c90*/  LDL R22, [R1+0x41f8] ;  /* 0x0041f80001167983 */ /* 0x001f680000100800 */
[----:B------:R-:W3:Y:S01]  /*78ca0*/  LDL R3, [R1+0x41b0] ;  /* 0x0041b00001037983 */ /* 0x000ee20000100800 */
[----:B-1----:R-:W-:-:S03]  /*78cb0*/  @!P1 IMAD.MOV.U32 R2, RZ, RZ, R24 ;  /* 0x000000ffff029224 */ /* 0x002fc600078e0018 */
[----:B--2---:R0:W-:Y:S01]  /*78cc0*/  STL [R1+0x4c], R21 ;  /* 0x00004c1501007387 */ /* 0x0041e20000100800 */
[----:B------:R-:W-:-:S03]  /*78cd0*/  PRMT R8, RZ, 0x7610, R8 ;  /* 0x00007610ff087816 */ /* 0x000fc60000000008 */
[----:B------:R-:W2:Y:S04]  /*78ce0*/  LDL R24, [R1+0x41d0] ;  /* 0x0041d00001187983 */ /* 0x000ea80000100800 */
[----:B---3--:R4:W3:Y:S04]  /*78cf0*/  @!P1 LDG.E.U8 R20, desc[UR62][R2.64] ;  /* 0x0000003e02149981 */ /* 0x0088e8000c1e1100 */
[----:B0-----:R-:W2:Y:S04]  /*78d00*/  LDL R21, [R1+0x41f4] ;  /* 0x0041f40001157983 */ /* 0x001ea80000100800 */
[----:B------:R-:W2:Y:S01]  /*78d10*/  LDL R3, [R1+0x41ac] ;  /* 0x0041ac0001037983 */ /* 0x000ea20000100800 */
[----:B----4-:R-:W-:-:S03]  /*78d20*/  @!P0 IMAD.MOV.U32 R2, RZ, RZ, R23 ;  /* 0x000000ffff028224 */ /* 0x010fc600078e0017 */
[----:B---3--:R0:W-:Y:S01]  /*78d30*/  STL [R1+0x48], R20 ;  /* 0x0000481401007387 */ /* 0x0081e20000100800 */
[----:B------:R-:W-:Y:S02]  /*78d40*/  PRMT R11, RZ, 0x7610, R11 ;  /* 0x00007610ff0b7816 */ /* 0x000fe4000000000b */
[----:B------:R-:W-:Y:S02]  /*78d50*/  PRMT R5, RZ, 0x7610, R5 ;  /* 0x00007610ff057816 */ /* 0x000fe40000000005 */
[----:B------:R-:W-:Y:S01]  /*78d60*/  PRMT R6, RZ, 0x7610, R6 ;  /* 0x00007610ff067816 */ /* 0x000fe20000000006 */
[----:B------:R-:W3:Y:S04]  /*78d70*/  LDL R23, [R1+0x41cc] ;  /* 0x0041cc0001177983 */ /* 0x000ee80000100800 */
[----:B--2---:R5:W2:Y:S04]  /*78d80*/  @!P0 LDG.E.U8 R8, desc[UR62][R2.64] ;  /* 0x0000003e02088981 */ /* 0x004aa8000c1e1100 */
[----:B0-----:R-:W4:Y:S04]  /*78d90*/  LDL R20, [R1+0x4208] ;  /* 0x0042080001147983 */ /* 0x001f280000100800 */
[----:B------:R-:W2:Y:S01]  /*78da0*/  LDL R3, [R1+0x41c0] ;  /* 0x0041c00001037983 */ /* 0x000ea20000100800 */
[----:B-----5:R-:W-:-:S05]  /*78db0*/  @!P1 IMAD.MOV.U32 R2, RZ, RZ, R22 ;  /* 0x000000ffff029224 */ /* 0x020fca00078e0016 */
[----:B--2---:R0:W2:Y:S02]  /*78dc0*/  @!P1 LDG.E.U8 R11, desc[UR62][R2.64] ;  /* 0x0000003e020b9981 */ /* 0x0040a4000c1e1100 */
[----:B0-----:R-:W-:Y:S02]  /*78dd0*/  @!P0 IMAD.MOV.U32 R2, RZ, RZ, R21 ;  /* 0x000000ffff028224 */ /* 0x001fe400078e0015 */
[----:B------:R-:W-:-:S05]  /*78de0*/  @!P0 IMAD.MOV.U32 R3, RZ, RZ, R25 ;  /* 0x000000ffff038224 */ /* 0x000fca00078e0019 */
[----:B------:R4:W5:Y:S02]  /*78df0*/  @!P0 LDG.E.U8 R5, desc[UR62][R2.64] ;  /* 0x0000003e02058981 */ /* 0x000964000c1e1100 */
[----:B----4-:R-:W-:Y:S02]  /*78e00*/  @!P1 IMAD.MOV.U32 R2, RZ, RZ, R20 ;  /* 0x000000ffff029224 */ /* 0x010fe400078e0014 */
[----:B------:R-:W-:-:S05]  /*78e10*/  @!P1 IMAD.MOV.U32 R3, RZ, RZ, R24 ;  /* 0x000000ffff039224 */ /* 0x000fca00078e0018 */
[----:B------:R-:W4:Y:S04]  /*78e20*/  @!P1 LDG.E.U8 R6, desc[UR62][R2.64] ;  /* 0x0000003e02069981 */ /* 0x000f28000c1e1100 */
[----:B------:R0:W-:Y:S04]  /*78e30*/  STL [R1+0x44], R8 ;  /* 0x0000440801007387 */ /* 0x0001e80000100800 */
[----:B------:R-:W3:Y:S04]  /*78e40*/  LDL R22, [R1+0x41e0] ;  /* 0x0041e00001167983 */ /* 0x000ee80000100800 */
[----:B0-----:R-:W3:Y:S04]  /*78e50*/  LDL R8, [R1+0x4204] ;  /* 0x0042040001087983 */ /* 0x001ee80000100800 */
[----:B--2---:R0:W-:Y:S04]  /*78e60*/  STL [R1+0x40], R11 ;  /* 0x0000400b01007387 */ /* 0x0041e80000100800 */
[----:B------:R-:W2:Y:S04]  /*78e70*/  LDL R21, [R1+0x41dc] ;  /* 0x0041dc0001157983 */ /* 0x000ea80000100800 */
[----:B0-----:R-:W2:Y:S04]  /*78e80*/  LDL R11, [R1+0x4218] ;  /* 0x00421800010b7983 */ /* 0x001ea80000100800 */
[----:B-----5:R0:W-:Y:S04]  /*78e90*/  STL [R1+0x3c], R5 ;  /* 0x00003c0501007387 */ /* 0x0201e80000100800 */
[----:B------:R-:W5:Y:S04]  /*78ea0*/  LDL R20, [R1+0x41f0] ;  /* 0x0041f00001147983 */ /* 0x000f680000100800 */
[----:B0-----:R-:W5:Y:S01]  /*78eb0*/  LDL R5, [R1+0x4214] ;  /* 0x0042140001057983 */ /* 0x001f620000100800 */
[----:B------:R-:W-:-:S03]  /*78ec0*/  PRMT R7, RZ, 0x7610, R7 ;  /* 0x00007610ff077816 */ /* 0x000fc60000000007 */
[----:B----4-:R0:W-:Y:S01]  /*78ed0*/  STL [R1+0x38], R6 ;  /* 0x0000380601007387 */ /* 0x0101e20000100800 */
[----:B---3--:R-:W-:-:S03]  /*78ee0*/  @!P0 IMAD.MOV.U32 R3, RZ, RZ, R23 ;  /* 0x000000ffff038224 */ /* 0x008fc600078e0017 */
[----:B0-----:R-:W3:Y:S01]  /*78ef0*/  LDL R6, [R1+0x4228] ;  /* 0x0042280001067983 */ /* 0x001ee20000100800 */
[----:B------:R-:W-:Y:S01]  /*78f00*/  @!P0 IMAD.MOV.U32 R2, RZ, RZ, R8 ;  /* 0x000000ffff028224 */ /* 0x000fe200078e0008 */
[----:B------:R-:W-:Y:S02]  /*78f10*/  PRMT R9, RZ, 0x7610, R9 ;  /* 0x00007610ff097816 */ /* 0x000fe40000000009 */
[----:B------:R-:W-:Y:S02]  /*78f20*/  PRMT R4, RZ, 0x7610, R4 ;  /* 0x00007610ff047816 */ /* 0x000fe40000000004 */
[----:B------:R-:W-:Y:S01]  /*78f30*/  PRMT R10, RZ, 0x7610, R10 ;  /* 0x00007610ff0a7816 */ /* 0x000fe2000000000a */
[----:B------:R-:W4:Y:S04]  /*78f40*/  LDL R8, [R1+0x41ec] ;  /* 0x0041ec0001087983 */ /* 0x000f280000100800 */
[----:B------:R0:W4:Y:S02]  /*78f50*/  @!P0 LDG.E.U8 R7, desc[UR62][R2.64] ;  /* 0x0000003e02078981 */ /* 0x000124000c1e1100 */
[----:B0-----:R-:W-:-:S02]  /*78f60*/  @!P1 IMAD.MOV.U32 R3, RZ, RZ, R22 ;  /* 0x000000ffff039224 */ /* 0x001fc400078e0016 */
[----:B--2---:R-:W-:-:S05]  /*78f70*/  @!P1 IMAD.MOV.U32 R2, RZ, RZ, R11 ;  /* 0x000000ffff029224 */ /* 0x004fca00078e000b */
[----:B------:R0:W2:Y:S02]  /*78f80*/  @!P1 LDG.E.U8 R9, desc[UR62][R2.64] ;  /* 0x0000003e02099981 */ /* 0x0000a4000c1e1100 */
[----:B0-----:R-:W-:Y:S02]  /*78f90*/  @!P0 IMAD.MOV.U32 R3, RZ, RZ, R21 ;  /* 0x000000ffff038224 */ /* 0x001fe400078e0015 */
[----:B-----5:R-:W-:-:S05]  /*78fa0*/  @!P0 IMAD.MOV.U32 R2, RZ, RZ, R5 ;  /* 0x000000ffff028224 */ /* 0x020fca00078e0005 */
[----:B------:R0:W5:Y:S02]  /*78fb0*/  @!P0 LDG.E.U8 R4, desc[UR62][R2.64] ;  /* 0x0000003e02048981 */ /* 0x000164000c1e1100 */
[----:B0-----:R-:W-:Y:S02]  /*78fc0*/  @!P1 IMAD.MOV.U32 R3, RZ, RZ, R20 ;  /* 0x000000ffff039224 */ /* 0x001fe400078e0014 */
[----:B---3--:R-:W-:-:S05]  /*78fd0*/  @!P1 IMAD.MOV.U32 R2, RZ, RZ, R6 ;  /* 0x000000ffff029224 */ /* 0x008fca00078e0006 */
[----:B------:R-:W3:Y:S04]  /*78fe0*/  @!P1 LDG.E.U8 R10, desc[UR62][R2.64] ;  /* 0x0000003e020a9981 */ /* 0x000ee8000c1e1100 */
[----:B----4-:R0:W-:Y:S04]  /*78ff0*/  STL [R1+0x34], R7 ;  /* 0x0000340701007387 */ /* 0x0101e80000100800 */
[----:B------:R-:W4:Y:S04]  /*79000*/  LDL R11, [R1+0x4200] ;  /* 0x00420000010b7983 */ /* 0x000f280000100800 */
[----:B0-----:R-:W4:Y:S04]  /*79010*/  LDL R7, [R1+0x4224] ;  /* 0x0042240001077983 */ /* 0x001f280000100800 */
[----:B--2---:R0:W-:Y:S04]  /*79020*/  STL [R1+0x30], R9 ;  /* 0x0000300901007387 */ /* 0x0041e80000100800 */
[----:B------:R-:W2:Y:S04]  /*79030*/  LDL R5, [R1+0x41fc] ;  /* 0x0041fc0001057983 */ /* 0x000ea80000100800 */
[----:B0-----:R-:W2:Y:S04]  /*79040*/  LDL R9, [R1+0x4234] ;  /* 0x0042340001097983 */ /* 0x001ea80000100800 */
[----:B-----5:R0:W-:Y:S04]  /*79050*/  STL [R1+0x2c], R4 ;  /* 0x00002c0401007387 */ /* 0x0201e80000100800 */
[----:B------:R-:W5:Y:S04]  /*79060*/  LDL R6, [R1+0x4244] ;  /* 0x0042440001067983 */ /* 0x000f680000100800 */
[----:B0-----:R-:W5:Y:S01]  /*79070*/  LDL R4, [R1+0x4230] ;  /* 0x0042300001047983 */ /* 0x001f620000100800 */
[----:B------:R-:W-:-:S03]  /*79080*/  PRMT R19, RZ, 0x7610, R19 ;  /* 0x00007610ff137816 */ /* 0x000fc60000000013 */
[----:B---3--:R0:W-:Y:S01]  /*79090*/  STL [R1+0x28], R10 ;  /* 0x0000280a01007387 */ /* 0x0081e20000100800 */
[----:B------:R-:W-:-:S03]  /*790a0*/  @!P0 IMAD.MOV.U32 R3, RZ, RZ, R8 ;  /* 0x000000ffff038224 */ /* 0x000fc600078e0008 */
[----:B------:R-:W3:Y:S04]  /*790b0*/  LDL R8, [R1+0x420c] ;  /* 0x00420c0001087983 */ /* 0x000ee80000100800 */
[----:B0-----:R-:W3:Y:S01]  /*790c0*/  LDL R10, [R1+0x4210] ;  /* 0x00421000010a7983 */ /* 0x001ee20000100800 */
[----:B----4-:R-:W-:-:S03]  /*790d0*/  @!P0 IMAD.MOV.U32 R2, RZ, RZ, R7 ;  /* 0x000000ffff028224 */ /* 0x010fc600078e0007 */
[----:B------:R-:W4:Y:S04]  /*790e0*/  LDL R7, [R1+0x4240] ;  /* 0x0042400001077983 */ /* 0x000f280000100800 */
[----:B------:R0:W4:Y:S02]  /*790f0*/  @!P0 LDG.E.U8 R19, desc[UR62][R2.64] ;  /* 0x0000003e02138981 */ /* 0x000124000c1e1100 */
[----:B0-----:R-:W-:Y:S02]  /*79100*/  @!P1 IMAD.MOV.U32 R3, RZ, RZ, R11 ;  /* 0x000000ffff039224 */ /* 0x001fe400078e000b */
[----:B------:R-:W4:Y:S01]  /*79110*/  LDL R11, [R1+0x4220] ;  /* 0x00422000010b7983 */ /* 0x000f220000100800 */
[----:B--2---:R-:W-:-:S03]  /*79120*/  @!P1 IMAD.MOV.U32 R2, RZ, RZ, R9 ;  /* 0x000000ffff029224 */ /* 0x004fc600078e0009 */
[----:B------:R-:W2:Y:S01]  /*79130*/  LDL R9, [R1+0x4254] ;  /* 0x0042540001097983 */ /* 0x000ea20000100800 */
[----:B------:R-:W-:Y:S02]  /*79140*/  PRMT R18, RZ, 0x7610, R18 ;  /* 0x00007610ff127816 */ /* 0x000fe40000000012 */
[----:B------:R-:W-:-:S04]  /*79150*/  PRMT R17, RZ, 0x7610, R17 ;  /* 0x00007610ff117816 */ /* 0x000fc80000000011 */
[----:B------:R5:W2:Y:S01]  /*79160*/  @!P1 LDG.E.U8 R18, desc[UR62][R2.64] ;  /* 0x0000003e02129981 */ /* 0x000aa2000c1e1100 */
[----:B------:R-:W-:Y:S01]  /*79170*/  PRMT R16, RZ, 0x7610, R16 ;  /* 0x00007610ff107816 */ /* 0x000fe20000000010 */
[----:B-----5:R-:W-:Y:S02]  /*79180*/  @!P0 IMAD.MOV.U32 R2, RZ, RZ, R4 ;  /* 0x000000ffff028224 */ /* 0x020fe400078e0004 */
[----:B------:R-:W-:Y:S01]  /*79190*/  @!P0 IMAD.MOV.U32 R3, RZ, RZ, R5 ;  /* 0x000000ffff038224 */ /* 0x000fe200078e0005 */
[----:B------:R-:W5:Y:S04]  /*791a0*/  LDL R4, [R1+0x4250] ;  /* 0x0042500001047983 */ /* 0x000f680000100800 */
[----:B------:R-:W5:Y:S04]  /*791b0*/  LDL R5, [R1+0x421c] ;  /* 0x00421c0001057983 */ /* 0x000f680000100800 */
[----:B------:R0:W5:Y:S01]  /*791c0*/  @!P0 LDG.E.U8 R17, desc[UR62][R2.64] ;  /* 0x0000003e02118981 */ /* 0x000162000c1e1100 */
[----:B------:R-:W-:Y:S01]  /*791d0*/  PRMT R15, RZ, 0x7610, R15 ;  /* 0x00007610ff0f7816 */ /* 0x000fe2000000000f */
[----:B0-----:R-:W-:-:S02]  /*791e0*/  @!P1 IMAD.MOV.U32 R2, RZ, RZ, R6 ;  /* 0x000000ffff029224 */ /* 0x001fc400078e0006 */
[----:B---3--:R-:W-:Y:S01]  /*791f0*/  @!P1 IMAD.MOV.U32 R3, RZ, RZ, R10 ;  /* 0x000000ffff039224 */ /* 0x008fe200078e000a */
[----:B------:R-:W3:Y:S04]  /*79200*/  LDL R6, [R1+0x4264] ;  /* 0x0042640001067983 */ /* 0x000ee80000100800 */
[----:B------:R-:W3:Y:S04]  /*79210*/  LDL R10, [R1+0x422c] ;  /* 0x00422c00010a7983 */ /* 0x000ee80000100800 */
[----:B------:R4:W3:Y:S01]  /*79220*/  @!P1 LDG.E.U8 R16, desc[UR62][R2.64] ;  /* 0x0000003e02109981 */ /* 0x0008e2000c1e1100 */
[----:B------:R-:W-:Y:S01]  /*79230*/  PRMT R0, RZ, 0x7610, R0 ;  /* 0x00007610ff007816 */ /* 0x000fe20000000000 */
[----:B----4-:R-:W-:-:S02]  /*79240*/  @!P0 IMAD.MOV.U32 R2, RZ, RZ, R7 ;  /* 0x000000ffff028224 */ /* 0x010fc400078e0007 */
[----:B------:R-:W-:Y:S01]  /*79250*/  @!P0 IMAD.MOV.U32 R3, RZ, RZ, R8 ;  /* 0x000000ffff038224 */ /* 0x000fe200078e0008 */
[----:B------:R-:W4:Y:S04]  /*79260*/  LDL R7, [R1+0x4260] ;  /* 0x0042600001077983 */ /* 0x000f280000100800 */
[----:B------:R-:W4:Y:S04]  /*79270*/  LDL R8, [R1+0x4238] ;  /* 0x0042380001087983 */ /* 0x000f280000100800 */
[----:B------:R0:W4:Y:S02]  /*79280*/  @!P0 LDG.E.U8 R15, desc[UR62][R2.64] ;  /* 0x0000003e020f8981 */ /* 0x000124000c1e1100 */
[----:B0-----:R-:W-:-:S02]  /*79290*/  @!P1 IMAD.MOV.U32 R3, RZ, RZ, R11 ;  /* 0x000000ffff039224 */ /* 0x001fc400078e000b */
[----:B------:R-:W4:Y:S01]  /*792a0*/  LDL R11, [R1+0x423c] ;  /* 0x00423c00010b7983 */ /* 0x000f220000100800 */
[----:B--2---:R-:W-:-:S03]  /*792b0*/  @!P1 IMAD.MOV.U32 R2, RZ, RZ, R9 ;  /* 0x000000ffff029224 */ /* 0x004fc600078e0009 */
[----:B------:R-:W2:Y:S04]  /*792c0*/  LDL R9, [R1+0x4274] ;  /* 0x0042740001097983 */ /* 0x000ea80000100800 */
[----:B------:R5:W2:Y:S01]  /*792d0*/  @!P1 LDG.E.U8 R0, desc[UR62][R2.64] ;  /* 0x0000003e02009981 */ /* 0x000aa2000c1e1100 */
[----:B------:R-:W-:Y:S02]  /*792e0*/  PRMT R14, RZ, 0x7610, R14 ;  /* 0x00007610ff0e7816 */ /* 0x000fe4000000000e */
[----:B------:R-:W-:Y:S02]  /*792f0*/  PRMT R13, RZ, 0x7610, R13 ;  /* 0x00007610ff0d7816 */ /* 0x000fe4000000000d */
[----:B------:R-:W-:Y:S01]  /*79300*/  PRMT R12, RZ, 0x7610, R12 ;  /* 0x00007610ff0c7816 */ /* 0x000fe2000000000c */
[----:B-----5:R-:W-:-:S02]  /*79310*/  @!P0 IMAD.MOV.U32 R2, RZ, RZ, R4 ;  /* 0x000000ffff028224 */ /* 0x020fc400078e0004 */
[----:B------:R-:W-:-:S05]  /*79320*/  @!P0 IMAD.MOV.U32 R3, RZ, RZ, R5 ;  /* 0x000000ffff038224 */ /* 0x000fca00078e0005 */
[----:B------:R3:W5:Y:S02]  /*79330*/  @!P0 LDG.E.U8 R14, desc[UR62][R2.64] ;  /* 0x0000003e020e8981 */ /* 0x000764000c1e1100 */
[----:B---3--:R-:W-:Y:S02]  /*79340*/  @!P1 IMAD.MOV.U32 R2, RZ, RZ, R6 ;  /* 0x000000ffff029224 */ /* 0x008fe400078e0006 */
[----:B------:R-:W-:-:S05]  /*79350*/  @!P1 IMAD.MOV.U32 R3, RZ, RZ, R10 ;  /* 0x000000ffff039224 */ /* 0x000fca00078e000a */
[----:B------:R4:W3:Y:S02]  /*79360*/  @!P1 LDG.E.U8 R13, desc[UR62][R2.64] ;  /* 0x0000003e020d9981 */ /* 0x0008e4000c1e1100 */
[----:B----4-:R-:W-:Y:S02]  /*79370*/  @!P0 IMAD.MOV.U32 R2, RZ, RZ, R7 ;  /* 0x000000ffff028224 */ /* 0x010fe400078e0007 */
[----:B------:R-:W-:-:S05]  /*79380*/  @!P0 IMAD.MOV.U32 R3, RZ, RZ, R8 ;  /* 0x000000ffff038224 */ /* 0x000fca00078e0008 */
[----:B------:R0:W4:Y:S02]  /*79390*/  @!P0 LDG.E.U8 R12, desc[UR62][R2.64] ;  /* 0x0000003e020c8981 */ /* 0x000124000c1e1100 */
[----:B0-----:R-:W-:Y:S02]  /*793a0*/  @!P1 IMAD.MOV.U32 R3, RZ, RZ, R11 ;  /* 0x000000ffff039224 */ /* 0x001fe400078e000b */
[----:B--2---:R0:W-:Y:S01]  /*793b0*/  STL [R1+0x454c], R0 ;  /* 0x00454c0001007387 */ /* 0x0041e20000100800 */
[----:B------:R-:W-:-:S03]  /*793c0*/  @!P1 IMAD.MOV.U32 R2, RZ, RZ, R9 ;  /* 0x000000ffff029224 */ /* 0x000fc600078e0009 */
[----:B------:R-:W2:Y:S04]  /*793d0*/  LDL R5, [R1+0x4248] ;  /* 0x0042480001057983 */ /* 0x000ea80000100800 */
[----:B------:R-:W4:Y:S01]  /*793e0*/  LDL R4, [R1+0x4270] ;  /* 0x0042700001047983 */ /* 0x000f220000100800 */
[----:B0-----:R-:W-:-:S06]  /*793f0*/  PRMT R0, RZ, 0x7610, R0 ;  /* 0x00007610ff007816 */ /* 0x001fcc0000000000 */
[----:B------:R2:W5:Y:S04]  /*79400*/  @!P1 LDG.E.U8 R0, desc[UR62][R2.64] ;  /* 0x0000003e02009981 */ /* 0x000568000c1e1100 */
[----:B------:R-:W-:Y:S04]  /*79410*/  STL [R1+0x24], R19 ;  /* 0x0000241301007387 */ /* 0x000fe80000100800 */
[----:B------:R-:W5:Y:S04]  /*79420*/  LDL R10, [R1+0x424c] ;  /* 0x00424c00010a7983 */ /* 0x000f680000100800 */
[----:B------:R-:W5:Y:S04]  /*79430*/  LDL R6, [R1+0x4284] ;  /* 0x0042840001067983 */ /* 0x000f680000100800 */
[----:B------:R-:W-:Y:S04]  /*79440*/  STL [R1+0x20], R18 ;  /* 0x0000201201007387 */ /* 0x000fe80000100800 */
[----:B------:R-:W5:Y:S04]  /*79450*/  LDL R8, [R1+0x4258] ;  /* 0x0042580001087983 */ /* 0x000f680000100800 */
[----:B------:R-:W5:Y:S04]  /*79460*/  LDL R7, [R1+0x4280] ;  /* 0x0042800001077983 */ /* 0x000f680000100800 */
[----:B------:R-:W-:Y:S01]  /*79470*/  STL [R1+0x1c], R17 ;  /* 0x00001c1101007387 */ /* 0x000fe20000100800 */
[----:B------:R-:W-:-:S02]  /*79480*/  PRMT R61, RZ, 0x7610, R61 ;  /* 0x00007610ff3d7816 */ /* 0x000fc4000000003d */
[----:B------:R-:W-:Y:S01]  /*79490*/  PRMT R60, RZ, 0x7610, R60 ;  /* 0x00007610ff3c7816 */ /* 0x000fe2000000003c */
[----:B---3--:R0:W-:Y:S04]  /*794a0*/  STL [R1+0x8], R13 ;  /* 0x0000080d01007387 */ /* 0x0081e80000100800 */
[----:B------:R-:W3:Y:S04]  /*794b0*/  LDL R9, [R1+0x4294] ;  /* 0x0042940001097983 */ /* 0x000ee80000100800 */
[----:B0-----:R-:W3:Y:S04]  /*794c0*/  LDL R13, [R1+0x425c] ;  /* 0x00425c00010d7983 */ /* 0x001ee80000100800 */
[----:B------:R-:W-:Y:S01]  /*794d0*/  STL [R1+0x18], R16 ;  /* 0x0000181001007387 */ /* 0x000fe20000100800 */
[----:B--2---:R-:W-:-:S02]  /*794e0*/  @!P0 IMAD.MOV.U32 R3, RZ, RZ, R5 ;  /* 0x000000ffff038224 */ /* 0x004fc400078e0005 */
[----:B----4-:R-:W-:-:S05]  /*794f0*/  @!P0 IMAD.MOV.U32 R2, RZ, RZ, R4 ;  /* 0x000000ffff028224 */ /* 0x010fca00078e0004 */
[----:B------:R0:W2:Y:S04]  /*79500*/  @!P0 LDG.E.U8 R61, desc[UR62][R2.64] ;  /* 0x0000003e023d8981 */ /* 0x0000a8000c1e1100 */
[----:B-----5:R-:W-:Y:S04]  /*79510*/  STL [R1+0x4560], R0 ;  /* 0x0045600001007387 */ /* 0x020fe80000100800 */
[----:B------:R-:W4:Y:S04]  /*79520*/  LDL R5, [R1+0x4268] ;  /* 0x0042680001057983 */ /* 0x000f280000100800 */
[----:B------:R-:W-:Y:S04]  /*79530*/  STL [R1+0x14], R15 ;  /* 0x0000140f01007387 */ /* 0x000fe80000100800 */
[----:B------:R-:W5:Y:S01]  /*79540*/  LDL R4, [R1+0x4290] ;  /* 0x0042900001047983 */ /* 0x000f620000100800 */
[----:B0-----:R-:W-:-:S02]  /*79550*/  @!P1 IMAD.MOV.U32 R2, RZ, RZ, R6 ;  /* 0x000000ffff029224 */ /* 0x001fc400078e0006 */
[----:B------:R-:W-:-:S05]  /*79560*/  @!P1 IMAD.MOV.U32 R3, RZ, RZ, R10 ;  /* 0x000000ffff039224 */ /* 0x000fca00078e000a */
[----:B------:R0:W5:Y:S01]  /*79570*/  @!P1 LDG.E.U8 R60, desc[UR62][R2.64] ;  /* 0x0000003e023c9981 */ /* 0x000162000c1e1100 */
[----:B------:R-:W-:Y:S02]  /*79580*/  PRMT R59, RZ, 0x7610, R59 ;  /* 0x00007610ff3b7816 */ /* 0x000fe4000000003b */
[----:B------:R-:W-:Y:S01]  /*79590*/  PRMT R58, RZ, 0x7610, R58 ;  /* 0x00007610ff3a7816 */ /* 0x000fe2000000003a */
[----:B0-----:R-:W-:Y:S02]  /*795a0*/  @!P0 IMAD.MOV.U32 R2, RZ, RZ, R7 ;  /* 0x000000ffff028224 */ /* 0x001fe400078e0007 */
[----:B------:R-:W-:-:S05]  /*795b0*/  @!P0 IMAD.MOV.U32 R3, RZ, RZ, R8 ;  /* 0x000000ffff038224 */ /* 0x000fca00078e0008 */
[----:B------:R3:W5:Y:S01]  /*795c0*/  @!P0 LDG.E.U8 R59, desc[UR62][R2.64] ;  /* 0x0000003e023b8981 */ /* 0x000762000c1e1100 */
[----:B------:R-:W-:Y:S01]  /*795d0*/  PRMT R57, RZ, 0x7610, R57 ;  /* 0x00007610ff397816 */ /* 0x000fe20000000039 */
[----:B---3--:R-:W-:Y:S02]  /*795e0*/  @!P1 IMAD.MOV.U32 R2, RZ, RZ, R9 ;  /* 0x000000ffff029224 */ /* 0x008fe400078e0009 */
[----:B------:R-:W-:-:S05]  /*795f0*/  @!P1 IMAD.MOV.U32 R3, RZ, RZ, R13 ;  /* 0x000000ffff039224 */ /* 0x000fca00078e000d */
[----:B------:R4:W3:Y:S04]  /*79600*/  @!P1 LDG.E.U8 R58, desc[UR62][R2.64] ;  /* 0x0000003e023a9981 */ /* 0x0008e8000c1e1100 */
[----:B--2---:R-:W-:Y:S04]  /*79610*/  STL [R1+0x4550], R61 ;  /* 0x0045503d01007387 */ /* 0x004fe80000100800 */
[----:B------:R0:W-:Y:S04]  /*79620*/  STL [R1+0x4], R12 ;  /* 0x0000040c01007387 */ /* 0x0001e80000100800 */
[----:B------:R-:W2:Y:S04]  /*79630*/  LDL R11, [R1+0x42a4] ;  /* 0x0042a400010b7983 */ /* 0x000ea80000100800 */
[----:B------:R-:W2:Y:S01]  /*79640*/  LDL R6, [R1+0x42a0] ;  /* 0x0042a00001067983 */ /* 0x000ea20000100800 */
[----:B----4-:R-:W-:-:S02]  /*79650*/  @!P0 IMAD.MOV.U32 R3, RZ, RZ, R5 ;  /* 0x000000ffff038224 */ /* 0x010fc400078e0005 */
[----:B-----5:R-:W-:Y:S01]  /*79660*/  @!P0 IMAD.MOV.U32 R2, RZ, RZ, R4 ;  /* 0x000000ffff028224 */ /* 0x020fe200078e0004 */
[----:B0-----:R-:W4:Y:S04]  /*79670*/  LDL R12, [R1+0x426c] ;  /* 0x00426c00010c7983 */ /* 0x001f280000100800 */
[----:B------:R2:W5:Y:S04]  /*79680*/  @!P0 LDG.E.U8 R57, desc[UR62][R2.64] ;  /* 0x0000003e02398981 */ /* 0x000568000c1e1100 */
[----:B------:R-:W-:Y:S04]  /*79690*/  STL [R1+0x4554], R60 ;  /* 0x0045543c01007387 */ /* 0x000fe80000100800 */
[----:B------:R0:W-:Y:S04]  /*796a0*/  STL [R1+0xc], R14 ;  /* 0x00000c0e01007387 */ /* 0x0001e80000100800 */
[----:B------:R-:W5:Y:S04]  /*796b0*/  LDL R7, [R1+0x4278] ;  /* 0x0042780001077983 */ /* 0x000f680000100800 */
[----:B------:R-:W5:Y:S04]  /*796c0*/  LDL R10, [R1+0x427c] ;  /* 0x00427c00010a7983 */ /* 0x000f680000100800 */
[----:B------:R-:W5:Y:S01]  /*796d0*/  LDL R8, [R1+0x42b4] ;  /* 0x0042b40001087983 */ /* 0x000f620000100800 */
[----:B------:R-:W-:-:S03]  /*796e0*/  PRMT R56, RZ, 0x7610, R56 ;  /* 0x00007610ff387816 */ /* 0x000fc60000000038 */
[----:B------:R-:W-:Y:S04]  /*796f0*/  STL [R1+0x4558], R59 ;  /* 0x0045583b01007387 */ /* 0x000fe80000100800 */
[----:B------:R-:W5:Y:S04]  /*79700*/  LDL R9, [R1+0x4288] ;  /* 0x0042880001097983 */ /* 0x000f680000100800 */
[----:B------:R-:W5:Y:S04]  /*79710*/  LDL R0, [R1+0x42b0] ;  /* 0x0042b00001007983 */ /* 0x000f680000100800 */
[----:B---3--:R-:W-:Y:S04]  /*79720*/  STL [R1+0x455c], R58 ;  /* 0x00455c3a01007387 */ /* 0x008fe80000100800 */
[----:B------:R-:W3:Y:S04]  /*79730*/  LDL R5, [R1+0x428c] ;  /* 0x00428c0001057983 */ /* 0x000ee80000100800 */
[----:B------:R-:W3:Y:S01]  /*79740*/  LDL R4, [R1+0x42c4] ;  /* 0x0042c40001047983 */ /* 0x000ee20000100800 */
[----:B------:R-:W-:Y:S01]  /*79750*/  PRMT R54, RZ, 0x7610, R54 ;  /* 0x00007610ff367816 */ /* 0x000fe20000000036 */
[----:B--2---:R-:W-:-:S02]  /*79760*/  @!P1 IMAD.MOV.U32 R2, RZ, RZ, R11 ;  /* 0x000000ffff029224 */ /* 0x004fc400078e000b */
[----:B----4-:R-:W-:Y:S01]  /*79770*/  @!P1 IMAD.MOV.U32 R3, RZ, RZ, R12 ;  /* 0x000000ffff039224 */ /* 0x010fe200078e000c */
[----:B-----5:R-:W-:Y:S04]  /*79780*/  STL [R1+0x4564], R57 ;  /* 0x0045643901007387 */ /* 0x020fe80000100800 */
[----:B0-----:R-:W2:Y:S04]  /*79790*/  LDL R14, [R1+0x4298] ;  /* 0x00429800010e7983 */ /* 0x001ea80000100800 */
[----:B------:R-:W4:Y:S04]  /*797a0*/  LDL R13, [R1+0x42c0] ;  /* 0x0042c000010d7983 */ /* 0x000f280000100800 */
[----:B------:R0:W5:Y:S02]  /*797b0*/  @!P1 LDG.E.U8 R56, desc[UR62][R2.64] ;  /* 0x0000003e02389981 */ /* 0x000164000c1e1100 */
[----:B0-----:R-:W-:-:S02]  /*797c0*/  @!P0 IMAD.MOV.U32 R2, RZ, RZ, R6 ;  /* 0x000000ffff028224 */ /* 0x001fc400078e0006 */
[----:B------:R-:W-:-:S05]  /*797d0*/  @!P0 IMAD.MOV.U32 R3, RZ, RZ, R7 ;  /* 0x000000ffff038224 */ /* 0x000fca00078e0007 */
[----:B------:R0:W5:Y:S01]  /*797e0*/  @!P0 LDG.E.U8 R54, desc[UR62][R2.64] ;  /* 0x0000003e02368981 */ /* 0x000162000c1e1100 */
[----:B------:R-:W-:Y:S01]  /*797f0*/  PRMT R52, RZ, 0x7610, R52 ;  /* 0x00007610ff347816 */ /* 0x000fe20000000034 */
[----:B0-----:R-:W-:Y:S02]  /*79800*/  @!P1 IMAD.MOV.U32 R2, RZ, RZ, R8 ;  /* 0x000000ffff029224 */ /* 0x001fe400078e0008 */
        /* <DEDUP_REMOVED lines=10> */
[----:B------:R2:W3:Y:S02]  /*798b0*/  @!P1 LDG.E.U8 R48, desc[UR62][R2.64] ;  /* 0x0000003e02309981 */ /* 0x0004e4000c1e1100 */
[----:B--2---:R-:W-:Y:S02]  /*798c0*/  @!P0 IMAD.MOV.U32 R3, RZ, RZ, R14 ;  /* 0x000000ffff038224 */ /* 0x004fe400078e000e */
[----:B----4-:R-:W-:Y:S01]  /*798d0*/  @!P0 IMAD.MOV.U32 R2, RZ, RZ, R13 ;  /* 0x000000ffff028224 */ /* 0x010fe200078e000d */
[----:B-----5:R-:W-:Y:S04]  /*798e0*/  STL [R1+0x4568], R56 ;  /* 0x0045683801007387 */ /* 0x020fe80000100800 */
[----:B------:R-:W2:Y:S04]  /*798f0*/  LDL R7, [R1+0x429c] ;  /* 0x00429c0001077983 */ /* 0x000ea80000100800 */
[----:B------:R-:W4:Y:S04]  /*79900*/  LDL R6, [R1+0x42d4] ;  /* 0x0042d40001067983 */ /* 0x000f280000100800 */
[----:B------:R2:W5:Y:S04]  /*79910*/  @!P0 LDG.E.U8 R46, desc[UR62][R2.64] ;  /* 0x0000003e022e8981 */ /* 0x000568000c1e1100 */
[----:B------:R-:W-:Y:S04]  /*79920*/  STL [R1+0x456c], R54 ;  /* 0x00456c3601007387 */ /* 0x000fe80000100800 */
[----:B------:R-:W5:Y:S04]  /*79930*/  LDL R12, [R1+0x42a8] ;  /* 0x0042a800010c7983 */ /* 0x000f680000100800 */
[----:B------:R-:W5:Y:S04]  /*79940*/  LDL R11, [R1+0x42d0] ;  /* 0x0042d000010b7983 */ /* 0x000f680000100800 */
[----:B------:R-:W5:Y:S04]  /*79950*/  LDL R8, [R1+0x42e4] ;  /* 0x0042e40001087983 */ /* 0x000f680000100800 */
[----:B------:R-:W-:Y:S04]  /*79960*/  STL [R1+0x4570], R52 ;  /* 0x0045703401007387 */ /* 0x000fe80000100800 */
        /* <DEDUP_REMOVED lines=14> */
[----:B------:R-:W2:Y:S04]  /*79a50*/  LDL R7, [R1+0x42cc] ;  /* 0x0042cc0001077983 */ /* 0x000ea80000100800 */
[----:B------:R-:W4:Y:S04]  /*79a60*/  LDL R6, [R1+0x4304] ;  /* 0x0043040001067983 */ /* 0x000f280000100800 */
[----:B------:R0:W5:Y:S02]  /*79a70*/  @!P1 LDG.E.U8 R44, desc[UR62][R2.64] ;  /* 0x0000003e022c9981 */ /* 0x000164000c1e1100 */
        /* <DEDUP_REMOVED lines=27> */
[----:B------:R-:W4:Y:S04]  /*79c30*/  LDL R9, [R1+0x42dc] ;  /* 0x0042dc0001097983 */ /* 0x000f280000100800 */
[----:B------:R-:W4:Y:S04]  /*79c40*/  LDL R8, [R1+0x4314] ;  /* 0x0043140001087983 */ /* 0x000f280000100800 */
        /* <DEDUP_REMOVED lines=8> */
[----:B------:R-:W4:Y:S01]  /*79cd0*/  LDL R14, [R1+0x4320] ;  /* 0x00432000010e7983 */ /* 0x000f220000100800 */
[----:B------:R-:W-:-:S02]  /*79ce0*/  PRMT R30, RZ, 0x7610, R30 ;  /* 0x00007610ff1e7816 */ /* 0x000fc4000000001e */
[----:B------:R-:W-:Y:S01]  /*79cf0*/  PRMT R28, RZ, 0x7610, R28 ;  /* 0x00007610ff1c7816 */ /* 0x000fe2000000001c */
[----:B---3--:R-:W-:Y:S04]  /*79d00*/  STL [R1+0x4594], R34 ;  /* 0x0045942201007387 */ /* 0x008fe80000100800 */
[----:B------:R-:W3:Y:S04]  /*79d10*/  LDL R7, [R1+0x42fc] ;  /* 0x0042fc0001077983 */ /* 0x000ee80000100800 */
[----:B------:R-:W3:Y:S01]  /*79d20*/  LDL R6, [R1+0x4334] ;  /* 0x0043340001067983 */ /* 0x000ee20000100800 */
[----:B--2---:R-:W-:-:S03]  /*79d30*/  @!P0 IMAD.MOV.U32 R3, RZ, RZ, R12 ;  /* 0x000000ffff038224 */ /* 0x004fc600078e000c */
[----:B-----5:R-:W-:Y:S04]  /*79d40*/  STL [R1+0x4598], R32 ;  /* 0x0045982001007387 */ /* 0x020fe80000100800 */
[----:B------:R-:W2:Y:S04]  /*79d50*/  LDL R13, [R1+0x4308] ;  /* 0x00430800010d7983 */ /* 0x000ea80000100800 */
[----:B------:R-:W5:Y:S01]  /*79d60*/  LDL R12, [R1+0x4330] ;  /* 0x00433000010c7983 */ /* 0x000f620000100800 */
[----:B----4-:R-:W-:-:S05]  /*79d70*/  @!P0 IMAD.MOV.U32 R2, RZ, RZ, R11 ;  /* 0x000000ffff028224 */ /* 0x010fca00078e000b */
[----:B------:R0:W4:Y:S02]  /*79d80*/  @!P0 LDG.E.U8 R30, desc[UR62][R2.64] ;  /* 0x0000003e021e8981 */ /* 0x000124000c1e1100 */
[----:B0-----:R-:W-:Y:S02]  /*79d90*/  @!P1 IMAD.MOV.U32 R2, RZ, RZ, R8 ;  /* 0x000000ffff029224 */ /* 0x001fe400078e0008 */
[----:B------:R-:W-:-:S05]  /*79da0*/  @!P1 IMAD.MOV.U32 R3, RZ, RZ, R9 ;  /* 0x000000ffff039224 */ /* 0x000fca00078e0009 */
[----:B------:R0:W4:Y:S01]  /*79db0*/  @!P1 LDG.E.U8 R28, desc[UR62][R2.64] ;  /* 0x0000003e021c9981 */ /* 0x000122000c1e1100 */
[----:B------:R-:W-:Y:S01]  /*79dc0*/  PRMT R26, RZ, 0x7610, R26 ;  /* 0x00007610ff1a7816 */ /* 0x000fe2000000001a */
[----:B0-----:R-:W-:Y:S02]  /*79dd0*/  @!P0 IMAD.MOV.U32 R2, RZ, RZ, R0 ;  /* 0x000000ffff028224 */ /* 0x001fe400078e0000 */
[----:B------:R-:W-:-:S05]  /*79de0*/  @!P0 IMAD.MOV.U32 R3, RZ, RZ, R10 ;  /* 0x000000ffff038224 */ /* 0x000fca00078e000a */
[----:B------:R0:W4:Y:S02]  /*79df0*/  @!P0 LDG.E.U8 R26, desc[UR62][R2.64] ;  /* 0x0000003e021a8981 */ /* 0x000124000c1e1100 */
[----:B0-----:R-:W-:Y:S02]  /*79e00*/  PRMT R2, RZ, 0x7610, R2 ;  /* 0x00007610ff027816 */ /* 0x001fe40000000002 */
[----:B------:R-:W-:-:S04]  /*79e10*/  PRMT R3, RZ, 0x7610, R3 ;  /* 0x00007610ff037816 */ /* 0x000fc80000000003 */
[----:B------:R0:W4:Y:S02]  /*79e20*/  @!P1 LDG.E.U8 R2, desc[UR62][R4.64] ;  /* 0x0000003e04029981 */ /* 0x000124000c1e1100 */
[----:B0-----:R-:W-:Y:S02]  /*79e30*/  @!P0 IMAD.MOV.U32 R4, RZ, RZ, R14 ;  /* 0x000000ffff048224 */ /* 0x001fe400078e000e */
[----:B------:R-:W-:-:S05]  /*79e40*/  @!P0 IMAD.MOV.U32 R5, RZ, RZ, R15 ;  /* 0x000000ffff058224 */ /* 0x000fca00078e000f */
[----:B------:R0:W4:Y:S02]  /*79e50*/  @!P0 LDG.E.U8 R3, desc[UR62][R4.64] ;  /* 0x0000003e04038981 */ /* 0x000124000c1e1100 */
[----:B0-----:R-:W-:Y:S02]  /*79e60*/  PRMT R4, RZ, 0x7610, R4 ;  /* 0x00007610ff047816 */ /* 0x001fe40000000004 */
[----:B------:R-:W-:-:S04]  /*79e70*/  PRMT R5, RZ, 0x7610, R5 ;  /* 0x00007610ff057816 */ /* 0x000fc80000000005 */
[----:B---3--:R2:W3:Y:S02]  /*79e80*/  @!P1 LDG.E.U8 R4, desc[UR62][R6.64] ;  /* 0x0000003e06049981 */ /* 0x0084e4000c1e1100 */
[----:B--2---:R-:W-:Y:S02]  /*79e90*/  @!P0 IMAD.MOV.U32 R7, RZ, RZ, R13 ;  /* 0x000000ffff078224 */ /* 0x004fe400078e000d */
[----:B-----5:R-:W-:-:S05]  /*79ea0*/  @!P0 IMAD.MOV.U32 R6, RZ, RZ, R12 ;  /* 0x000000ffff068224 */ /* 0x020fca00078e000c */
[----:B------:R0:W2:Y:S04]  /*79eb0*/  @!P0 LDG.E.U8 R5, desc[UR62][R6.64] ;  /* 0x0000003e06058981 */ /* 0x0000a8000c1e1100 */
[----:B----4-:R-:W-:Y:S04]  /*79ec0*/  STL [R1+0x459c], R30 ;  /* 0x00459c1e01007387 */ /* 0x010fe80000100800 */
[----:B------:R-:W4:Y:S04]  /*79ed0*/  LDL R9, [R1+0x430c] ;  /* 0x00430c0001097983 */ /* 0x000f280000100800 */
[----:B------:R-:W4:Y:S04]  /*79ee0*/  LDL R8, [R1+0x4344] ;  /* 0x0043440001087983 */ /* 0x000f280000100800 */
[----:B------:R-:W-:Y:S04]  /*79ef0*/  STL [R1+0x45a0], R28 ;  /* 0x0045a01c01007387 */ /* 0x000fe80000100800 */
[----:B------:R-:W5:Y:S04]  /*79f00*/  LDL R16, [R1+0x4318] ;  /* 0x0043180001107983 */ /* 0x000f680000100800 */
[----:B------:R-:W5:Y:S04]  /*79f10*/  LDL R0, [R1+0x4340] ;  /* 0x0043400001007983 */ /* 0x000f680000100800 */
[----:B------:R-:W-:Y:S04]  /*79f20*/  STL [R1+0x45a4], R26 ;  /* 0x0045a41a01007387 */ /* 0x000fe80000100800 */
[----:B------:R-:W5:Y:S04]  /*79f30*/  LDL R11, [R1+0x431c] ;  /* 0x00431c00010b7983 */ /* 0x000f680000100800 */
[----:B------:R-:W5:Y:S01]  /*79f40*/  LDL R10, [R1+0x4354] ;  /* 0x00435400010a7983 */ /* 0x000f620000100800 */
[----:B0-----:R-:W-:-:S03]  /*79f50*/  PRMT R6, RZ, 0x7610, R6 ;  /* 0x00007610ff067816 */ /* 0x001fc60000000006 */
[----:B------:R-:W-:Y:S04]  /*79f60*/  STL [R1+0x45a8], R2 ;  /* 0x0045a80201007387 */ /* 0x000fe80000100800 */
[----:B------:R-:W5:Y:S04]  /*79f70*/  LDL R15, [R1+0x4328] ;  /* 0x00432800010f7983 */ /* 0x000f680000100800 */
[----:B------:R-:W5:Y:S01]  /*79f80*/  LDL R14, [R1+0x4350] ;  /* 0x00435000010e7983 */ /* 0x000f620000100800 */
[----:B------:R-:W-:-:S03]  /*79f90*/  PRMT R7, RZ, 0x7610, R7 ;  /* 0x00007610ff077816 */ /* 0x000fc60000000007 */
[----:B------:R-:W-:Y:S04]  /*79fa0*/  STL [R1+0x45ac], R3 ;  /* 0x0045ac0301007387 */ /* 0x000fe80000100800 */
[----:B---3--:R0:W-:Y:S04]  /*79fb0*/  STL [R1+0x45b0], R4 ;  /* 0x0045b00401007387 */ /* 0x0081e80000100800 */
[----:B------:R-:W3:Y:S04]  /*79fc0*/  LDL R13, [R1+0x432c] ;  /* 0x00432c00010d7983 */ /* 0x000ee80000100800 */
[----:B------:R-:W3:Y:S04]  /*79fd0*/  LDL R12, [R1+0x4364] ;  /* 0x00436400010c7983 */ /* 0x000ee80000100800 */
[----:B--2---:R1:W-:Y:S04]  /*79fe0*/  STL [R1+0x45b4], R5 ;  /* 0x0045b40501007387 */ /* 0x0043e80000100800 */
[----:B0-----:R-:W2:Y:S04]  /*79ff0*/  LDL R4, [R1+0x4360] ;  /* 0x0043600001047983 */ /* 0x001ea80000100800 */
[----:B----4-:R5:W4:Y:S04]  /*7a000*/  @!P1 LDG.E.U8 R6, desc[UR62][R8.64] ;  /* 0x0000003e08069981 */ /* 0x010b28000c1e1100 */
[----:B-1----:R-:W4:Y:S01]  /*7a010*/  LDL R5, [R1+0x4338] ;  /* 0x0043380001057983 */ /* 0x002f220000100800 */
[----:B-----5:R-:W-:-:S02]  /*7a020*/  @!P0 IMAD.MOV.U32 R9, RZ, RZ, R16 ;  /* 0x000000ffff098224 */ /* 0x020fc400078e0010 */
[----:B------:R-:W-:-:S05]  /*7a030*/  @!P0 IMAD.MOV.U32 R8, RZ, RZ, R0 ;  /* 0x000000ffff088224 */ /* 0x000fca00078e0000 */
[----:B------:R0:W5:Y:S02]  /*7a040*/  @!P0 LDG.E.U8 R7, desc[UR62][R8.64] ;  /* 0x0000003e08078981 */ /* 0x000164000c1e1100 */
[----:B0-----:R-:W-:-:S06]  /*7a050*/  PRMT R8, RZ, 0x7610, R8 ;  /* 0x00007610ff087816 */ /* 0x001fcc0000000008 */
[----:B------:R0:W5:Y:S01]  /*7a060*/  @!P1 LDG.E.U8 R8, desc[UR62][R10.64] ;  /* 0x0000003e0a089981 */ /* 0x000162000c1e1100 */
[----:B------:R-:W-:Y:S01]  /*7a070*/  PRMT R9, RZ, 0x7610, R9 ;  /* 0x00007610ff097816 */ /* 0x000fe20000000009 */
[----:B0-----:R-:W-:Y:S02]  /*7a080*/  @!P0 IMAD.MOV.U32 R11, RZ, RZ, R15 ;  /* 0x000000ffff0b8224 */ /* 0x001fe400078e000f */
[----:B------:R-:W-:-:S05]  /*7a090*/  @!P0 IMAD.MOV.U32 R10, RZ, RZ, R14 ;  /* 0x000000ffff0a8224 */ /* 0x000fca00078e000e */
[----:B------:R0:W5:Y:S02]  /*7a0a0*/  @!P0 LDG.E.U8 R9, desc[UR62][R10.64] ;  /* 0x0000003e0a098981 */ /* 0x000164000c1e1100 */
[----:B0-----:R-:W-:Y:S02]  /*7a0b0*/  PRMT R10, RZ, 0x7610, R10 ;  /* 0x00007610ff0a7816 */ /* 0x001fe4000000000a */
[----:B------:R-:W-:-:S04]  /*7a0c0*/  PRMT R11, RZ, 0x7610, R11 ;  /* 0x00007610ff0b7816 */ /* 0x000fc8000000000b */
[----:B---3--:R2:W3:Y:S02]  /*7a0d0*/  @!P1 LDG.E.U8 R10, desc[UR62][R12.64] ;  /* 0x0000003e0c0a9981 */ /* 0x0084e4000c1e1100 */
[----:B--2---:R-:W-:Y:S02]  /*7a0e0*/  @!P0 IMAD.MOV.U32 R12, RZ, RZ, R4 ;  /* 0x000000ffff0c8224 */ /* 0x004fe400078e0004 */
[----:B----4-:R-:W-:Y:S04]  /*7a0f0*/  STL [R1+0x45b8], R6 ;  /* 0x0045b80601007387 */ /* 0x010fe80000100800 */
[----:B------:R-:W2:Y:S04]  /*7a100*/  LDL R0, [R1+0x4374] ;  /* 0x0043740001007983 */ /* 0x000ea80000100800 */
[----:B------:R-:W4:Y:S01]  /*7a110*/  LDL R2, [R1+0x433c] ;  /* 0x00433c0001027983 */ /* 0x000f220000100800 */
[----:B------:R-:W-:-:S05]  /*7a120*/  @!P0 IMAD.MOV.U32 R13, RZ, RZ, R5 ;  /* 0x000000ffff0d8224 */ /* 0x000fca00078e0005 */
[----:B------:R0:W4:Y:S04]  /*7a130*/  @!P0 LDG.E.U8 R11, desc[UR62][R12.64] ;  /* 0x0000003e0c0b8981 */ /* 0x000128000c1e1100 */
[----:B-----5:R1:W-:Y:S04]  /*7a140*/  STL [R1+0x45bc], R7 ;  /* 0x0045bc0701007387 */ /* 0x0203e80000100800 */
[----:B------:R-:W5:Y:S04]  /*7a150*/  LDL R3, [R1+0x4370] ;  /* 0x0043700001037983 */ /* 0x000f680000100800 */
[----:B------:R-:W5:Y:S04]  /*7a160*/  LDL R21, [R1+0x4348] ;  /* 0x0043480001157983 */ /* 0x000f680000100800 */
[----:B------:R-:W5:Y:S04]  /*7a170*/  LDL R17, [R1+0x434c] ;  /* 0x00434c0001117983 */ /* 0x000f680000100800 */
[----:B------:R-:W5:Y:S04]  /*7a180*/  LDL R16, [R1+0x4384] ;  /* 0x0043840001107983 */ /* 0x000f680000100800 */
[----:B------:R0:W-:Y:S04]  /*7a190*/  STL [R1+0x45c0], R8 ;  /* 0x0045c00801007387 */ /* 0x0001e80000100800 */
[----:B------:R-:W5:Y:S04]  /*7a1a0*/  LDL R20, [R1+0x4358] ;  /* 0x0043580001147983 */ /* 0x000f680000100800 */
[----:B------:R-:W5:Y:S04]  /*7a1b0*/  LDL R19, [R1+0x4380] ;  /* 0x0043800001137983 */ /* 0x000f680000100800 */
[----:B------:R-:W5:Y:S04]  /*7a1c0*/  LDL R18, [R1+0x435c] ;  /* 0x00435c0001127983 */ /* 0x000f680000100800 */
[----:B-1----:R-:W5:Y:S04]  /*7a1d0*/  LDL R7, [R1+0x4394] ;  /* 0x0043940001077983 */ /* 0x002f680000100800 */
[----:B------:R-:W-:Y:S04]  /*7a1e0*/  STL [R1+0x45c4], R9 ;  /* 0x0045c40901007387 */ /* 0x000fe80000100800 */
[----:B0-----:R-:W5:Y:S04]  /*7a1f0*/  LDL R8, [R1+0x4368] ;  /* 0x0043680001087983 */ /* 0x001f680000100800 */
[----:B------:R-:W5:Y:S01]  /*7a200*/  LDL R6, [R1+0x4390] ;  /* 0x0043900001067983 */ /* 0x000f620000100800 */
[----:B------:R-:W-:-:S03]  /*7a210*/  PRMT R12, RZ, 0x7610, R12 ;  /* 0x00007610ff0c7816 */ /* 0x000fc6000000000c */
[----:B---3--:R0:W-:Y:S04]  /*7a220*/  STL [R1+0x45c8], R10 ;  /* 0x0045c80a01007387 */ /* 0x0081e80000100800 */
[----:B------:R-:W3:Y:S04]  /*7a230*/  LDL R5, [R1+0x436c] ;  /* 0x00436c0001057983 */ /* 0x000ee80000100800 */
[----:B------:R-:W3:Y:S01]  /*7a240*/  LDL R4, [R1+0x43a4] ;  /* 0x0043a40001047983 */ /* 0x000ee20000100800 */
[----:B--2---:R-:W-:Y:S02]  /*7a250*/  @!P1 IMAD.MOV.U32 R14, RZ, RZ, R0 ;  /* 0x000000ffff0e9224 */ /* 0x004fe400078e0000 */
[----:B----4-:R-:W-:-:S05]  /*7a260*/  @!P1 IMAD.MOV.U32 R15, RZ, RZ, R2 ;  /* 0x000000ffff0f9224 */ /* 0x010fca00078e0002 */
[----:B------:R5:W2:Y:S04]  /*7a270*/  @!P1 LDG.E.U8 R12, desc[UR62][R14.64] ;  /* 0x0000003e0e0c9981 */ /* 0x000aa8000c1e1100 */
[----:B------:R1:W-:Y:S04]  /*7a280*/  STL [R1+0x45cc], R11 ;  /* 0x0045cc0b01007387 */ /* 0x0003e80000100800 */
[----:B------:R-:W4:Y:S04]  /*7a290*/  LDL R0, [R1+0x43a0] ;  /* 0x0043a00001007983 */ /* 0x000f280000100800 */
[----:B------:R-:W2:Y:S04]  /*7a2a0*/  LDL R2, [R1+0x4378] ;  /* 0x0043780001027983 */ /* 0x000ea80000100800 */
[----:B------:R-:W2:Y:S01]  /*7a2b0*/  LDL R22, [R1+0x437c] ;  /* 0x00437c0001167983 */ /* 0x000ea20000100800 */
[----:B------:R-:W-:-:S03]  /*7a2c0*/  PRMT R13, RZ, 0x7610, R13 ;  /* 0x00007610ff0d7816 */ /* 0x000fc6000000000d */
[----:B0-----:R-:W2:Y:S04]  /*7a2d0*/  LDL R10, [R1+0x43b0] ;  /* 0x0043b000010a7983 */ /* 0x001ea80000100800 */
[----:B------:R-:W2:Y:S04]  /*7a2e0*/  LDL R9, [R1+0x438c] ;  /* 0x00438c0001097983 */ /* 0x000ea80000100800 */
[----:B------:R-:W2:Y:S04]  /*7a2f0*/  LDL R26, [R1+0x43ac] ;  /* 0x0043ac00011a7983 */ /* 0x000ea80000100800 */
[----:B-1----:R-:W2:Y:S01]  /*7a300*/  LDL R11, [R1+0x4388] ;  /* 0x00438800010b7983 */ /* 0x002ea20000100800 */
[----:B------:R-:W-:Y:S01]  /*7a310*/  PRMT R27, RZ, 0x7610, R27 ;  /* 0x00007610ff1b7816 */ /* 0x000fe2000000001b */
[----:B-----5:R-:W-:-:S02]  /*7a320*/  @!P0 IMAD.MOV.U32 R14, RZ, RZ, R3 ;  /* 0x000000ffff0e8224 */ /* 0x020fc400078e0003 */
[----:B------:R-:W-:Y:S01]  /*7a330*/  @!P0 IMAD.MOV.U32 R15, RZ, RZ, R21 ;  /* 0x000000ffff0f8224 */ /* 0x000fe200078e0015 */
[----:B------:R-:W5:Y:S01]  /*7a340*/  LDL R3, [R1+0x43b4] ;  /* 0x0043b40001037983 */ /* 0x000f620000100800 */
[----:B------:R-:W-:Y:S02]  /*7a350*/  PRMT R29, RZ, 0x7610, R29 ;  /* 0x00007610ff1d7816 */ /* 0x000fe4000000001d */
[----:B------:R-:W-:Y:S01]  /*7a360*/  PRMT R31, RZ, 0x7610, R31 ;  /* 0x00007610ff1f7816 */ /* 0x000fe2000000001f */
[----:B------:R-:W5:Y:S04]  /*7a370*/  LDL R28, [R1+0x43dc] ;  /* 0x0043dc00011c7983 */ /* 0x000f680000100800 */
[----:B------:R0:W5:Y:S02]  /*7a380*/  @!P0 LDG.E.U8 R13, desc[UR62][R14.64] ;  /* 0x0000003e0e0d8981 */ /* 0x000164000c1e1100 */
[----:B0-----:R-:W-:-:S02]  /*7a390*/  PRMT R14, RZ, 0x7610, R14 ;  /* 0x00007610ff0e7816 */ /* 0x001fc4000000000e */
[----:B------:R-:W-:-:S04]  /*7a3a0*/  PRMT R15, RZ, 0x7610, R15 ;  /* 0x00007610ff0f7816 */ /* 0x000fc8000000000f */
[----:B------:R0:W5:Y:S02]  /*7a3b0*/  @!P1 LDG.E.U8 R14, desc[UR62][R16.64] ;  /* 0x0000003e100e9981 */ /* 0x000164000c1e1100 */
[----:B0-----:R-:W-:Y:S02]  /*7a3c0*/  @!P0 IMAD.MOV.U32 R16, RZ, RZ, R19 ;  /* 0x000000ffff108224 */ /* 0x001fe400078e0013 */
[----:B------:R-:W-:Y:S02]  /*7a3d0*/  @!P0 IMAD.MOV.U32 R17, RZ, RZ, R20 ;  /* 0x000000ffff118224 */ /* 0x000fe400078e0014 */
[----:B------:R-:W-:Y:S02]  /*7a3e0*/  @!P1 IMAD.MOV.U32 R19, RZ, RZ, R18 ;  /* 0x000000ffff139224 */ /* 0x000fe400078e0012 */
[----:B------:R-:W-:Y:S02]  /*7a3f0*/  @!P1 IMAD.MOV.U32 R18, RZ, RZ, R7 ;  /* 0x000000ffff129224 */ /* 0x000fe400078e0007 */
[----:B------:R-:W5:Y:S04]  /*7a400*/  LDL R7, [R1+0x43c4] ;  /* 0x0043c40001077983 */ /* 0x000f680000100800 */
[----:B------:R0:W5:Y:S02]  /*7a410*/  @!P0 LDG.E.U8 R15, desc[UR62][R16.64] ;  /* 0x0000003e100f8981 */ /* 0x000164000c1e1100 */
[----:B0-----:R-:W-:-:S02]  /*7a420*/  PRMT R16, RZ, 0x7610, R16 ;  /* 0x00007610ff107816 */ /* 0x001fc40000000010 */
[----:B------:R-:W-:-:S04]  /*7a430*/  PRMT R17, RZ, 0x7610, R17 ;  /* 0x00007610ff117816 */ /* 0x000fc80000000011 */
[----:B------:R0:W5:Y:S02]  /*7a440*/  @!P1 LDG.E.U8 R16, desc[UR62][R18.64] ;  /* 0x0000003e12109981 */ /* 0x000164000c1e1100 */
[----:B0-----:R-:W-:Y:S02]  /*7a450*/  @!P0 IMAD.MOV.U32 R18, RZ, RZ, R6 ;  /* 0x000000ffff128224 */ /* 0x001fe400078e0006 */
[----:B------:R-:W-:Y:S01]  /*7a460*/  @!P0 IMAD.MOV.U32 R19, RZ, RZ, R8 ;  /* 0x000000ffff138224 */ /* 0x000fe200078e0008 */
[----:B------:R-:W5:Y:S04]  /*7a470*/  LDL R6, [R1+0x43c0] ;  /* 0x0043c00001067983 */ /* 0x000f680000100800 */
[----:B------:R-:W5:Y:S04]  /*7a480*/  LDL R8, [R1+0x4398] ;  /* 0x0043980001087983 */ /* 0x000f680000100800 */
[----:B------:R0:W5:Y:S01]  /*7a490*/  @!P0 LDG.E.U8 R17, desc[UR62][R18.64] ;  /* 0x0000003e12118981 */ /* 0x000162000c1e1100 */
[----:B---3--:R-:W-:-:S02]  /*7a4a0*/  @!P1 IMAD.MOV.U32 R20, RZ, RZ, R4 ;  /* 0x000000ffff149224 */ /* 0x008fc400078e0004 */
[----:B------:R-:W-:Y:S01]  /*7a4b0*/  @!P1 IMAD.MOV.U32 R21, RZ, RZ, R5 ;  /* 0x000000ffff159224 */ /* 0x000fe200078e0005 */
[----:B------:R-:W3:Y:S04]  /*7a4c0*/  LDL R4, [R1+0x43d4] ;  /* 0x0043d40001047983 */ /* 0x000ee80000100800 */
[----:B------:R-:W3:Y:S01]  /*7a4d0*/  LDL R5, [R1+0x439c] ;  /* 0x00439c0001057983 */ /* 0x000ee20000100800 */
[----:B0-----:R-:W-:-:S06]  /*7a4e0*/  PRMT R18, RZ, 0x7610, R18 ;  /* 0x00007610ff127816 */ /* 0x001fcc0000000012 */
[----:B------:R4:W3:Y:S02]  /*7a4f0*/  @!P1 LDG.E.U8 R18, desc[UR62][R20.64] ;  /* 0x0000003e14129981 */ /* 0x0008e4000c1e1100 */
[----:B----4-:R-:W-:Y:S02]  /*7a500*/  @!P0 IMAD.MOV.U32 R20, RZ, RZ, R0 ;  /* 0x000000ffff148224 */ /* 0x010fe400078e0000 */
[----:B------:R-:W4:Y:S01]  /*7a510*/  LDL R0, [R1+0x43d0] ;  /* 0x0043d00001007983 */ /* 0x000f220000100800 */
[----:B--2---:R-:W-:-:S03]  /*7a520*/  @!P0 IMAD.MOV.U32 R21, RZ, RZ, R2 ;  /* 0x000000ffff158224 */ /* 0x004fc600078e0002 */
[----:B------:R-:W2:Y:S01]  /*7a530*/  LDL R2, [R1+0x43a8] ;  /* 0x0043a80001027983 */ /* 0x000ea20000100800 */
[----:B------:R-:W-:Y:S02]  /*7a540*/  @!P1 IMAD.MOV.U32 R23, RZ, RZ, R22 ;  /* 0x000000ffff179224 */ /* 0x000fe400078e0016 */
[----:B-----5:R-:W-:Y:S02]  /*7a550*/  @!P1 IMAD.MOV.U32 R22, RZ, RZ, R3 ;  /* 0x000000ffff169224 */ /* 0x020fe400078e0003 */
[----:B------:R-:W5:Y:S01]  /*7a560*/  LDL R3, [R1+0x43e4] ;  /* 0x0043e40001037983 */ /* 0x000f620000100800 */
[----:B------:R-:W-:-:S06]  /*7a570*/  PRMT R19, RZ, 0x7610, R19 ;  /* 0x00007610ff137816 */ /* 0x000fcc0000000013 */
[----:B------:R0:W5:Y:S02]  /*7a580*/  @!P0 LDG.E.U8 R19, desc[UR62][R20.64] ;  /* 0x0000003e14138981 */ /* 0x000164000c1e1100 */
[----:B0-----:R-:W-:Y:S02]  /*7a590*/  PRMT R20, RZ, 0x7610, R20 ;  /* 0x00007610ff147816 */ /* 0x001fe40000000014 */
[----:B------:R-:W-:-:S04]  /*7a5a0*/  PRMT R21, RZ, 0x7610, R21 ;  /* 0x00007610ff157816 */ /* 0x000fc80000000015 */
[----:B------:R0:W5:Y:S01]  /*7a5b0*/  @!P1 LDG.E.U8 R20, desc[UR62][R22.64] ;  /* 0x0000003e16149981 */ /* 0x000162000c1e1100 */
[----:B------:R-:W-:-:S03]  /*7a5c0*/  @!P1 IMAD.MOV.U32 R25, RZ, RZ, R9 ;  /* 0x000000ffff199224 */ /* 0x000fc600078e0009 */
[----:B------:R-:W5:Y:S01]  /*7a5d0*/  LDL R9, [R1+0x43bc] ;  /* 0x0043bc0001097983 */ /* 0x000f620000100800 */
[----:B0-----:R-:W-:Y:S02]  /*7a5e0*/  @!P0 IMAD.MOV.U32 R22, RZ, RZ, R10 ;  /* 0x000000ffff168224 */ /* 0x001fe400078e000a */
[----:B------:R-:W-:Y:S01]  /*7a5f0*/  @!P0 IMAD.MOV.U32 R23, RZ, RZ, R11 ;  /* 0x000000ffff178224 */ /* 0x000fe200078e000b */
[----:B------:R-:W5:Y:S04]  /*7a600*/  LDL R10, [R1+0x43e0] ;  /* 0x0043e000010a7983 */ /* 0x000f680000100800 */
[----:B------:R-:W5:Y:S04]  /*7a610*/  LDL R11, [R1+0x43b8] ;  /* 0x0043b800010b7983 */ /* 0x000f680000100800 */
[----:B------:R0:W5:Y:S01]  /*7a620*/  @!P0 LDG.E.U8 R21, desc[UR62][R22.64] ;  /* 0x0000003e16158981 */ /* 0x000162000c1e1100 */
[----:B------:R-:W-:-:S03]  /*7a630*/  @!P1 IMAD.MOV.U32 R24, RZ, RZ, R7 ;  /* 0x000000ffff189224 */ /* 0x000fc600078e0007 */
[----:B------:R-:W5:Y:S01]  /*7a640*/  LDL R7, [R1+0x43f4] ;  /* 0x0043f40001077983 */ /* 0x000f620000100800 */
[----:B0-----:R-:W-:Y:S02]  /*7a650*/  PRMT R22, RZ, 0x7610, R22 ;  /* 0x00007610ff167816 */ /* 0x001fe40000000016 */
[----:B------:R-:W-:-:S04]  /*7a660*/  PRMT R23, RZ, 0x7610, R23 ;  /* 0x00007610ff177816 */ /* 0x000fc80000000017 */
[----:B------:R0:W5:Y:S02]  /*7a670*/  @!P1 LDG.E.U8 R22, desc[UR62][R24.64] ;  /* 0x0000003e18169981 */ /* 0x000164000c1e1100 */
[----:B0-----:R-:W-:Y:S02]  /*7a680*/  @!P0 IMAD.MOV.U32 R24, RZ, RZ, R6 ;  /* 0x000000ffff188224 */ /* 0x001fe400078e0006 */
[----:B------:R-:W-:Y:S01]  /*7a690*/  @!P0 IMAD.MOV.U32 R25, RZ, RZ, R8 ;  /* 0x000000ffff198224 */ /* 0x000fe200078e0008 */
[----:B------:R-:W5:Y:S04]  /*7a6a0*/  LDL R6, [R1+0x43f0] ;  /* 0x0043f00001067983 */ /* 0x000f680000100800 */
[----:B------:R-:W5:Y:S04]  /*7a6b0*/  LDL R8, [R1+0x43c8] ;  /* 0x0043c80001087983 */ /* 0x000f680000100800 */
[----:B------:R3:W5:Y:S02]  /*7a6c0*/  @!P0 LDG.E.U8 R23, desc[UR62][R24.64] ;  /* 0x0000003e18178981 */ /* 0x000764000c1e1100 */
[----:B---3--:R-:W-:-:S02]  /*7a6d0*/  @!P1 IMAD.MOV.U32 R24, RZ, RZ, R4 ;  /* 0x000000ffff189224 */ /* 0x008fc400078e0004 */
[----:B------:R-:W-:Y:S01]  /*7a6e0*/  @!P1 IMAD.MOV.U32 R25, RZ, RZ, R5 ;  /* 0x000000ffff199224 */ /* 0x000fe200078e0005 */
[----:B------:R-:W3:Y:S04]  /*7a6f0*/  LDL R4, [R1+0x4404] ;  /* 0x0044040001047983 */ /* 0x000ee80000100800 */
[----:B------:R-:W3:Y:S04]  /*7a700*/  LDL R5, [R1+0x43cc] ;  /* 0x0043cc0001057983 */ /* 0x000ee80000100800 */
[----:B------:R4:W3:Y:S02]  /*7a710*/  @!P1 LDG.E.U8 R27, desc[UR62][R24.64] ;  /* 0x0000003e181b9981 */ /* 0x0008e4000c1e1100 */
[----:B----4-:R-:W-:-:S02]  /*7a720*/  @!P0 IMAD.MOV.U32 R24, RZ, RZ, R0 ;  /* 0x000000ffff188224 */ /* 0x010fc400078e0000 */
[----:B------:R-:W4:Y:S01]  /*7a730*/  LDL R0, [R1+0x4400] ;  /* 0x0044000001007983 */ /* 0x000f220000100800 */
[----:B--2---:R-:W-:-:S03]  /*7a740*/  @!P0 IMAD.MOV.U32 R25, RZ, RZ, R2 ;  /* 0x000000ffff198224 */ /* 0x004fc600078e0002 */
[----:B------:R-:W2:Y:S04]  /*7a750*/  LDL R2, [R1+0x43d8] ;  /* 0x0043d80001027983 */ /* 0x000ea80000100800 */
[----:B------:R5:W2:Y:S02]  /*7a760*/  @!P0 LDG.E.U8 R29, desc[UR62][R24.64] ;  /* 0x0000003e181d8981 */ /* 0x000aa4000c1e1100 */
[----:B-----5:R-:W-:Y:S02]  /*7a770*/  @!P1 IMAD.MOV.U32 R24, RZ, RZ, R3 ;  /* 0x000000ffff189224 */ /* 0x020fe400078e0003 */
[----:B------:R-:W5:Y:S01]  /*7a780*/  LDL R3, [R1+0x4414] ;  /* 0x0044140001037983 */ /* 0x000f620000100800 */
[----:B------:R-:W-:Y:S01]  /*7a790*/  @!P1 IMAD.MOV.U32 R25, RZ, RZ, R26 ;  /* 0x000000ffff199224 */ /* 0x000fe200078e001a */
[----:B------:R-:W-:-:S02]  /*7a7a0*/  PRMT R33, RZ, 0x7610, R33 ;  /* 0x00007610ff217816 */ /* 0x000fc40000000021 */
[----:B------:R-:W5:Y:S04]  /*7a7b0*/  LDL R26, [R1+0x43e8] ;  /* 0x0043e800011a7983 */ /* 0x000f680000100800 */
[----:B------:R0:W5:Y:S01]  /*7a7c0*/  @!P1 LDG.E.U8 R31, desc[UR62][R24.64] ;  /* 0x0000003e181f9981 */ /* 0x000162000c1e1100 */
[----:B------:R-:W-:Y:S02]  /*7a7d0*/  PRMT R35, RZ, 0x7610, R35 ;  /* 0x00007610ff237816 */ /* 0x000fe40000000023 */
[----:B------:R-:W-:Y:S02]  /*7a7e0*/  PRMT R37, RZ, 0x7610, R37 ;  /* 0x00007610ff257816 */ /* 0x000fe40000000025 */
[----:B------:R-:W-:Y:S01]  /*7a7f0*/  PRMT R39, RZ, 0x7610, R39 ;  /* 0x00007610ff277816 */ /* 0x000fe20000000027 */
[----:B0-----:R-:W-:-:S02]  /*7a800*/  @!P0 IMAD.MOV.U32 R24, RZ, RZ, R10 ;  /* 0x000000ffff188224 */ /* 0x001fc400078e000a */
[----:B------:R-:W-:Y:S01]  /*7a810*/  @!P0 IMAD.MOV.U32 R25, RZ, RZ, R11 ;  /* 0x000000ffff198224 */ /* 0x000fe200078e000b */
[----:B------:R-:W5:Y:S04]  /*7a820*/  LDL R10, [R1+0x43ec] ;  /* 0x0043ec00010a7983 */ /* 0x000f680000100800 */
[----:B------:R-:W5:Y:S04]  /*7a830*/  LDL R11, [R1+0x4410] ;  /* 0x00441000010b7983 */ /* 0x000f680000100800 */
[----:B------:R0:W5:Y:S02]  /*7a840*/  @!P0 LDG.E.U8 R33, desc[UR62][R24.64] ;  /* 0x0000003e18218981 */ /* 0x000164000c1e1100 */
        /* <DEDUP_REMOVED lines=9> */
[----:B------:R3:W5:Y:S01]  /*7a8e0*/  @!P0 LDG.E.U8 R37, desc[UR62][R24.64] ;  /* 0x0000003e18258981 */ /* 0x000762000c1e1100 */
[----:B------:R-:W-:Y:S01]  /*7a8f0*/  PRMT R41, RZ, 0x7610, R41 ;  /* 0x00007610ff297816 */ /* 0x000fe20000000029 */
        /* <DEDUP_REMOVED lines=12> */
[----:B------:R-:W0:Y:S01]  /*7a9c0*/  S2R R60, SR_TID.X ;  /* 0x00000000003c7919 */ /* 0x000e220000002100 */
[----:B------:R-:W-:Y:S01]  /*7a9d0*/  PRMT R43, RZ, 0x7610, R43 ;  /* 0x00007610ff2b7816 */ /* 0x000fe2000000002b */
[----:B------:R-:W-:Y:S01]  /*7a9e0*/  @!P1 IMAD.MOV.U32 R25, RZ, RZ, R28 ;  /* 0x000000ffff199224 */ /* 0x000fe200078e001c */
[----:B------:R-:W-:-:S04]  /*7a9f0*/  PRMT R45, RZ, 0x7610, R45 ;  /* 0x00007610ff2d7816 */ /* 0x000fc8000000002d */
[----:B------:R1:W5:Y:S01]  /*7aa00*/  @!P1 LDG.E.U8 R43, desc[UR62][R24.64] ;  /* 0x0000003e182b9981 */ /* 0x000362000c1e1100 */
[----:B------:R-:W-:Y:S01]  /*7aa10*/  PRMT R47, RZ, 0x7610, R47 ;  /* 0x00007610ff2f7816 */ /* 0x000fe2000000002f */
[----:B-1----:R-:W-:Y:S02]  /*7aa20*/  @!P0 IMAD.MOV.U32 R25, RZ, RZ, R26 ;  /* 0x000000ffff198224 */ /* 0x002fe400078e001a */
[----:B------:R-:W-:-:S05]  /*7aa30*/  @!P0 IMAD.MOV.U32 R24, RZ, RZ, R11 ;  /* 0x000000ffff188224 */ /* 0x000fca00078e000b */
[----:B------:R1:W5:Y:S01]  /*7aa40*/  @!P0 LDG.E.U8 R45, desc[UR62][R24.64] ;  /* 0x0000003e182d8981 */ /* 0x000362000c1e1100 */
[----:B------:R-:W-:Y:S01]  /*7aa50*/  PRMT R49, RZ, 0x7610, R49 ;  /* 0x00007610ff317816 */ /* 0x000fe20000000031 */
[----:B-1----:R-:W-:Y:S02]  /*7aa60*/  @!P1 IMAD.MOV.U32 R24, RZ, RZ, R9 ;  /* 0x000000ffff189224 */ /* 0x002fe400078e0009 */
[----:B------:R-:W-:-:S05]  /*7aa70*/  @!P1 IMAD.MOV.U32 R25, RZ, RZ, R10 ;  /* 0x000000ffff199224 */ /* 0x000fca00078e000a */
[----:B------:R1:W5:Y:S01]  /*7aa80*/  @!P1 LDG.E.U8 R47, desc[UR62][R24.64] ;  /* 0x0000003e182f9981 */ /* 0x000362000c1e1100 */
[----:B0-----:R-:W-:Y:S02]  /*7aa90*/  LOP3.LUT R61, R60, 0x3, RZ, 0xc0, !PT ;  /* 0x000000033c3d7812 */ /* 0x001fe400078ec0ff */
[----:B------:R-:W-:Y:S02]  /*7aaa0*/  PRMT R51, RZ, 0x7610, R51 ;  /* 0x00007610ff337816 */ /* 0x000fe40000000033 */
[----:B------:R-:W-:Y:S01]  /*7aab0*/  SHF.R.U32.HI R60, RZ, 0x2, R60 ;  /* 0x00000002ff3c7819 */ /* 0x000fe2000001163c */
[----:B-1----:R-:W-:Y:S02]  /*7aac0*/  @!P0 IMAD.MOV.U32 R24, RZ, RZ, R7 ;  /* 0x000000ffff188224 */ /* 0x002fe400078e0007 */
[----:B------:R-:W-:Y:S02]  /*7aad0*/  @!P0 IMAD.MOV.U32 R25, RZ, RZ, R8 ;  /* 0x000000ffff198224 */ /* 0x000fe400078e0008 */
[----:B------:R-:W-:-:S03]  /*7aae0*/  IMAD R61, R61, 0x110, RZ ;  /* 0x000001103d3d7824 */ /* 0x000fc600078e02ff */
[----:B------:R3:W5:Y:S01]  /*7aaf0*/  @!P0 LDG.E.U8 R49, desc[UR62][R24.64] ;  /* 0x0000003e18318981 */ /* 0x000762000c1e1100 */
[----:B------:R-:W-:Y:S02]  /*7ab00*/  SGXT.U32 R60, R60, 0x3 ;  /* 0x000000033c3c781a */ /* 0x000fe40000000000 */
[----:B------:R-:W-:Y:S01]  /*7ab10*/  PRMT R53, RZ, 0x7610, R53 ;  /* 0x00007610ff357816 */ /* 0x000fe20000000035 */
[----:B---3--:R-:W-:Y:S02]  /*7ab20*/  @!P1 IMAD.MOV.U32 R24, RZ, RZ, R5 ;  /* 0x000000ffff189224 */ /* 0x008fe400078e0005 */
[----:B------:R-:W-:-:S05]  /*7ab30*/  @!P1 IMAD.MOV.U32 R25, RZ, RZ, R6 ;  /* 0x000000ffff199224 */ /* 0x000fca00078e0006 */
[----:B------:R0:W3:Y:S02]  /*7ab40*/  @!P1 LDG.E.U8 R51, desc[UR62][R24.64] ;  /* 0x0000003e18339981 */ /* 0x0000e4000c1e1100 */
[----:B0-----:R-:W-:Y:S02]  /*7ab50*/  @!P0 IMAD.MOV.U32 R25, RZ, RZ, R4 ;  /* 0x000000ffff198224 */ /* 0x001fe400078e0004 */
[----:B----4-:R-:W-:Y:S01]  /*7ab60*/  @!P0 IMAD.MOV.U32 R24, RZ, RZ, R0 ;  /* 0x000000ffff188224 */ /* 0x010fe200078e0000 */
[----:B------:R-:W-:-:S04]  /*7ab70*/  LOP3.LUT R0, R61, R60, RZ, 0xfc, !PT ;  /* 0x0000003c3d007212 */ /* 0x000fc800078efcff */
[----:B------:R2:W4:Y:S04]  /*7ab80*/  @!P0 LDG.E.U8 R53, desc[UR62][R24.64] ;  /* 0x0000003e18358981 */ /* 0x000528000c1e1100 */
[----:B------:R-:W-:Y:S04]  /*7ab90*/  LDS.U8 R4, [R0+UR4+0xc8] ;  /* 0x0000c80400047984 */ /* 0x000fe80008000000 */
[----:B------:R-:W-:Y:S01]  /*7aba0*/  LDS.U8 R5, [R0+UR4+0xc48] ;  /* 0x000c480400057984 */ /* 0x000fe20008000000 */
[----:B--2---:R-:W-:-:S03]  /*7abb0*/  @!P1 IMAD.MOV.U32 R24, RZ, RZ, R2 ;  /* 0x000000ffff189224 */ /* 0x004fc600078e0002 */
[----:B------:R-:W0:Y:S01]  /*7abc0*/  LDS.U8 R2, [R0+UR4+0x88] ;  /* 0x0000880400027984 */ /* 0x000e220008000000 */
[----:B-----5:R-:W-:-:S03]  /*7abd0*/  @!P1 IMAD.MOV.U32 R25, RZ, RZ, R3 ;  /* 0x000000ffff199224 */ /* 0x020fc600078e0003 */
[----:B------:R-:W1:Y:S04]  /*7abe0*/  LDS.U8 R3, [R0+UR4+0x8] ;  /* 0x0000080400037984 */ /* 0x000e680008000000 */
[----:B0-----:R-:W-:Y:S04]  /*7abf0*/  STL [R1+0x1fc4], R2 ;  /* 0x001fc40201007387 */ /* 0x001fe80000100800 */
[----:B------:R-:W0:Y:S04]  /*7ac00*/  LDS.U8 R2, [R0+UR4+0x48] ;  /* 0x0000480400027984 */ /* 0x000e280008000000 */
[----:B------:R-:W-:Y:S04]  /*7ac10*/  STL [R1+0x1fc0], R4 ;  /* 0x001fc00401007387 */ /* 0x000fe80000100800 */
[----:B------:R-:W2:Y:S04]  /*7ac20*/  LDS.U8 R4, [R0+UR4+0x80] ;  /* 0x0000800400047984 */ /* 0x000ea80008000000 */
[----:B-1----:R-:W-:Y:S04]  /*7ac30*/  STL [R1+0x14a0], R3 ;  /* 0x0014a00301007387 */ /* 0x002fe80000100800 */
[----:B------:R-:W1:Y:S04]  /*7ac40*/  LDS.U8 R3, [R0+UR4+0xc0] ;  /* 0x0000c00400037984 */ /* 0x000e680008000000 */
[----:B0-----:R-:W-:Y:S04]  /*7ac50*/  STL [R1+0x149c], R2 ;  /* 0x00149c0201007387 */ /* 0x001fe80000100800 */
[----:B------:R-:W0:Y:S04]  /*7ac60*/  LDS.U8 R2, [R0+UR4+0x400] ;  /* 0x0004000400027984 */ /* 0x000e280008000000 */
[----:B--2---:R-:W-:Y:S04]  /*7ac70*/  STL [R1+0x1fcc], R4 ;  /* 0x001fcc0401007387 */ /* 0x004fe80000100800 */
        /* <DEDUP_REMOVED lines=38> */
[----:B------:R-:W1:Y:S01]  /*7aee0*/  LDS.U8 R3, [R0+UR4+0xc08] ;  /* 0x000c080400037984 */ /* 0x000e620008000000 */
[----:B------:R-:W-:-:S06]  /*7aef0*/  PRMT R55, RZ, 0x7610, R55 ;  /* 0x00007610ff377816 */ /* 0x000fcc0000000037 */
[----:B------:R5:W3:Y:S04]  /*7af00*/  @!P1 LDG.E.U8 R55, desc[UR62][R24.64] ;  /* 0x0000003e18379981 */ /* 0x000ae8000c1e1100 */
[----:B-----5:R-:W-:Y:S04]  /*7af10*/  LDS.U8 R25, [R0+UR4] ;  /* 0x0000000400197984 */ /* 0x020fe80008000000 */
[----:B------:R-:W-:Y:S04]  /*7af20*/  LDS.U8 R24, [R0+UR4+0x40] ;  /* 0x0000400400187984 */ /* 0x000fe80008000000 */
[----:B0-----:R0:W-:Y:S04]  /*7af30*/  STL [R1+0x44d0], R2 ;  /* 0x0044d00201007387 */ /* 0x0011e80000100800 */
[----:B--2---:R-:W-:Y:S04]  /*7af40*/  STL [R1+0x44cc], R4 ;  /* 0x0044cc0401007387 */ /* 0x004fe80000100800 */
[----:B------:R-:W2:Y:S04]  /*7af50*/  LDS.U8 R4, [R0+UR4+0xc80] ;  /* 0x000c800400047984 */ /* 0x000ea80008000000 */
[----:B-1----:R-:W-:Y:S04]  /*7af60*/  STL [R1+0x4458], R3 ;  /* 0x0044580301007387 */ /* 0x002fe80000100800 */
[----:B------:R-:W1:Y:S01]  /*7af70*/  LDS.U8 R3, [R0+UR4+0xcc0] ;  /* 0x000cc00400037984 */ /* 0x000e620008000000 */
[----:B0-----:R-:W-:-:S04]  /*7af80*/  LOP3.LUT R2, R61, R60, RZ, 0xfc, !PT ;  /* 0x0000003c3d027212 */ /* 0x001fc800078efcff */
[----:B------:R-:W-:Y:S01]  /*7af90*/  LOP3.LUT R2, R2, 0x10, RZ, 0x3c, !PT ;  /* 0x0000001002027812 */ /* 0x000fe200078e3cff */
[----:B------:R-:W-:Y:S04]  /*7afa0*/  STL [R1+0x4454], R5 ;  /* 0x0044540501007387 */ /* 0x000fe80000100800 */
[----:B------:R-:W0:Y:S04]  /*7afb0*/  LDS.U8 R0, [R2+UR4] ;  /* 0x0000000402007984 */ /* 0x000e280008000000 */
[----:B------:R-:W-:Y:S04]  /*7afc0*/  LDS.U8 R5, [R2+UR4+0x848] ;  /* 0x0008480402057984 */ /* 0x000fe80008000000 */
        /* <DEDUP_REMOVED lines=40> */
[----:B0-----:R0:W-:Y:S04]  /*7b250*/  STL [R1+0x44e0], R0 ;  /* 0x0044e00001007387 */ /* 0x0011e80000100800 */
[----:B--2---:R-:W-:Y:S04]  /*7b260*/  STL [R1+0x44dc], R4 ;  /* 0x0044dc0401007387 */ /* 0x004fe80000100800 */
[----:B------:R-:W2:Y:S04]  /*7b270*/  LDS.U8 R4, [R2+UR4+0x880] ;  /* 0x0008800402047984 */ /* 0x000ea80008000000 */
[----:B-1----:R-:W-:Y:S04]  /*7b280*/  STL [R1+0x4468], R3 ;  /* 0x0044680301007387 */ /* 0x002fe80000100800 */
[----:B------:R-:W1:Y:S04]  /*7b290*/  LDS.U8 R3, [R2+UR4+0x8c0] ;  /* 0x0008c00402037984 */ /* 0x000e680008000000 */
[----:B------:R-:W-:Y:S01]  /*7b2a0*/  STL [R1+0x4464], R5 ;  /* 0x0044640501007387 */ /* 0x000fe20000100800 */
[----:B0-----:R-:W0:Y:S03]  /*7b2b0*/  S2R R0, SR_TID.X ;  /* 0x0000000000007919 */ /* 0x001e260000002100 */
[----:B--2---:R-:W-:Y:S04]  /*7b2c0*/  STL [R1+0x44e8], R4 ;  /* 0x0044e80401007387 */ /* 0x004fe80000100800 */
[----:B------:R-:W2:Y:S04]  /*7b2d0*/  LDS.U8 R4, [R2+UR4+0xc00] ;  /* 0x000c000402047984 */ /* 0x000ea80008000000 */
[----:B-1----:R-:W-:Y:S04]  /*7b2e0*/  STL [R1+0x44e4], R3 ;  /* 0x0044e40301007387 */ /* 0x002fe80000100800 */
[----:B------:R-:W1:Y:S01]  /*7b2f0*/  LDS.U8 R3, [R2+UR4+0xc40] ;  /* 0x000c400402037984 */ /* 0x000e620008000000 */
[----:B0-----:R-:W-:-:S02]  /*7b300*/  LOP3.LUT R61, R0, 0x3, RZ, 0xc0, !PT ;  /* 0x00000003003d7812 */ /* 0x001fc400078ec0ff */
[----:B------:R-:W-:-:S04]  /*7b310*/  SHF.R.U32.HI R0, RZ, 0x2, R0 ;  /* 0x00000002ff007819 */ /* 0x000fc80000011600 */
[----:B------:R-:W-:Y:S02]  /*7b320*/  SGXT.U32 R60, R0, 0x3 ;  /* 0x00000003003c781a */ /* 0x000fe40000000000 */
[----:B------:R-:W0:Y:S04]  /*7b330*/  LDS.U8 R0, [R2+UR4+0xc88] ;  /* 0x000c880402007984 */ /* 0x000e280008000000 */
[----:B--2---:R-:W-:Y:S04]  /*7b340*/  STL [R1+0x4470], R4 ;  /* 0x0044700401007387 */ /* 0x004fe80000100800 */
[----:B------:R-:W2:Y:S04]  /*7b350*/  LDS.U8 R4, [R2+UR4+0xcc8] ;  /* 0x000cc80402047984 */ /* 0x000ea80008000000 */
[----:B-1----:R-:W-:Y:S04]  /*7b360*/  STL [R1+0x446c], R3 ;  /* 0x00446c0301007387 */ /* 0x002fe80000100800 */
[----:B------:R-:W1:Y:S04]  /*7b370*/  LDS.U8 R3, [R2+UR4+0xc08] ;  /* 0x000c080402037984 */ /* 0x000e680008000000 */
[----:B0-----:R0:W-:Y:S01]  /*7b380*/  STL [R1+0x44f0], R0 ;  /* 0x0044f00001007387 */ /* 0x0011e20000100800 */
[----:B------:R-:W-:-:S03]  /*7b390*/  IMAD R61, R61, 0x110, RZ ;  /* 0x000001103d3d7824 */ /* 0x000fc600078e02ff */
[----:B--2---:R-:W-:Y:S04]  /*7b3a0*/  STL [R1+0x44ec], R4 ;  /* 0x0044ec0401007387 */ /* 0x004fe80000100800 */
[----:B------:R-:W2:Y:S04]  /*7b3b0*/  LDS.U8 R4, [R2+UR4+0xc48] ;  /* 0x000c480402047984 */ /* 0x000ea80008000000 */
[----:B-1----:R-:W-:Y:S04]  /*7b3c0*/  STL [R1+0x4478], R3 ;  /* 0x0044780301007387 */ /* 0x002fe80000100800 */
[----:B------:R-:W1:Y:S01]  /*7b3d0*/  LDS.U8 R3, [R2+UR4+0xc80] ;  /* 0x000c800402037984 */ /* 0x000e620008000000 */
[----:B0-----:R-:W-:-:S03]  /*7b3e0*/  LOP3.LUT R0, R61, R60, RZ, 0xfc, !PT ;  /* 0x0000003c3d007212 */ /* 0x001fc600078efcff */
[----:B------:R-:W0:Y:S01]  /*7b3f0*/  LDS.U8 R2, [R2+UR4+0xcc0] ;  /* 0x000cc00402027984 */ /* 0x000e220008000000 */
[----:B------:R-:W-:-:S03]  /*7b400*/  LOP3.LUT R0, R0, 0x20, RZ, 0x3c, !PT ;  /* 0x0000002000007812 */ /* 0x000fc600078e3cff */
[----:B--2---:R-:W-:Y:S04]  /*7b410*/  STL [R1+0x4474], R4 ;  /* 0x0044740401007387 */ /* 0x004fe80000100800 */
[----:B------:R-:W2:Y:S04]  /*7b420*/  LDS.U8 R4, [R0+UR4] ;  /* 0x0000000400047984 */ /* 0x000ea80008000000 */
        /* <DEDUP_REMOVED lines=61> */
[----:B------:R-:W5:Y:S01]  /*7b800*/  LDS.U8 R0, [R0+UR4+0xcc0] ;  /* 0x000cc00400007984 */ /* 0x000f620008000000 */
[----:B0-----:R-:W-:-:S04]  /*7b810*/  LOP3.LUT R2, R61, R60, RZ, 0xfc, !PT ;  /* 0x0000003c3d027212 */ /* 0x001fc800078efcff */
[----:B------:R-:W-:-:S05]  /*7b820*/  LOP3.LUT R2, R2, 0x30, RZ, 0x3c, !PT ;  /* 0x0000003002027812 */ /* 0x000fca00078e3cff */
[----:B------:R-:W-:Y:S04]  /*7b830*/  LDS.U8 R5, [R2+UR4+0x848] ;  /* 0x0008480402057984 */ /* 0x000fe80008000000 */
[----:B--2---:R-:W-:Y:S04]  /*7b840*/  STL [R1+0x4494], R4 ;  /* 0x0044940401007387 */ /* 0x004fe80000100800 */
[----:B------:R-:W0:Y:S04]  /*7b850*/  LDS.U8 R4, [R2+UR4] ;  /* 0x0000000402047984 */ /* 0x000e280008000000 */
[----:B-1----:R-:W-:Y:S04]  /*7b860*/  STL [R1+0x4518], R3 ;  /* 0x0045180301007387 */ /* 0x002fe80000100800 */
[----:B------:R-:W1:Y:S04]  /*7b870*/  LDS.U8 R3, [R2+UR4+0x40] ;  /* 0x0000400402037984 */ /* 0x000e680008000000 */
[----:B-----5:R-:W-:Y:S04]  /*7b880*/  STL [R1+0x4514], R0 ;  /* 0x0045140001007387 */ /* 0x020fe80000100800 */
[----:B------:R-:W2:Y:S04]  /*7b890*/  LDS.U8 R0, [R2+UR4+0x88] ;  /* 0x0000880402007984 */ /* 0x000ea80008000000 */
[----:B0-----:R-:W-:Y:S04]  /*7b8a0*/  STL [R1+0x1fa4], R4 ;  /* 0x001fa40401007387 */ /* 0x001fe80000100800 */
[----:B------:R-:W0:Y:S04]  /*7b8b0*/  LDS.U8 R4, [R2+UR4+0xc8] ;  /* 0x0000c80402047984 */ /* 0x000e280008000000 */
[----:B-1----:R-:W-:Y:S04]  /*7b8c0*/  STL [R1+0x1fa0], R3 ;  /* 0x001fa00301007387 */ /* 0x002fe80000100800 */
[----:B------:R-:W1:Y:S04]  /*7b8d0*/  LDS.U8 R3, [R2+UR4+0x8] ;  /* 0x0000080402037984 */ /* 0x000e680008000000 */
[----:B--2---:R-:W-:Y:S04]  /*7b8e0*/  STL [R1+0x2028], R0 ;  /* 0x0020280001007387 */ /* 0x004fe80000100800 */
        /* <DEDUP_REMOVED lines=32> */
[----:B------:R-:W5:Y:S04]  /*7baf0*/  LDL.LU R32, [R1+0x1f74] ;  /* 0x001f740001207983 */ /* 0x000f680000300800 */
[----:B-1----:R-:W-:Y:S04]  /*7bb00*/  STL [R1+0x451c], R3 ;  /* 0x00451c0301007387 */ /* 0x002fe80000100800 */
[----:B------:R-:W3:Y:S04]  /*7bb10*/  LDL.LU R34, [R1+0x1f70] ;  /* 0x001f700001227983 */ /* 0x000ee80000300800 */
[----:B--2---:R0:W-:Y:S04]  /*7bb20*/  STL [R1+0x44a8], R0 ;  /* 0x0044a80001007387 */ /* 0x0041e80000100800 */
[----:B------:R-:W2:Y:S04]  /*7bb30*/  LDL.LU R36, [R1+0x1f6c] ;  /* 0x001f6c0001247983 */ /* 0x000ea80000300800 */
[----:B------:R-:W2:Y:S04]  /*7bb40*/  LDL.LU R38, [R1+0x1f68] ;  /* 0x001f680001267983 */ /* 0x000ea80000300800 */
[----:B------:R-:W2:Y:S04]  /*7bb50*/  LDL.LU R40, [R1+0x1f54] ;  /* 0x001f540001287983 */ /* 0x000ea80000300800 */
        /* <DEDUP_REMOVED lines=12> */
[----:B0-----:R-:W4:Y:S04]  /*7bc20*/  LDL.LU R0, [R1+0x1ed0] ;  /* 0x001ed00001007983 */ /* 0x001f280000300800 */
[----:B------:R-:W0:Y:S04]  /*7bc30*/  LDS.U8 R4, [R2+UR4+0x880] ;  /* 0x0008800402047984 */ /* 0x000e280008000000 */
[----:B------:R-:W1:Y:S04]  /*7bc40*/  LDS.U8 R3, [R2+UR4+0x8c0] ;  /* 0x0008c00402037984 */ /* 0x000e680008000000 */
[----:B------:R-:W-:Y:S04]  /*7bc50*/  STL [R1+0x44a4], R5 ;  /* 0x0044a40501007387 */ /* 0x000fe80000100800 */
[----:B------:R-:W1:Y:S04]  /*7bc60*/  LDS.U8 R5, [R2+UR4+0xc00] ;  /* 0x000c000402057984 */ /* 0x000e680008000000 */
[----:B0-----:R-:W-:Y:S04]  /*7bc70*/  STL [R1+0x4528], R4 ;  /* 0x0045280401007387 */ /* 0x001fe80000100800 */
[----:B------:R-:W0:Y:S04]  /*7bc80*/  LDS.U8 R4, [R2+UR4+0xc40] ;  /* 0x000c400402047984 */ /* 0x000e280008000000 */
[----:B-1----:R-:W-:Y:S04]  /*7bc90*/  STL [R1+0x4524], R3 ;  /* 0x0045240301007387 */ /* 0x002fe80000100800 */
[----:B------:R-:W1:Y:S04]  /*7bca0*/  LDS.U8 R3, [R2+UR4+0xc88] ;  /* 0x000c880402037984 */ /* 0x000e680008000000 */
[----:B------:R-:W-:Y:S04]  /*7bcb0*/  STL [R1+0x44b0], R5 ;  /* 0x0044b00501007387 */ /* 0x000fe80000100800 */
[----:B------:R-:W1:Y:S04]  /*7bcc0*/  LDS.U8 R5, [R2+UR4+0xcc8] ;  /* 0x000cc80402057984 */ /* 0x000e680008000000 */
[----:B0-----:R-:W-:Y:S04]  /*7bcd0*/  STL [R1+0x44ac], R4 ;  /* 0x0044ac0401007387 */ /* 0x001fe80000100800 */
[----:B-1----:R-:W-:Y:S04]  /*7bce0*/  STL [R1+0x4530], R3 ;  /* 0x0045300301007387 */ /* 0x002fe80000100800 */
[----:B------:R-:W0:Y:S04]  /*7bcf0*/  LDS.U8 R3, [R2+UR4+0xc08] ;  /* 0x000c080402037984 */ /* 0x000e280008000000 */
[----:B------:R-:W1:Y:S04]  /*7bd00*/  LDS.U8 R4, [R2+UR4+0xc48] ;  /* 0x000c480402047984 */ /* 0x000e680008000000 */
[----:B------:R-:W-:Y:S01]  /*7bd10*/  STL [R1+0x452c], R5 ;  /* 0x00452c0501007387 */ /* 0x000fe20000100800 */
[----:B------:R-:W1:Y:S03]  /*7bd20*/  S2R R58, SR_TID.X ;  /* 0x00000000003a7919 */ /* 0x000e660000002100 */
[----:B0-----:R-:W-:Y:S04]  /*7bd30*/  STL [R1+0x44b8], R3 ;  /* 0x0044b80301007387 */ /* 0x001fe80000100800 */
[----:B------:R-:W0:Y:S04]  /*7bd40*/  LDS.U8 R3, [R2+UR4+0xc80] ;  /* 0x000c800402037984 */ /* 0x000e280008000000 */
[----:B------:R-:W0:Y:S01]  /*7bd50*/  LDS.U8 R2, [R2+UR4+0xcc0] ;  /* 0x000cc00402027984 */ /* 0x000e220008000000 */
[----:B------:R-:W-:Y:S06]  /*7bd60*/  BAR.SYNC.DEFER_BLOCKING 0x0 ;  /* 0x0000000000007b1d */ /* 0x000fec0000010000 */
[----:B-1----:R1:W-:Y:S01]  /*7bd70*/  STL [R1+0x44b4], R4 ;  /* 0x0044b40401007387 */ /* 0x0023e20000100800 */
[----:B------:R-:W-:-:S03]  /*7bd80*/  LOP3.LUT R58, R58, 0x1f, RZ, 0xc0, !PT ;  /* 0x0000001f3a3a7812 */ /* 0x000fc600078ec0ff */
[----:B0-----:R0:W-:Y:S04]  /*7bd90*/  STL [R1+0x4538], R3 ;  /* 0x0045380301007387 */ /* 0x0011e80000100800 */
[----:B------:R0:W-:Y:S04]  /*7bda0*/  STL [R1+0x4534], R2 ;  /* 0x0045340201007387 */ /* 0x0001e80000100800 */
[----:B------:R-:W4:Y:S04]  /*7bdb0*/  LDL.LU R11, [R1+0x1ecc] ;  /* 0x001ecc00010b7983 */ /* 0x000f280000300800 */
[----:B------:R-:W4:Y:S04]  /*7bdc0*/  LDL.LU R10, [R1+0x1ec8] ;  /* 0x001ec800010a7983 */ /* 0x000f280000300800 */
[----:B------:R-:W4:Y:S04]  /*7bdd0*/  LDL.LU R9, [R1+0x1eb4] ;  /* 0x001eb40001097983 */ /* 0x000f280000300800 */
[----:B------:R-:W4:Y:S04]  /*7bde0*/  LDL.LU R8, [R1+0x1eb0] ;  /* 0x001eb00001087983 */ /* 0x000f280000300800 */
[----:B------:R-:W4:Y:S04]  /*7bdf0*/  LDL.LU R7, [R1+0x1eac] ;  /* 0x001eac0001077983 */ /* 0x000f280000300800 */
[----:B------:R-:W4:Y:S04]  /*7be00*/  LDL.LU R6, [R1+0x1ea8] ;  /* 0x001ea80001067983 */ /* 0x000f280000300800 */
[----:B------:R-:W4:Y:S04]  /*7be10*/  LDL.LU R5, [R1+0x1e94] ;  /* 0x001e940001057983 */ /* 0x000f280000300800 */
[----:B-1----:R-:W4:Y:S04]  /*7be20*/  LDL.LU R4, [R1+0x1e90] ;  /* 0x001e900001047983 */ /* 0x002f280000300800 */
[----:B0-----:R-:W4:Y:S04]  /*7be30*/  LDL.LU R3, [R1+0x1e8c] ;  /* 0x001e8c0001037983 */ /* 0x001f280000300800 */
[----:B------:R-:W4:Y:S04]  /*7be40*/  LDL.LU R2, [R1+0x1e88] ;  /* 0x001e880001027983 */ /* 0x000f280000300800 */
[----:B------:R-:W4:Y:S04]  /*7be50*/  LDL.LU R26, [R1+0x1e74] ;  /* 0x001e7400011a7983 */ /* 0x000f280000300800 */
[----:B------:R-:W4:Y:S04]  /*7be60*/  LDL.LU R28, [R1+0x1e70] ;  /* 0x001e7000011c7983 */ /* 0x000f280000300800 */
[----:B------:R-:W4:Y:S04]  /*7be70*/  LDL.LU R30, [R1+0x1e6c] ;  /* 0x001e6c00011e7983 */ /* 0x000f280000300800 */
[----:B-----5:R0:W-:Y:S04]  /*7be80*/  STS.U8 [R58+UR4], R32 ;  /* 0x000000203a007988 */ /* 0x0201e80008000004 */
[----:B---3--:R1:W-:Y:S04]  /*7be90*/  STS.U8 [R58+UR4+0x20], R34 ;  /* 0x000020223a007988 */ /* 0x0083e80008000004 */
[----:B--2---:R2:W-:Y:S04]  /*7bea0*/  STS.U8 [R58+UR4+0x40], R36 ;  /* 0x000040243a007988 */ /* 0x0045e80008000004 */
[----:B------:R3:W-:Y:S04]  /*7beb0*/  STS.U8 [R58+UR4+0x60], R38 ;  /* 0x000060263a007988 */ /* 0x0007e80008000004 */
[----:B------:R5:W-:Y:S04]  /*7bec0*/  STS.U8 [R58+UR4+0x120], R40 ;  /* 0x000120283a007988 */ /* 0x000be80008000004 */
[----:B0-----:R-:W4:Y:S04]  /*7bed0*/  LDL.LU R32, [R1+0x1e68] ;  /* 0x001e680001207983 */ /* 0x001f280000300800 */
[----:B-1----:R-:W4:Y:S04]  /*7bee0*/  LDL.LU R34, [R1+0x1e54] ;  /* 0x001e540001227983 */ /* 0x002f280000300800 */
[----:B------:R0:W-:Y:S04]  /*7bef0*/  STS.U8 [R58+UR4+0x100], R42 ;  /* 0x0001002a3a007988 */ /* 0x0001e80008000004 */
[----:B--2---:R-:W2:Y:S04]  /*7bf00*/  LDL.LU R36, [R1+0x1e50] ;  /* 0x001e500001247983 */ /* 0x004ea80000300800 */
[----:B---3--:R-:W3:Y:S04]  /*7bf10*/  LDL.LU R38, [R1+0x1e4c] ;  /* 0x001e4c0001267983 */ /* 0x008ee80000300800 */
[----:B-----5:R-:W5:Y:S04]  /*7bf20*/  LDL.LU R40, [R1+0x1e48] ;  /* 0x001e480001287983 */ /* 0x020f680000300800 */
[----:B----4-:R1:W-:Y:S04]  /*7bf30*/  STS.U8 [R58+UR4+0x160], R44 ;  /* 0x0001602c3a007988 */ /* 0x0103e80008000004 */
[----:B------:R4:W-:Y:S04]  /*7bf40*/  STS.U8 [R58+UR4+0x140], R46 ;  /* 0x0001402e3a007988 */ /* 0x0009e80008000004 */
[----:B------:R1:W-:Y:S04]  /*7bf50*/  STS.U8 [R58+UR4+0x200], R48 ;  /* 0x000200303a007988 */ /* 0x0003e80008000004 */
[----:B0-----:R-:W2:Y:S04]  /*7bf60*/  LDL.LU R42, [R1+0x1e34] ;  /* 0x001e3400012a7983 */ /* 0x001ea80000300800 */
[----:B------:R0:W-:Y:S04]  /*7bf70*/  STS.U8 [R58+UR4+0x220], R50 ;  /* 0x000220323a007988 */ /* 0x0001e80008000004 */
[----:B------:R0:W-:Y:S04]  /*7bf80*/  STS.U8 [R58+UR4+0x240], R52 ;  /* 0x000240343a007988 */ /* 0x0001e80008000004 */
[----:B-1----:R-:W5:Y:S04]  /*7bf90*/  LDL.LU R44, [R1+0x1e30] ;  /* 0x001e3000012c7983 */ /* 0x002f680000300800 */
[----:B----4-:R-:W4:Y:S04]  /*7bfa0*/  LDL.LU R46, [R1+0x1e2c] ;  /* 0x001e2c00012e7983 */ /* 0x010f280000300800 */
[----:B------:R-:W4:Y:S04]  /*7bfb0*/  LDL.LU R48, [R1+0x1e28] ;  /* 0x001e280001307983 */ /* 0x000f280000300800 */
[----:B------:R1:W-:Y:S04]  /*7bfc0*/  STS.U8 [R58+UR4+0x260], R54 ;  /* 0x000260363a007988 */ /* 0x0003e80008000004 */
[----:B------:R1:W-:Y:S04]  /*7bfd0*/  STS.U8 [R58+UR4+0x320], R56 ;  /* 0x000320383a007988 */ /* 0x0003e80008000004 */
[----:B0-----:R-:W4:Y:S04]  /*7bfe0*/  LDL.LU R50, [R1+0x1e14] ;  /* 0x001e140001327983 */ /* 0x001f280000300800 */
[----:B------:R-:W4:Y:S04]  /*7bff0*/  LDL.LU R52, [R1+0x1e10] ;  /* 0x001e100001347983 */ /* 0x000f280000300800 */
[----:B------:R0:W-:Y:S04]  /*7c000*/  STS.U8 [R58+UR4+0x300], R57 ;  /* 0x000300393a007988 */ /* 0x0001e80008000004 */
[----:B------:R0:W-:Y:S04]  /*7c010*/  STS.U8 [R58+UR4+0x360], R59 ;  /* 0x0003603b3a007988 */ /* 0x0001e80008000004 */
[----:B------:R0:W-:Y:S04]  /*7c020*/  STS.U8 [R58+UR4+0x340], R60 ;  /* 0x0003403c3a007988 */ /* 0x0001e80008000004 */
[----:B-1----:R-:W4:Y:S04]  /*7c030*/  LDL.LU R54, [R1+0x1e0c] ;  /* 0x001e0c0001367983 */ /* 0x002f280000300800 */
[----:B------:R-:W4:Y:S04]  /*7c040*/  LDL.LU R56, [R1+0x1e08] ;  /* 0x001e080001387983 */ /* 0x000f280000300800 */
[----:B------:R1:W-:Y:S04]  /*7c050*/  STS.U8 [R58+UR4+0x400], R61 ;  /* 0x0004003d3a007988 */ /* 0x0003e80008000004 */
[----:B0-----:R-:W4:Y:S04]  /*7c060*/  LDL.LU R57, [R1+0x1df4] ;  /* 0x001df40001397983 */ /* 0x001f280000300800 */
[----:B------:R-:W4:Y:S04]  /*7c070*/  LDL.LU R59, [R1+0x1df0] ;  /* 0x001df000013b7983 */ /* 0x000f280000300800 */
[----:B------:R-:W4:Y:S04]  /*7c080*/  LDL.LU R60, [R1+0x1dec] ;  /* 0x001dec00013c7983 */ /* 0x000f280000300800 */
[----:B------:R0:W-:Y:S04]  /*7c090*/  STS.U8 [R58+UR4+0x420], R0 ;  /* 0x000420003a007988 */ /* 0x0001e80008000004 */
[----:B-1----:R-:W4:Y:S04]  /*7c0a0*/  LDL.LU R61, [R1+0x1de8] ;  /* 0x001de800013d7983 */ /* 0x002f280000300800 */
[----:B0-----:R-:W4:Y:S04]  /*7c0b0*/  LDL.LU R0, [R1+0x1dd4] ;  /* 0x001dd40001007983 */ /* 0x001f280000300800 */
[----:B------:R0:W-:Y:S04]  /*7c0c0*/  STS.U8 [R58+UR4+0x440], R11 ;  /* 0x0004400b3a007988 */ /* 0x0001e80008000004 */
[----:B------:R1:W-:Y:S04]  /*7c0d0*/  STS.U8 [R58+UR4+0x460], R10 ;  /* 0x0004600a3a007988 */ /* 0x0003e80008000004 */
[----:B------:R0:W-:Y:S04]  /*7c0e0*/  STS.U8 [R58+UR4+0x520], R9 ;  /* 0x000520093a007988 */ /* 0x0001e80008000004 */
[----:B------:R0:W-:Y:S04]  /*7c0f0*/  STS.U8 [R58+UR4+0x500], R8 ;  /* 0x000500083a007988 */ /* 0x0001e80008000004 */
[----:B------:R1:W-:Y:S04]  /*7c100*/  STS.U8 [R58+UR4+0x560], R7 ;  /* 0x000560073a007988 */ /* 0x0003e80008000004 */
[----:B------:R1:W-:Y:S04]  /*7c110*/  STS.U8 [R58+UR4+0x540], R6 ;  /* 0x000540063a007988 */ /* 0x0003e80008000004 */
[----:B0-----:R-:W4:Y:S04]  /*7c120*/  LDL.LU R11, [R1+0x1dd0] ;  /* 0x001dd000010b7983 */ /* 0x001f280000300800 */
[----:B-1----:R-:W4:Y:S04]  /*7c130*/  LDL.LU R10, [R1+0x1dcc] ;  /* 0x001dcc00010a7983 */ /* 0x002f280000300800 */
[----:B------:R-:W4:Y:S04]  /*7c140*/  LDL.LU R9, [R1+0x1dc8] ;  /* 0x001dc80001097983 */ /* 0x000f280000300800 */
[----:B------:R-:W4:Y:S04]  /*7c150*/  LDL.LU R8, [R1+0x1db4] ;  /* 0x001db40001087983 */ /* 0x000f280000300800 */
[----:B------:R-:W4:Y:S04]  /*7c160*/  LDL.LU R7, [R1+0x1db0] ;  /* 0x001db00001077983 */ /* 0x000f280000300800 */
[----:B------:R0:W-:Y:S04]  /*7c170*/  STS.U8 [R58+UR4+0x600], R5 ;  /* 0x000600053a007988 */ /* 0x0001e80008000004 */
[----:B------:R-:W4:Y:S04]  /*7c180*/  LDL.LU R6, [R1+0x1dac] ;  /* 0x001dac0001067983 */ /* 0x000f280000300800 */
        /* <DEDUP_REMOVED lines=11> */
[----:B---3--:R-:W3:Y:S04]  /*7c240*/  LDL.LU R28, [R1+0x1d74] ;  /* 0x001d7400011c7983 */ /* 0x008ee80000300800 */
[----:B0-----:R-:W3:Y:S04]  /*7c250*/  LDL.LU R30, [R1+0x1d70] ;  /* 0x001d7000011e7983 */ /* 0x001ee80000300800 */
[----:B------:R0:W-:Y:S04]  /*7c260*/  STS.U8 [R58+UR4+0x740], R32 ;  /* 0x000740203a007988 */ /* 0x0001e80008000004 */
[----:B------:R1:W-:Y:S04]  /*7c270*/  STS.U8 [R58+UR4+0x800], R34 ;  /* 0x000800223a007988 */ /* 0x0003e80008000004 */
[----:B--2---:R2:W-:Y:S04]  /*7c280*/  STS.U8 [R58+UR4+0x820], R36 ;  /* 0x000820243a007988 */ /* 0x0045e80008000004 */
[----:B------:R1:W-:Y:S04]  /*7c290*/  STS.U8 [R58+UR4+0x840], R38 ;  /* 0x000840263a007988 */ /* 0x0003e80008000004 */
[----:B-----5:R5:W-:Y:S04]  /*7c2a0*/  STS.U8 [R58+UR4+0x860], R40 ;  /* 0x000860283a007988 */ /* 0x020be80008000004 */
[----:B0-----:R-:W3:Y:S04]  /*7c2b0*/  LDL.LU R32, [R1+0x1d6c] ;  /* 0x001d6c0001207983 */ /* 0x001ee80000300800 */
[----:B-1----:R-:W3:Y:S04]  /*7c2c0*/  LDL.LU R34, [R1+0x1d68] ;  /* 0x001d680001227983 */ /* 0x002ee80000300800 */
[----:B------:R0:W-:Y:S04]  /*7c2d0*/  STS.U8 [R58+UR4+0x920], R42 ;  /* 0x0009202a3a007988 */ /* 0x0001e80008000004 */
[----:B--2---:R-:W2:Y:S04]  /*7c2e0*/  LDL.LU R36, [R1+0x1d54] ;  /* 0x001d540001247983 */ /* 0x004ea80000300800 */
[----:B------:R-:W2:Y:S04]  /*7c2f0*/  LDL.LU R38, [R1+0x1d50] ;  /* 0x001d500001267983 */ /* 0x000ea80000300800 */
[----:B-----5:R-:W5:Y:S04]  /*7c300*/  LDL.LU R40, [R1+0x1d4c] ;  /* 0x001d4c0001287983 */ /* 0x020f680000300800 */
[----:B------:R1:W-:Y:S04]  /*7c310*/  STS.U8 [R58+UR4+0x900], R44 ;  /* 0x0009002c3a007988 */ /* 0x0003e80008000004 */
[----:B----4-:R4:W-:Y:S04]  /*7c320*/  STS.U8 [R58+UR4+0x960], R46 ;  /* 0x0009602e3a007988 */ /* 0x0109e80008000004 */
[----:B------:R1:W-:Y:S04]  /*7c330*/  STS.U8 [R58+UR4+0x940], R48 ;  /* 0x000940303a007988 */ /* 0x0003e80008000004 */
[----:B0-----:R-:W5:Y:S04]  /*7c340*/  LDL.LU R42, [R1+0x1d48] ;  /* 0x001d4800012a7983 */ /* 0x001f680000300800 */
[----:B------:R0:W-:Y:S04]  /*7c350*/  STS.U8 [R58+UR4+0xa00], R50 ;  /* 0x000a00323a007988 */ /* 0x0001e80008000004 */
[----:B------:R0:W-:Y:S04]  /*7c360*/  STS.U8 [R58+UR4+0xa20], R52 ;  /* 0x000a20343a007988 */ /* 0x0001e80008000004 */
[----:B-1----:R-:W5:Y:S04]  /*7c370*/  LDL.LU R44, [R1+0x1d34] ;  /* 0x001d3400012c7983 */ /* 0x002f680000300800 */
[----:B----4-:R-:W4:Y:S04]  /*7c380*/  LDL.LU R46, [R1+0x1d30] ;  /* 0x001d3000012e7983 */ /* 0x010f280000300800 */
[----:B------:R-:W4:Y:S04]  /*7c390*/  LDL.LU R48, [R1+0x1d2c] ;  /* 0x001d2c0001307983 */ /* 0x000f280000300800 */
[----:B------:R1:W-:Y:S04]  /*7c3a0*/  STS.U8 [R58+UR4+0xa40], R54 ;  /* 0x000a40363a007988 */ /* 0x0003e80008000004 */
[----:B0-----:R-:W4:Y:S04]  /*7c3b0*/  LDL.LU R50, [R1+0x1d28] ;  /* 0x001d280001327983 */ /* 0x001f280000300800 */
[----:B------:R-:W4:Y:S04]  /*7c3c0*/  LDL.LU R52, [R1+0x1d14] ;  /* 0x001d140001347983 */ /* 0x000f280000300800 */
[----:B------:R0:W-:Y:S04]  /*7c3d0*/  STS.U8 [R58+UR4+0xa60], R56 ;  /* 0x000a60383a007988 */ /* 0x0001e80008000004 */
[----:B------:R0:W-:Y:S04]  /*7c3e0*/  STS.U8 [R58+UR4+0xb20], R57 ;  /* 0x000b20393a007988 */ /* 0x0001e80008000004 */
[----:B------:R0:W-:Y:S04]  /*7c3f0*/  STS.U8 [R58+UR4+0xb00], R59 ;  /* 0x000b003b3a007988 */ /* 0x0001e80008000004 */
[----:B------:R0:W-:Y:S04]  /*7c400*/  STS.U8 [R58+UR4+0xb60], R60 ;  /* 0x000b603c3a007988 */ /* 0x0001e80008000004 */
[----:B-1----:R-:W4:Y:S04]  /*7c410*/  LDL.LU R54, [R1+0x1d10] ;  /* 0x001d100001367983 */ /* 0x002f280000300800 */
[----:B0-----:R-:W4:Y:S04]  /*7c420*/  LDL.LU R56, [R1+0x1d0c] ;  /* 0x001d0c0001387983 */ /* 0x001f280000300800 */
[----:B------:R0:W-:Y:S04]  /*7c430*/  STS.U8 [R58+UR4+0xb40], R61 ;  /* 0x000b403d3a007988 */ /* 0x0001e80008000004 */
[----:B------:R-:W4:Y:S04]  /*7c440*/  LDL.LU R57, [R1+0x1d08] ;  /* 0x001d080001397983 */ /* 0x000f280000300800 */
[----:B------:R-:W4:Y:S04]  /*7c450*/  LDL.LU R59, [R1+0x1cf4] ;  /* 0x001cf400013b7983 */ /* 0x000f280000300800 */
[----:B------:R-:W4:Y:S04]  /*7c460*/  LDL.LU R60, [R1+0x1cf0] ;  /* 0x001cf000013c7983 */ /* 0x000f280000300800 */
[----:B------:R1:W-:Y:S04]  /*7c470*/  STS.U8 [R58+UR4+0xc00], R0 ;  /* 0x000c00003a007988 */ /* 0x0003e80008000004 */
[----:B0-----:R-:W4:Y:S04]  /*7c480*/  LDL.LU R61, [R1+0x1cec] ;  /* 0x001cec00013d7983 */ /* 0x001f280000300800 */
[----:B-1----:R-:W4:Y:S04]  /*7c490*/  LDL.LU R0, [R1+0x1ce8] ;  /* 0x001ce80001007983 */ /* 0x002f280000300800 */
        /* <DEDUP_REMOVED lines=17> */
[----:B---3--:R3:W-:Y:S04]  /*7c5b0*/  STS.U8 [R58+UR4+0xf20], R28 ;  /* 0x000f201c3a007988 */ /* 0x0087e80008000004 */
        /* <DEDUP_REMOVED lines=15> */
[----:B--2---:R-:W2:Y:S04]  /*7c6b0*/  LDL.LU R36, [R1+0x1c58] ;  /* 0x001c580001247983 */ /* 0x004ea80000300800 */
[----:B------:R0:W-:Y:S04]  /*7c6c0*/  STS.U8 [R58+UR4+0x1060], R42 ;  /* 0x0010602a3a007988 */ /* 0x0001e80008000004 */
[----:B------:R-:W2:Y:S04]  /*7c6d0*/  LDL.LU R38, [R1+0x1c44] ;  /* 0x001c440001267983 */ /* 0x000ea80000300800 */
[----:B-----5:R-:W5:Y:S04]  /*7c6e0*/  LDL.LU R40, [R1+0x1c40] ;  /* 0x001c400001287983 */ /* 0x020f680000300800 */
[----:B------:R1:W-:Y:S04]  /*7c6f0*/  STS.U8 [R58+UR4+0x1120], R44 ;  /* 0x0011202c3a007988 */ /* 0x0003e80008000004 */
[----:B----4-:R4:W-:Y:S04]  /*7c700*/  STS.U8 [R58+UR4+0x1100], R46 ;  /* 0x0011002e3a007988 */ /* 0x0109e80008000004 */
[----:B------:R4:W-:Y:S04]  /*7c710*/  STS.U8 [R58+UR4+0x1160], R48 ;  /* 0x001160303a007988 */ /* 0x0009e80008000004 */
[----:B0-----:R-:W5:Y:S04]  /*7c720*/  LDL.LU R42, [R1+0x1c3c] ;  /* 0x001c3c00012a7983 */ /* 0x001f680000300800 */
[----:B-1----:R-:W5:Y:S04]  /*7c730*/  LDL.LU R44, [R1+0x1c38] ;  /* 0x001c3800012c7983 */ /* 0x002f680000300800 */
[----:B------:R0:W-:Y:S04]  /*7c740*/  STS.U8 [R58+UR4+0x1140], R50 ;  /* 0x001140323a007988 */ /* 0x0001e80008000004 */
[----:B----4-:R-:W4:Y:S04]  /*7c750*/  LDL.LU R46, [R1+0x1c24] ;  /* 0x001c2400012e7983 */ /* 0x010f280000300800 */
[----:B------:R-:W4:Y:S04]  /*7c760*/  LDL.LU R48, [R1+0x1c20] ;  /* 0x001c200001307983 */ /* 0x000f280000300800 */
[----:B------:R1:W-:Y:S04]  /*7c770*/  STS.U8 [R58+UR4+0x1200], R52 ;  /* 0x001200343a007988 */ /* 0x0003e80008000004 */
[----:B------:R0:W-:Y:S04]  /*7c780*/  STS.U8 [R58+UR4+0x1220], R54 ;  /* 0x001220363a007988 */ /* 0x0001e80008000004 */
[----:B------:R0:W-:Y:S04]  /*7c790*/  STS.U8 [R58+UR4+0x1240], R56 ;  /* 0x001240383a007988 */ /* 0x0001e80008000004 */
[----:B------:R1:W-:Y:S04]  /*7c7a0*/  STS.U8 [R58+UR4+0x1260], R57 ;  /* 0x001260393a007988 */ /* 0x0003e80008000004 */
[----:B0-----:R-:W4:Y:S04]  /*7c7b0*/  LDL.LU R50, [R1+0x1c1c] ;  /* 0x001c1c0001327983 */ /* 0x001f280000300800 */
[----:B-1----:R-:W4:Y:S04]  /*7c7c0*/  LDL.LU R52, [R1+0x1c18] ;  /* 0x001c180001347983 */ /* 0x002f280000300800 */
[----:B------:R0:W-:Y:S04]  /*7c7d0*/  STS.U8 [R58+UR4+0x1320], R59 ;  /* 0x0013203b3a007988 */ /* 0x0001e80008000004 */
[----:B------:R-:W4:Y:S04]  /*7c7e0*/  LDL.LU R54, [R1+0x1c04] ;  /* 0x001c040001367983 */ /* 0x000f280000300800 */
[----:B------:R-:W4:Y:S04]  /*7c7f0*/  LDL.LU R56, [R1+0x1c00] ;  /* 0x001c000001387983 */ /* 0x000f280000300800 */
[----:B------:R1:W-:Y:S04]  /*7c800*/  STS.U8 [R58+UR4+0x1300], R60 ;  /* 0x0013003c3a007988 */ /* 0x0003e80008000004 */
[----:B------:R-:W4:Y:S04]  /*7c810*/  LDL.LU R57, [R1+0x1bfc] ;  /* 0x001bfc0001397983 */ /* 0x000f280000300800 */
[----:B------:R1:W-:Y:S04]  /*7c820*/  STS.U8 [R58+UR4+0x1360], R61 ;  /* 0x0013603d3a007988 */ /* 0x0003e80008000004 */
[----:B0-----:R-:W4:Y:S04]  /*7c830*/  LDL.LU R59, [R1+0x1bf8] ;  /* 0x001bf800013b7983 */ /* 0x001f280000300800 */
[----:B-1----:R-:W4:Y:S04]  /*7c840*/  LDL.LU R60, [R1+0x1be4] ;  /* 0x001be400013c7983 */ /* 0x002f280000300800 */
[----:B------:R0:W-:Y:S04]  /*7c850*/  STS.U8 [R58+UR4+0x1340], R0 ;  /* 0x001340003a007988 */ /* 0x0001e80008000004 */
[----:B------:R-:W4:Y:S04]  /*7c860*/  LDL.LU R61, [R1+0x1be0] ;  /* 0x001be000013d7983 */ /* 0x000f280000300800 */
        /* <DEDUP_REMOVED lines=55> */
[----:B------:R-:W4:Y:S04]  /*7cbe0*/  LDL.LU R57, [R1+0x1b00] ;  /* 0x001b000001397983 */ /* 0x000f280000300800 */
[----:B------:R1:W-:Y:S04]  /*7cbf0*/  STS.U8 [R58+UR4+0x1b20], R60 ;  /* 0x001b203c3a007988 */ /* 0x0003e80008000004 */
[----:B------:R1:W-:Y:S04]  /*7cc00*/  STS.U8 [R58+UR4+0x1b00], R61 ;  /* 0x001b003d3a007988 */ /* 0x0003e80008000004 */
[----:B0-----:R-:W4:Y:S04]  /*7cc10*/  LDL.LU R59, [R1+0x1afc] ;  /* 0x001afc00013b7983 */ /* 0x001f280000300800 */
[----:B------:R0:W-:Y:S04]  /*7cc20*/  STS.U8 [R58+UR4+0x1b60], R0 ;  /* 0x001b60003a007988 */ /* 0x0001e80008000004 */
[----:B-1----:R-:W4:Y:S04]  /*7cc30*/  LDL.LU R60, [R1+0x1af8] ;  /* 0x001af800013c7983 */ /* 0x002f280000300800 */
        /* <DEDUP_REMOVED lines=634> */
[----:B------:R1:W-:Y:S04]  /*7f3e0*/  STS.U8 [R58+UR4+0x6b20], R4 ;  /* 0x006b20043a007988 */ /* 0x0003e80008000004 */
[----:B------:R0:W-:Y:S04]  /*7f3f0*/  STS.U8 [R58+UR4+0x6b00], R3 ;  /* 0x006b00033a007988 */ /* 0x0001e80008000004 */
[----:B------:R-:W4:Y:S04]  /*7f400*/  LDL.LU R6, [R1+0xc8] ;  /* 0x0000c80001067983 */ /* 0x000f280000300800 */
[----:B------:R0:W-:Y:S04]  /*7f410*/  STS.U8 [R58+UR4+0x6b60], R2 ;  /* 0x006b60023a007988 */ /* 0x0001e80008000004 */
[----:B------:R1:W-:Y:S04]  /*7f420*/  STS.U8 [R58+UR4+0x6b40], R26 ;  /* 0x006b401a3a007988 */ /* 0x0003e80008000004 */
[----:B---3--:R3:W-:Y:S04]  /*7f430*/  STS.U8 [R58+UR4+0x6c00], R28 ;  /* 0x006c001c3a007988 */ /* 0x0087e80008000004 */
[----:B0-----:R-:W4:Y:S04]  /*7f440*/  LDL.LU R5, [R1+0xc4] ;  /* 0x0000c40001057983 */ /* 0x001f280000300800 */
[----:B-1----:R-:W4:Y:S04]  /*7f450*/  LDL.LU R4, [R1+0xc0] ;  /* 0x0000c00001047983 */ /* 0x002f280000300800 */
[----:B------:R-:W4:Y:S04]  /*7f460*/  LDL.LU R3, [R1+0xac] ;  /* 0x0000ac0001037983 */ /* 0x000f280000300800 */
[----:B------:R-:W4:Y:S04]  /*7f470*/  LDL.LU R2, [R1+0xa8] ;  /* 0x0000a80001027983 */ /* 0x000f280000300800 */
[----:B------:R0:W-:Y:S04]  /*7f480*/  STS.U8 [R58+UR4+0x6c20], R30 ;  /* 0x006c201e3a007988 */ /* 0x0001e80008000004 */
[----:B------:R-:W4:Y:S04]  /*7f490*/  LDL.LU R26, [R1+0xa4] ;  /* 0x0000a400011a7983 */ /* 0x000f280000300800 */
        /* <DEDUP_REMOVED lines=8> */
[----:B------:R0:W-:Y:S04]  /*7f520*/  STS.U8 [R58+UR4+0x6d40], R42 ;  /* 0x006d402a3a007988 */ /* 0x0001e80008000004 */
[----:B-1----:R-:W3:Y:S04]  /*7f530*/  LDL.LU R34, [R1+0x84] ;  /* 0x0000840001227983 */ /* 0x002ee80000300800 */
[----:B------:R1:W-:Y:S04]  /*7f540*/  STS.U8 [R58+UR4+0x6e00], R44 ;  /* 0x006e002c3a007988 */ /* 0x0003e80008000004 */
[----:B--2---:R-:W2:Y:S04]  /*7f550*/  LDL.LU R36, [R1+0x80] ;  /* 0x0000800001247983 */ /* 0x004ea80000300800 */
[----:B------:R-:W2:Y:S04]  /*7f560*/  LDL.LU R38, [R1+0x6c] ;  /* 0x00006c0001267983 */ /* 0x000ea80000300800 */
[----:B----4-:R4:W-:Y:S04]  /*7f570*/  STS.U8 [R58+UR4+0x6e20], R46 ;  /* 0x006e202e3a007988 */ /* 0x0109e80008000004 */
[----:B------:R1:W-:Y:S04]  /*7f580*/  STS.U8 [R58+UR4+0x6e40], R48 ;  /* 0x006e40303a007988 */ /* 0x0003e80008000004 */
[----:B-----5:R-:W5:Y:S04]  /*7f590*/  LDL.LU R40, [R1+0x68] ;  /* 0x0000680001287983 */ /* 0x020f680000300800 */
[----:B0-----:R-:W5:Y:S04]  /*7f5a0*/  LDL.LU R42, [R1+0x64] ;  /* 0x00006400012a7983 */ /* 0x001f680000300800 */
[----:B-1----:R-:W5:Y:S04]  /*7f5b0*/  LDL.LU R44, [R1+0x60] ;  /* 0x00006000012c7983 */ /* 0x002f680000300800 */
[----:B------:R0:W-:Y:S04]  /*7f5c0*/  STS.U8 [R58+UR4+0x6e60], R50 ;  /* 0x006e60323a007988 */ /* 0x0001e80008000004 */
[----:B------:R1:W-:Y:S04]  /*7f5d0*/  STS.U8 [R58+UR4+0x6f20], R52 ;  /* 0x006f20343a007988 */ /* 0x0003e80008000004 */
[----:B------:R0:W-:Y:S04]  /*7f5e0*/  STS.U8 [R58+UR4+0x6f00], R54 ;  /* 0x006f00363a007988 */ /* 0x0001e80008000004 */
[----:B----4-:R-:W4:Y:S04]  /*7f5f0*/  LDL.LU R46, [R1+0x4c] ;  /* 0x00004c00012e7983 */ /* 0x010f280000300800 */
[----:B------:R0:W-:Y:S04]  /*7f600*/  STS.U8 [R58+UR4+0x6f60], R56 ;  /* 0x006f60383a007988 */ /* 0x0001e80008000004 */
[----:B------:R-:W4:Y:S04]  /*7f610*/  LDL.LU R48, [R1+0x48] ;  /* 0x0000480001307983 */ /* 0x000f280000300800 */
[----:B------:R1:W-:Y:S04]  /*7f620*/  STS.U8 [R58+UR4+0x6f40], R57 ;  /* 0x006f40393a007988 */ /* 0x0003e80008000004 */
[----:B0-----:R-:W4:Y:S04]  /*7f630*/  LDL.LU R50, [R1+0x44] ;  /* 0x0000440001327983 */ /* 0x001f280000300800 */
[----:B------:R-:W-:Y:S04]  /*7f640*/  STS.U8 [R58+UR4+0x7000], R59 ;  /* 0x0070003b3a007988 */ /* 0x000fe80008000004 */
[----:B-1----:R-:W4:Y:S04]  /*7f650*/  LDL.LU R52, [R1+0x40] ;  /* 0x0000400001347983 */ /* 0x002f280000300800 */
[----:B------:R-:W-:Y:S04]  /*7f660*/  STS.U8 [R58+UR4+0x7020], R60 ;  /* 0x0070203c3a007988 */ /* 0x000fe80008000004 */
[----:B------:R-:W4:Y:S04]  /*7f670*/  LDL.LU R54, [R1+0x2c] ;  /* 0x00002c0001367983 */ /* 0x000f280000300800 */
[----:B------:R-:W4:Y:S04]  /*7f680*/  LDL.LU R56, [R1+0x28] ;  /* 0x0000280001387983 */ /* 0x000f280000300800 */
[----:B------:R-:W-:Y:S04]  /*7f690*/  STS.U8 [R58+UR4+0x7040], R61 ;  /* 0x0070403d3a007988 */ /* 0x000fe80008000004 */
[----:B------:R-:W4:Y:S04]  /*7f6a0*/  LDL.LU R57, [R1+0x24] ;  /* 0x0000240001397983 */ /* 0x000f280000300800 */
[----:B------:R0:W-:Y:S04]  /*7f6b0*/  STS.U8 [R58+UR4+0x7060], R0 ;  /* 0x007060003a007988 */ /* 0x0001e80008000004 */
[----:B0-----:R-:W4:Y:S04]  /*7f6c0*/  LDL.LU R0, [R1+0x20] ;  /* 0x0000200001007983 */ /* 0x001f280000300800 */
[----:B------:R-:W4:Y:S04]  /*7f6d0*/  LDL.LU R59, [R1+0xc] ;  /* 0x00000c00013b7983 */ /* 0x000f280000300800 */
[----:B------:R-:W4:Y:S04]  /*7f6e0*/  LDL.LU R60, [R1+0x8] ;  /* 0x00000800013c7983 */ /* 0x000f280000300800 */
        /* <DEDUP_REMOVED lines=22> */
[----:B------:R-:W4:Y:S04]  /*7f850*/  LDL.LU R26, [R1+0x45a4] ;  /* 0x0045a400011a7983 */ /* 0x000f280000300800 */
[----:B---3--:R0:W-:Y:S04]  /*7f860*/  STS.U8 [R58+UR4+0x7340], R28 ;  /* 0x0073401c3a007988 */ /* 0x0081e80008000004 */
[----:B------:R1:W-:Y:S04]  /*7f870*/  STS.U8 [R58+UR4+0x7400], R30 ;  /* 0x0074001e3a007988 */ /* 0x0003e80008000004 */
[----:B0-----:R-:W3:Y:S04]  /*7f880*/  LDL.LU R28, [R1+0x45a0] ;  /* 0x0045a000011c7983 */ /* 0x001ee80000300800 */
[----:B-1----:R-:W3:Y:S04]  /*7f890*/  LDL.LU R30, [R1+0x459c] ;  /* 0x00459c00011e7983 */ /* 0x002ee80000300800 */
[----:B------:R0:W-:Y:S04]  /*7f8a0*/  STS.U8 [R58+UR4+0x7420], R32 ;  /* 0x007420203a007988 */ /* 0x0001e80008000004 */
[----:B------:R1:W-:Y:S04]  /*7f8b0*/  STS.U8 [R58+UR4+0x7440], R34 ;  /* 0x007440223a007988 */ /* 0x0003e80008000004 */
[----:B--2---:R2:W-:Y:S04]  /*7f8c0*/  STS.U8 [R58+UR4+0x7460], R36 ;  /* 0x007460243a007988 */ /* 0x0045e80008000004 */
[----:B------:R2:W-:Y:S04]  /*7f8d0*/  STS.U8 [R58+UR4+0x7520], R38 ;  /* 0x007520263a007988 */ /* 0x0005e80008000004 */
[----:B0-----:R-:W3:Y:S04]  /*7f8e0*/  LDL.LU R32, [R1+0x4598] ;  /* 0x0045980001207983 */ /* 0x001ee80000300800 */
[----:B-1----:R-:W3:Y:S04]  /*7f8f0*/  LDL.LU R34, [R1+0x4594] ;  /* 0x0045940001227983 */ /* 0x002ee80000300800 */
[----:B-----5:R0:W-:Y:S04]  /*7f900*/  STS.U8 [R58+UR4+0x7500], R40 ;  /* 0x007500283a007988 */ /* 0x0201e80008000004 */
[----:B--2---:R-:W2:Y:S04]  /*7f910*/  LDL.LU R36, [R1+0x4590] ;  /* 0x0045900001247983 */ /* 0x004ea80000300800 */
[----:B------:R-:W5:Y:S04]  /*7f920*/  LDL.LU R38, [R1+0x458c] ;  /* 0x00458c0001267983 */ /* 0x000f680000300800 */
[----:B------:R1:W-:Y:S04]  /*7f930*/  STS.U8 [R58+UR4+0x7560], R42 ;  /* 0x0075602a3a007988 */ /* 0x0003e80008000004 */
[----:B------:R0:W-:Y:S04]  /*7f940*/  STS.U8 [R58+UR4+0x7540], R44 ;  /* 0x0075402c3a007988 */ /* 0x0001e80008000004 */
[----:B----4-:R4:W-:Y:S04]  /*7f950*/  STS.U8 [R58+UR4+0x7600], R46 ;  /* 0x0076002e3a007988 */ /* 0x0109e80008000004 */
[----:B------:R4:W-:Y:S04]  /*7f960*/  STS.U8 [R58+UR4+0x7620], R48 ;  /* 0x007620303a007988 */ /* 0x0009e80008000004 */
[----:B0-----:R-:W2:Y:S04]  /*7f970*/  LDL.LU R40, [R1+0x4588] ;  /* 0x0045880001287983 */ /* 0x001ea80000300800 */
[----:B-1----:R-:W2:Y:S04]  /*7f980*/  LDL.LU R42, [R1+0x4584] ;  /* 0x00458400012a7983 */ /* 0x002ea80000300800 */
[----:B------:R0:W-:Y:S04]  /*7f990*/  STS.U8 [R58+UR4+0x7640], R50 ;  /* 0x007640323a007988 */ /* 0x0001e80008000004 */
[----:B------:R-:W2:Y:S04]  /*7f9a0*/  LDL.LU R44, [R1+0x4580] ;  /* 0x00458000012c7983 */ /* 0x000ea80000300800 */
[----:B----4-:R-:W4:Y:S04]  /*7f9b0*/  LDL.LU R46, [R1+0x457c] ;  /* 0x00457c00012e7983 */ /* 0x010f280000300800 */
[----:B------:R1:W-:Y:S04]  /*7f9c0*/  STS.U8 [R58+UR4+0x7660], R52 ;  /* 0x007660343a007988 */ /* 0x0003e80008000004 */
[----:B------:R-:W2:Y:S04]  /*7f9d0*/  LDL.LU R48, [R1+0x4578] ;  /* 0x0045780001307983 */ /* 0x000ea80000300800 */
[----:B------:R1:W-:Y:S04]  /*7f9e0*/  STS.U8 [R58+UR4+0x7720], R54 ;  /* 0x007720363a007988 */ /* 0x0003e80008000004 */
[----:B------:R1:W-:Y:S04]  /*7f9f0*/  STS.U8 [R58+UR4+0x7700], R56 ;  /* 0x007700383a007988 */ /* 0x0003e80008000004 */
[----:B0-----:R-:W2:Y:S04]  /*7fa00*/  LDL.LU R50, [R1+0x4574] ;  /* 0x0045740001327983 */ /* 0x001ea80000300800 */
[----:B-1----:R-:W2:Y:S04]  /*7fa10*/  LDL.LU R52, [R1+0x4570] ;  /* 0x0045700001347983 */ /* 0x002ea80000300800 */
[----:B------:R0:W-:Y:S04]  /*7fa20*/  STS.U8 [R58+UR4+0x7760], R57 ;  /* 0x007760393a007988 */ /* 0x0001e80008000004 */
[----:B------:R-:W2:Y:S04]  /*7fa30*/  LDL.LU R54, [R1+0x456c] ;  /* 0x00456c0001367983 */ /* 0x000ea80000300800 */
[----:B------:R-:W2:Y:S04]  /*7fa40*/  LDL.LU R56, [R1+0x4568] ;  /* 0x0045680001387983 */ /* 0x000ea80000300800 */
[----:B0-----:R-:W2:Y:S04]  /*7fa50*/  LDL.LU R57, [R1+0x4564] ;  /* 0x0045640001397983 */ /* 0x001ea80000300800 */
[----:B------:R0:W-:Y:S04]  /*7fa60*/  STS.U8 [R58+UR4+0x7740], R0 ;  /* 0x007740003a007988 */ /* 0x0001e80008000004 */
[----:B0-----:R-:W2:Y:S04]  /*7fa70*/  LDL.LU R0, [R1+0x4560] ;  /* 0x0045600001007983 */ /* 0x001ea80000300800 */
[----:B------:R0:W-:Y:S04]  /*7fa80*/  STS.U8 [R58+UR4+0x7800], R59 ;  /* 0x0078003b3a007988 */ /* 0x0001e80008000004 */
[----:B------:R1:W-:Y:S04]  /*7fa90*/  STS.U8 [R58+UR4+0x7820], R60 ;  /* 0x0078203c3a007988 */ /* 0x0003e80008000004 */
[----:B------:R1:W-:Y:S04]  /*7faa0*/  STS.U8 [R58+UR4+0x7840], R61 ;  /* 0x0078403d3a007988 */ /* 0x0003e80008000004 */
[----:B0-----:R-:W3:Y:S04]  /*7fab0*/  LDL.LU R59, [R1+0x1f1c] ;  /* 0x001f1c00013b7983 */ /* 0x001ee80000300800 */
[----:B-1----:R-:W3:Y:S04]  /*7fac0*/  LDL.LU R60, [R1+0x1f18] ;  /* 0x001f1800013c7983 */ /* 0x002ee80000300800 */
[----:B------:R-:W3:Y:S04]  /*7fad0*/  LDL.LU R61, [R1+0x1ef4] ;  /* 0x001ef400013d7983 */ /* 0x000ee80000300800 */
[----:B--2---:R0:W-:Y:S04]  /*7fae0*/  STS.U8 [R58+UR4+0x7860], R0 ;  /* 0x007860003a007988 */ /* 0x0041e80008000004 */
[----:B------:R-:W-:Y:S04]  /*7faf0*/  STS.U8 [R58+UR4+0x7920], R57 ;  /* 0x007920393a007988 */ /* 0x000fe80008000004 */
[----:B------:R1:W-:Y:S04]  /*7fb00*/  STS.U8 [R58+UR4+0x7900], R56 ;  /* 0x007900383a007988 */ /* 0x0003e80008000004 */
[----:B------:R2:W-:Y:S04]  /*7fb10*/  STS.U8 [R58+UR4+0x7960], R54 ;  /* 0x007960363a007988 */ /* 0x0005e80008000004 */
[----:B------:R0:W-:Y:S04]  /*7fb20*/  STS.U8 [R58+UR4+0x7940], R52 ;  /* 0x007940343a007988 */ /* 0x0001e80008000004 */
[----:B------:R1:W-:Y:S04]  /*7fb30*/  STS.U8 [R58+UR4+0x7a00], R42 ;  /* 0x007a002a3a007988 */ /* 0x0003e80008000004 */
[----:B------:R2:W-:Y:S04]  /*7fb40*/  STS.U8 [R58+UR4+0x7a20], R40 ;  /* 0x007a20283a007988 */ /* 0x0005e80008000004 */
[----:B0-----:R-:W3:Y:S04]  /*7fb50*/  LDL.LU R0, [R1+0x1ee8] ;  /* 0x001ee80001007983 */ /* 0x001ee80000300800 */
[----:B-1----:R-:W3:Y:S04]  /*7fb60*/  LDL.LU R56, [R1+0x1f20] ;  /* 0x001f200001387983 */ /* 0x002ee80000300800 */
[----:B--2---:R-:W2:Y:S04]  /*7fb70*/  LDL.LU R54, [R1+0x1f24] ;  /* 0x001f240001367983 */ /* 0x004ea80000300800 */
[----:B------:R-:W2:Y:S04]  /*7fb80*/  LDL.LU R52, [R1+0x1f38] ;  /* 0x001f380001347983 */ /* 0x000ea80000300800 */
[----:B------:R-:W2:Y:S04]  /*7fb90*/  LDL.LU R42, [R1+0x1f3c] ;  /* 0x001f3c00012a7983 */ /* 0x000ea80000300800 */
[----:B------:R-:W2:Y:S04]  /*7fba0*/  LDL.LU R40, [R1+0x1f40] ;  /* 0x001f400001287983 */ /* 0x000ea80000300800 */
[----:B-----5:R0:W-:Y:S04]  /*7fbb0*/  STS.U8 [R58+UR4+0x7a40], R38 ;  /* 0x007a40263a007988 */ /* 0x0201e80008000004 */
[----:B------:R1:W-:Y:S04]  /*7fbc0*/  STS.U8 [R58+UR4+0x7a60], R36 ;  /* 0x007a60243a007988 */ /* 0x0003e80008000004 */
[----:B------:R5:W-:Y:S04]  /*7fbd0*/  STS.U8 [R58+UR4+0x7b20], R26 ;  /* 0x007b201a3a007988 */ /* 0x000be80008000004 */
[----:B------:R1:W-:Y:S04]  /*7fbe0*/  STS.U8 [R58+UR4+0x7b00], R2 ;  /* 0x007b00023a007988 */ /* 0x0003e80008000004 */
[----:B------:R4:W-:Y:S04]  /*7fbf0*/  STS.U8 [R58+UR4+0x7b60], R3 ;  /* 0x007b60033a007988 */ /* 0x0009e80008000004 */
[----:B0-----:R-:W2:Y:S04]  /*7fc00*/  LDL.LU R38, [R1+0x1f44] ;  /* 0x001f440001267983 */ /* 0x001ea80000300800 */
[----:B-1----:R-:W2:Y:S04]  /*7fc10*/  LDL.LU R36, [R1+0x1f58] ;  /* 0x001f580001247983 */ /* 0x002ea80000300800 */
[----:B-----5:R-:W5:Y:S04]  /*7fc20*/  LDL.LU R26, [R1+0x1f5c] ;  /* 0x001f5c00011a7983 */ /* 0x020f680000300800 */
[----:B------:R-:W2:Y:S04]  /*7fc30*/  LDL.LU R2, [R1+0x1f60] ;  /* 0x001f600001027983 */ /* 0x000ea80000300800 */
[----:B----4-:R-:W4:Y:S01]  /*7fc40*/  LDL.LU R3, [R1+0x1f64] ;  /* 0x001f640001037983 */ /* 0x010f220000300800 */
[----:B------:R-:W0:Y:S03]  /*7fc50*/  S2R R57, SR_TID.X ;  /* 0x0000000000397919 */ /* 0x000e260000002100 */
[----:B------:R1:W-:Y:S04]  /*7fc60*/  STS.U8 [R58+UR4+0x7b40], R4 ;  /* 0x007b40043a007988 */ /* 0x0003e80008000004 */
[----:B-1----:R-:W3:Y:S01]  /*7fc70*/  LDL.LU R58, [R1+0x455c] ;  /* 0x00455c00013a7983 */ /* 0x002ee20000300800 */
[----:B0-----:R-:W-:-:S05]  /*7fc80*/  LOP3.LUT R4, R57, 0x1f, RZ, 0xc0, !PT ;  /* 0x0000001f39047812 */ /* 0x001fca00078ec0ff */
        /* <DEDUP_REMOVED lines=27> */
[----:B------:R-:W-:-:S03]  /*7fe40*/  LOP3.LUT R57, R4, 0x10, RZ, 0x3c, !PT ;  /* 0x0000001004397812 */ /* 0x000fc600078e3cff */
[----:B------:R-:W3:Y:S04]  /*7fe50*/  LDL.LU R17, [R1+0x1e80] ;  /* 0x001e800001117983 */ /* 0x000ee80000300800 */
[----:B------:R-:W3:Y:S04]  /*7fe60*/  LDL.LU R12, [R1+0x1e7c] ;  /* 0x001e7c00010c7983 */ /* 0x000ee80000300800 */
[----:B------:R-:W3:Y:S04]  /*7fe70*/  LDL.LU R11, [R1+0x1e78] ;  /* 0x001e7800010b7983 */ /* 0x000ee80000300800 */
[----:B------:R-:W3:Y:S04]  /*7fe80*/  LDL.LU R10, [R1+0x1e64] ;  /* 0x001e6400010a7983 */ /* 0x000ee80000300800 */
[----:B------:R-:W3:Y:S04]  /*7fe90*/  LDL.LU R9, [R1+0x1e60] ;  /* 0x001e600001097983 */ /* 0x000ee80000300800 */
[----:B------:R-:W3:Y:S04]  /*7fea0*/  LDL.LU R4, [R1+0x1e5c] ;  /* 0x001e5c0001047983 */ /* 0x000ee80000300800 */
[----:B----4-:R0:W-:Y:S04]  /*7feb0*/  STS.U8 [R57+UR4+0x80], R3 ;  /* 0x0000800339007988 */ /* 0x0101e80008000004 */
[----:B--2---:R1:W-:Y:S04]  /*7fec0*/  STS.U8 [R57+UR4+0xa0], R2 ;  /* 0x0000a00239007988 */ /* 0x0043e80008000004 */
[----:B-----5:R2:W-:Y:S04]  /*7fed0*/  STS.U8 [R57+UR4+0xc0], R26 ;  /* 0x0000c01a39007988 */ /* 0x0205e80008000004 */
[----:B------:R4:W-:Y:S04]  /*7fee0*/  STS.U8 [R57+UR4+0xe0], R36 ;  /* 0x0000e02439007988 */ /* 0x0009e80008000004 */
[----:B------:R5:W-:Y:S04]  /*7fef0*/  STS.U8 [R57+UR4+0x1a0], R38 ;  /* 0x0001a02639007988 */ /* 0x000be80008000004 */
[----:B------:R2:W-:Y:S04]  /*7ff00*/  STS.U8 [R57+UR4+0x180], R40 ;  /* 0x0001802839007988 */ /* 0x0005e80008000004 */
[----:B0-----:R-:W3:Y:S04]  /*7ff10*/  LDL.LU R3, [R1+0x1e58] ;  /* 0x001e580001037983 */ /* 0x001ee80000300800 */
[----:B-1----:R-:W3:Y:S04]  /*7ff20*/  LDL.LU R2, [R1+0x1e44] ;  /* 0x001e440001027983 */ /* 0x002ee80000300800 */
[----:B--2---:R-:W2:Y:S04]  /*7ff30*/  LDL.LU R26, [R1+0x1e40] ;  /* 0x001e4000011a7983 */ /* 0x004ea80000300800 */
[----:B----4-:R-:W4:Y:S04]  /*7ff40*/  LDL.LU R36, [R1+0x1e3c] ;  /* 0x001e3c0001247983 */ /* 0x010f280000300800 */
[----:B-----5:R-:W5:Y:S04]  /*7ff50*/  LDL.LU R38, [R1+0x1e38] ;  /* 0x001e380001267983 */ /* 0x020f680000300800 */
[----:B------:R0:W-:Y:S04]  /*7ff60*/  STS.U8 [R57+UR4+0x1e0], R42 ;  /* 0x0001e02a39007988 */ /* 0x0001e80008000004 */
[----:B------:R-:W5:Y:S04]  /*7ff70*/  LDL.LU R40, [R1+0x1e24] ;  /* 0x001e240001287983 */ /* 0x000f680000300800 */
[----:B------:R1:W-:Y:S04]  /*7ff80*/  STS.U8 [R57+UR4+0x1c0], R52 ;  /* 0x0001c03439007988 */ /* 0x0003e80008000004 */
[----:B------:R0:W-:Y:S04]  /*7ff90*/  STS.U8 [R57+UR4+0x280], R54 ;  /* 0x0002803639007988 */ /* 0x0001e80008000004 */
[----:B---3--:R3:W-:Y:S04]  /*7ffa0*/  STS.U8 [R57+UR4+0x2a0], R56 ;  /* 0x0002a03839007988 */ /* 0x0087e80008000004 */
[----:B------:R1:W-:Y:S04]  /*7ffb0*/  STS.U8 [R57+UR4+0x2c0], R59 ;  /* 0x0002c03b39007988 */ /* 0x0003e80008000004 */
[----:B------:R3:W-:Y:S04]  /*7ffc0*/  STS.U8 [R57+UR4+0x2e0], R60 ;  /* 0x0002e03c39007988 */ /* 0x0007e80008000004 */
[----:B0-----:R-:W5:Y:S04]  /*7ffd0*/  LDL.LU R42, [R1+0x1e20] ;  /* 0x001e2000012a7983 */ /* 0x001f680000300800 */
[----:B-1----:R-:W5:Y:S04]  /*7ffe0*/  LDL.LU R52, [R1+0x1e1c] ;  /* 0x001e1c0001347983 */ /* 0x002f680000300800 */
[----:B------:R-:W5:Y:S04]  /*7fff0*/  LDL.LU R54, [R1+0x1e18] ;  /* 0x001e180001367983 */ /* 0x000f680000300800 */
[----:B---3--:R-:W3:Y:S04]  /*80000*/  LDL.LU R56, [R1+0x1e04] ;  /* 0x001e040001387983 */ /* 0x008ee80000300800 */
[----:B------:R-:W3:Y:S04]  /*80010*/  LDL.LU R59, [R1+0x1e00] ;  /* 0x001e0000013b7983 */ /* 0x000ee80000300800 */
[----:B------:R0:W-:Y:S04]  /*80020*/  STS.U8 [R57+UR4+0x3a0], R61 ;  /* 0x0003a03d39007988 */ /* 0x0001e80008000004 */
[----:B------:R-:W3:Y:S04]  /*80030*/  LDL.LU R60, [R1+0x1dfc] ;  /* 0x001dfc00013c7983 */ /* 0x000ee80000300800 */
[----:B------:R1:W-:Y:S04]  /*80040*/  STS.U8 [R57+UR4+0x380], R0 ;  /* 0x0003800039007988 */ /* 0x0003e80008000004 */
[----:B0-----:R-:W3:Y:S04]  /*80050*/  LDL.LU R61, [R1+0x1df8] ;  /* 0x001df800013d7983 */ /* 0x001ee80000300800 */
[----:B-1----:R-:W3:Y:S04]  /*80060*/  LDL.LU R0, [R1+0x1de4] ;  /* 0x001de40001007983 */ /* 0x002ee80000300800 */
[----:B------:R0:W-:Y:S04]  /*80070*/  STS.U8 [R57+UR4+0x3e0], R51 ;  /* 0x0003e03339007988 */ /* 0x0001e80008000004 */
[----:B------:R1:W-:Y:S04]  /*80080*/  STS.U8 [R57+UR4+0x3c0], R49 ;  /* 0x0003c03139007988 */ /* 0x0003e80008000004 */
[----:B------:R0:W-:Y:S04]  /*80090*/  STS.U8 [R57+UR4+0x480], R47 ;  /* 0x0004802f39007988 */ /* 0x0001e80008000004 */
[----:B------:R0:W-:Y:S04]  /*800a0*/  STS.U8 [R57+UR4+0x4a0], R45 ;  /* 0x0004a02d39007988 */ /* 0x0001e80008000004 */
[----:B------:R1:W-:Y:S04]  /*800b0*/  STS.U8 [R57+UR4+0x4c0], R35 ;  /* 0x0004c02339007988 */ /* 0x0003e80008000004 */
[----:B------:R1:W-:Y:S04]  /*800c0*/  STS.U8 [R57+UR4+0x4e0], R33 ;  /* 0x0004e02139007988 */ /* 0x0003e80008000004 */
[----:B0-----:R-:W3:Y:S04]  /*800d0*/  LDL.LU R51, [R1+0x1de0] ;  /* 0x001de00001337983 */ /* 0x001ee80000300800 */
[----:B-1----:R-:W3:Y:S04]  /*800e0*/  LDL.LU R49, [R1+0x1ddc] ;  /* 0x001ddc0001317983 */ /* 0x002ee80000300800 */
[----:B------:R-:W3:Y:S04]  /*800f0*/  LDL.LU R47, [R1+0x1dd8] ;  /* 0x001dd800012f7983 */ /* 0x000ee80000300800 */
[----:B------:R-:W3:Y:S04]  /*80100*/  LDL.LU R45, [R1+0x1dc4] ;  /* 0x001dc400012d7983 */ /* 0x000ee80000300800 */
[----:B------:R-:W3:Y:S04]  /*80110*/  LDL.LU R35, [R1+0x1dc0] ;  /* 0x001dc00001237983 */ /* 0x000ee80000300800 */
[----:B------:R0:W-:Y:S04]  /*80120*/  STS.U8 [R57+UR4+0x5a0], R31 ;  /* 0x0005a01f39007988 */ /* 0x0001e80008000004 */
[----:B------:R-:W3:Y:S04]  /*80130*/  LDL.LU R33, [R1+0x1dbc] ;  /* 0x001dbc0001217983 */ /* 0x000ee80000300800 */
        /* <DEDUP_REMOVED lines=22> */
[----:B------:R1:W-:Y:S04]  /*802a0*/  STS.U8 [R57+UR4+0x880], R2 ;  /* 0x0008800239007988 */ /* 0x0003e80008000004 */
[----:B--2---:R2:W-:Y:S04]  /*802b0*/  STS.U8 [R57+UR4+0x8a0], R26 ;  /* 0x0008a01a39007988 */ /* 0x0045e80008000004 */
[----:B----4-:R4:W-:Y:S04]  /*802c0*/  STS.U8 [R57+UR4+0x8c0], R36 ;  /* 0x0008c02439007988 */ /* 0x0109e80008000004 */
[----:B-----5:R5:W-:Y:S04]  /*802d0*/  STS.U8 [R57+UR4+0x8e0], R38 ;  /* 0x0008e02639007988 */ /* 0x020be80008000004 */
        /* <DEDUP_REMOVED lines=786> */
[----:B--2---:R-:W-:Y:S04]  /*83400*/  STS.U8 [R57+UR4+0x6da0], R26 ;  /* 0x006da01a39007988 */ /* 0x004fe80008000004 */
[----:B----4-:R-:W-:Y:S04]  /*83410*/  STS.U8 [R57+UR4+0x6d80], R36 ;  /* 0x006d802439007988 */ /* 0x010fe80008000004 */
[----:B-----5:R-:W-:Y:S04]  /*83420*/  STS.U8 [R57+UR4+0x6de0], R38 ;  /* 0x006de02639007988 */ /* 0x020fe80008000004 */
[----:B------:R-:W-:Y:S04]  /*83430*/  STS.U8 [R57+UR4+0x6dc0], R40 ;  /* 0x006dc02839007988 */ /* 0x000fe80008000004 */
[----:B------:R-:W-:Y:S04]  /*83440*/  STS.U8 [R57+UR4+0x6e80], R42 ;  /* 0x006e802a39007988 */ /* 0x000fe80008000004 */
[----:B------:R-:W-:Y:S04]  /*83450*/  STS.U8 [R57+UR4+0x6ea0], R52 ;  /* 0x006ea03439007988 */ /* 0x000fe80008000004 */
[----:B------:R-:W-:Y:S04]  /*83460*/  STS.U8 [R57+UR4+0x6ec0], R54 ;  /* 0x006ec03639007988 */ /* 0x000fe80008000004 */
[----:B---3--:R-:W-:Y:S04]  /*83470*/  STS.U8 [R57+UR4+0x6ee0], R56 ;  /* 0x006ee03839007988 */ /* 0x008fe80008000004 */
[----:B------:R0:W-:Y:S04]  /*83480*/  STS.U8 [R57+UR4+0x6fa0], R59 ;  /* 0x006fa03b39007988 */ /* 0x0001e80008000004 */
[----:B------:R1:W-:Y:S04]  /*83490*/  STS.U8 [R57+UR4+0x6f80], R60 ;  /* 0x006f803c39007988 */ /* 0x0003e80008000004 */
[----:B0-----:R-:W2:Y:S04]  /*834a0*/  LDL.LU R59, [R1+0xfc] ;  /* 0x0000fc00013b7983 */ /* 0x001ea80000300800 */
[----:B------:R0:W-:Y:S04]  /*834b0*/  STS.U8 [R57+UR4+0x6fe0], R61 ;  /* 0x006fe03d39007988 */ /* 0x0001e80008000004 */
[----:B-1----:R-:W3:Y:S04]  /*834c0*/  LDL.LU R60, [R1+0xf8] ;  /* 0x0000f800013c7983 */ /* 0x002ee80000300800 */
[----:B------:R1:W-:Y:S04]  /*834d0*/  STS.U8 [R57+UR4+0x6fc0], R0 ;  /* 0x006fc00039007988 */ /* 0x0003e80008000004 */
[----:B0-----:R-:W4:Y:S04]  /*834e0*/  LDL.LU R61, [R1+0xf4] ;  /* 0x0000f400013d7983 */ /* 0x001f280000300800 */
        /* <DEDUP_REMOVED lines=28> */
[----:B--2---:R0:W-:Y:S04]  /*836b0*/  STS.U8 [R57+UR4+0x7080], R59 ;  /* 0x0070803b39007988 */ /* 0x0041e80008000004 */
[----:B---3--:R1:W-:Y:S04]  /*836c0*/  STS.U8 [R57+UR4+0x70a0], R60 ;  /* 0x0070a03c39007988 */ /* 0x0083e80008000004 */
[----:B0-----:R-:W2:Y:S04]  /*836d0*/  LDL.LU R59, [R1+0x4558] ;  /* 0x00455800013b7983 */ /* 0x001ea80000300800 */
[----:B-1----:R-:W3:Y:S04]  /*836e0*/  LDL.LU R60, [R1+0x4554] ;  /* 0x00455400013c7983 */ /* 0x002ee80000300800 */
[----:B----4-:R0:W-:Y:S04]  /*836f0*/  STS.U8 [R57+UR4+0x70c0], R61 ;  /* 0x0070c03d39007988 */ /* 0x0101e80008000004 */
[----:B-----5:R1:W-:Y:S04]  /*83700*/  STS.U8 [R57+UR4+0x70e0], R0 ;  /* 0x0070e00039007988 */ /* 0x0203e80008000004 */
[----:B0-----:R-:W4:Y:S04]  /*83710*/  LDL.LU R61, [R1+0x4550] ;  /* 0x00455000013d7983 */ /* 0x001f280000300800 */
[----:B-1----:R-:W5:Y:S04]  /*83720*/  LDL.LU R0, [R1+0x454c] ;  /* 0x00454c0001007983 */ /* 0x002f680000300800 */
        /* <DEDUP_REMOVED lines=27> */
[----:B-----5:R0:W-:Y:S04]  /*838e0*/  STS.U8 [R57+UR4+0x77c0], R0 ;  /* 0x0077c00039007988 */ /* 0x0201e80008000004 */
[----:B0-----:R-:W5:Y:S04]  /*838f0*/  LDL.LU R0, [R1+0x4548] ;  /* 0x0045480001007983 */ /* 0x001f680000300800 */
[----:B------:R-:W5:Y:S04]  /*83900*/  LDL.LU R56, [R1+0x1f78] ;  /* 0x001f780001387983 */ /* 0x000f680000300800 */
[----:B----4-:R-:W-:Y:S04]  /*83910*/  STS.U8 [R57+UR4+0x7880], R61 ;  /* 0x0078803d39007988 */ /* 0x010fe80008000004 */
[----:B---3--:R-:W-:Y:S04]  /*83920*/  STS.U8 [R57+UR4+0x78a0], R60 ;  /* 0x0078a03c39007988 */ /* 0x008fe80008000004 */
[----:B--2---:R-:W-:Y:S04]  /*83930*/  STS.U8 [R57+UR4+0x78c0], R59 ;  /* 0x0078c03b39007988 */ /* 0x004fe80008000004 */
        /* <DEDUP_REMOVED lines=27> */
[----:B-----5:R-:W-:Y:S04]  /*83af0*/  STS.U8 [R57+UR4+0x7fe0], R56 ;  /* 0x007fe03839007988 */ /* 0x020fe80008000004 */
[----:B------:R0:W-:Y:S02]  /*83b00*/  STS.U8 [R57+UR4+0x7fc0], R0 ;  /* 0x007fc00039007988 */ /* 0x0001e40008000004 */
[----:B0-----:R-:W0:Y:S02]  /*83b10*/  LDC R0, c[0x0][0x3ac] ;  /* 0x0000eb00ff007b82 */ /* 0x001e240000000800 */
[----:B0-----:R-:W-:-:S05]  /*83b20*/  IMAD.SHL.U32 R0, R0, 0x40, RZ ;  /* 0x0000004000007824 */ /* 0x001fca00078e00ff */
[----:B------:R-:W-:Y:S01]  /*83b30*/  SHF.R.S32.HI R0, RZ, 0x1f, R0 ;  /* 0x0000001fff007819 */ /* 0x000fe20000011400 */
[----:B------:R-:W2:Y:S04]  /*83b40*/  LDL.LU R40, [R1+0x14a0] ;  /* 0x0014a00001287983 */ /* 0x000ea80000300800 */
[----:B------:R-:W2:Y:S04]  /*83b50*/  LDL.LU R42, [R1+0x149c] ;  /* 0x00149c00012a7983 */ /* 0x000ea80000300800 */
[----:B------:R-:W3:Y:S04]  /*83b60*/  LDL.LU R52, [R1+0x14b0] ;  /* 0x0014b00001347983 */ /* 0x000ee80000300800 */
[----:B------:R-:W3:Y:S04]  /*83b70*/  LDL.LU R54, [R1+0x14a8] ;  /* 0x0014a80001367983 */ /* 0x000ee80000300800 */
[----:B------:R-:W4:Y:S04]  /*83b80*/  LDL.LU R56, [R1+0x14bc] ;  /* 0x0014bc0001387983 */ /* 0x000f280000300800 */
[----:B------:R-:W4:Y:S04]  /*83b90*/  LDL.LU R57, [R1+0x14b8] ;  /* 0x0014b80001397983 */ /* 0x000f280000300800 */
[----:B------:R-:W5:Y:S04]  /*83ba0*/  LDL.LU.64 R20, [R1+0x1550] ;  /* 0x0015500001147983 */ /* 0x000f680000300a00 */
[----:B------:R-:W5:Y:S01]  /*83bb0*/  LDL.LU.64 R22, [R1+0x1558] ;  /* 0x0015580001167983 */ /* 0x000f620000300a00 */
[----:B------:R-:W0:Y:S02]  /*83bc0*/  S2R R26, SR_TID.X ;  /* 0x00000000001a7919 */ /* 0x000e240000002100 */
[----:B0-----:R-:W-:-:S02]  /*83bd0*/  IMAD.SHL.U32 R44, R26, 0x40, RZ ;  /* 0x000000401a2c7824 */ /* 0x001fc400078e00ff */
[----:B------:R-:W-:-:S03]  /*83be0*/  IMAD.SHL.U32 R36, R26, 0x8, RZ ;  /* 0x000000081a247824 */ /* 0x000fc600078e00ff */
[----:B------:R-:W-:Y:S01]  /*83bf0*/  LOP3.LUT R44, R44, 0x1c0, RZ, 0xc0, !PT ;  /* 0x000001c02c2c7812 */ /* 0x000fe200078ec0ff */
[----:B------:R-:W-:-:S03]  /*83c00*/  IMAD.SHL.U32 R38, R26, 0x2, RZ ;  /* 0x000000021a267824 */ /* 0x000fc600078e00ff */
[----:B------:R-:W-:-:S04]  /*83c10*/  LOP3.LUT R44, R44, 0x30, R36, 0xf8, !PT ;  /* 0x000000302c2c7812 */ /* 0x000fc800078ef824 */
[----:B------:R-:W-:Y:S01]  /*83c20*/  LOP3.LUT R44, R44, 0x30, R38, 0x78, !PT ;  /* 0x000000302c2c7812 */ /* 0x000fe200078e7826 */
[----:B------:R-:W-:Y:S06]  /*83c30*/  BAR.SYNC.DEFER_BLOCKING 0x0 ;  /* 0x0000000000007b1d */ /* 0x000fec0000010000 */
[----:B------:R-:W0:Y:S04]  /*83c40*/  LDSM.16.M88.4 R4, [R44+UR4] ;  /* 0x000000042c04783b */ /* 0x000e280008000200 */
[----:B------:R-:W-:Y:S01]  /*83c50*/  LDSM.16.M88.4 R16, [R44+UR4+0x400] ;  /* 0x000400042c10783b */ /* 0x000fe20008000200 */
[----:B------:R-:W-:-:S03]  /*83c60*/  IMAD R28, R24, 0x100, R25 ;  /* 0x00000100181c7824 */ /* 0x000fc600078e0219 */
[----:B------:R-:W-:Y:S04]  /*83c70*/  LDSM.16.M88.4 R32, [R44+UR4+0xc00] ;  /* 0x000c00042c20783b */ /* 0x000fe80008000200 */
[----:B0-----:R-:W-:Y:S01]  /*83c80*/  STL.64 [R1+0x1150], R4 ;  /* 0x0011500401007387 */ /* 0x001fe20000100a00 */
[----:B------:R-:W-:Y:S02]  /*83c90*/  IMAD.MOV.U32 R12, RZ, RZ, R4 ;  /* 0x000000ffff0c7224 */ /* 0x000fe400078e0004 */
[----:B------:R-:W-:Y:S01]  /*83ca0*/  IMAD.MOV.U32 R9, RZ, RZ, R5 ;  /* 0x000000ffff097224 */ /* 0x000fe200078e0005 */
[----:B------:R-:W-:Y:S04]  /*83cb0*/  STL.64 [R1+0x1158], R6 ;  /* 0x0011580601007387 */ /* 0x000fe80000100a00 */
[----:B------:R-:W0:Y:S04]  /*83cc0*/  LDSM.16.M88.4 R4, [R44+UR4+0x200] ;  /* 0x000200042c04783b */ /* 0x000e280008000200 */
[----:B0-----:R0:W-:Y:S01]  /*83cd0*/  STL.64 [R1+0x1160], R4 ;  /* 0x0011600401007387 */ /* 0x0011e20000100a00 */
[----:B------:R-:W-:-:S02]  /*83ce0*/  IMAD.MOV.U32 R3, RZ, RZ, R4 ;  /* 0x000000ffff037224 */ /* 0x000fc400078e0004 */
[----:B------:R-:W-:Y:S01]  /*83cf0*/  IMAD.MOV.U32 R2, RZ, RZ, R5 ;  /* 0x000000ffff027224 */ /* 0x000fe200078e0005 */
[----:B------:R-:W-:Y:S04]  /*83d00*/  STL.64 [R1+0x1168], R6 ;  /* 0x0011680601007387 */ /* 0x000fe80000100a00 */
[----:B------:R-:W-:Y:S01]  /*83d10*/  STL.64 [R1+0x1170], R16 ;  /* 0x0011701001007387 */ /* 0x000fe20000100a00 */
[----:B0-----:R-:W-:-:S03]  /*83d20*/  IMAD.MOV.U32 R5, RZ, RZ, R16 ;  /* 0x000000ffff057224 */ /* 0x001fc600078e0010 */
[----:B------:R-:W-:Y:S01]  /*83d30*/  STL.64 [R1+0x1178], R18 ;  /* 0x0011781201007387 */ /* 0x000fe20000100a00 */
[----:B------:R-:W-:-:S03]  /*83d40*/  IMAD.MOV.U32 R4, RZ, RZ, R17 ;  /* 0x000000ffff047224 */ /* 0x000fc600078e0011 */
[----:B------:R-:W0:Y:S04]  /*83d50*/  LDSM.16.M88.4 R16, [R44+UR4+0x600] ;  /* 0x000600042c10783b */ /* 0x000e280008000200 */
[----:B0-----:R-:W-:Y:S01]  /*83d60*/  STL.64 [R1+0x1180], R16 ;  /* 0x0011801001007387 */ /* 0x001fe20000100a00 */
[----:B------:R-:W-:Y:S02]  /*83d70*/  IMAD.MOV.U32 R7, RZ, RZ, R16 ;  /* 0x000000ffff077224 */ /* 0x000fe400078e0010 */
[----:B------:R-:W-:Y:S01]  /*83d80*/  IMAD.MOV.U32 R6, RZ, RZ, R17 ;  /* 0x000000ffff067224 */ /* 0x000fe200078e0011 */
[----:B------:R-:W-:Y:S04]  /*83d90*/  STL.64 [R1+0x1188], R18 ;  /* 0x0011881201007387 */ /* 0x000fe80000100a00 */
[----:B------:R-:W0:Y:S04]  /*83da0*/  LDSM.16.M88.4 R16, [R44+UR4+0x800] ;  /* 0x000800042c10783b */ /* 0x000e280008000200 */
[----:B0-----:R-:W-:Y:S04]  /*83db0*/  STL.64 [R1+0x1190], R16 ;  /* 0x0011901001007387 */ /* 0x001fe80000100a00 */
[----:B------:R-:W-:Y:S04]  /*83dc0*/  STL.64 [R1+0x1198], R18 ;  /* 0x0011981201007387 */ /* 0x000fe80000100a00 */
[----:B------:R-:W5:Y:S04]  /*83dd0*/  LDL.LU.64 R24, [R1+0x190] ;  /* 0x0001900001187983 */ /* 0x000f680000300a00 */
[----:B------:R-:W5:Y:S01]  /*83de0*/  LDL.LU.64 R26, [R1+0x198] ;  /* 0x00019800011a7983 */ /* 0x000f620000300a00 */
[----:B------:R-:W-:-:S02]  /*83df0*/  IMAD.MOV.U32 R8, RZ, RZ, R16 ;  /* 0x000000ffff087224 */ /* 0x000fc400078e0010 */
[----:B------:R-:W-:Y:S02]  /*83e00*/  IMAD.MOV.U32 R0, RZ, RZ, R17 ;  /* 0x000000ffff007224 */ /* 0x000fe400078e0011 */
[----:B------:R-:W0:Y:S01]  /*83e10*/  LDSM.16.M88.4 R16, [R44+UR4+0xa00] ;  /* 0x000a00042c10783b */ /* 0x000e220008000200 */
[----:B--2---:R-:W-:Y:S02]  /*83e20*/  IMAD R29, R42, 0x100, R40 ;  /* 0x000001002a1d7824 */ /* 0x004fe400078e0228 */
[----:B---3--:R-:W-:Y:S02]  /*83e30*/  IMAD R30, R54, 0x100, R52 ;  /* 0x00000100361e7824 */ /* 0x008fe400078e0234 */
[----:B----4-:R-:W-:Y:S01]  /*83e40*/  IMAD R31, R57, 0x100, R56 ;  /* 0x00000100391f7824 */ /* 0x010fe200078e0238 */
[----:B------:R-:W-:Y:S02]  /*83e50*/  F2FP.F16.E4M3.UNPACK_B R28, R28 ;  /* 0x0000001cff1c723e */ /* 0x000fe400020006ff */
[----:B------:R-:W-:-:S02]  /*83e60*/  F2FP.F16.E4M3.UNPACK_B R29, R29 ;  /* 0x0000001dff1d723e */ /* 0x000fc400020006ff */
[----:B------:R-:W-:Y:S02]  /*83e70*/  F2FP.F16.E4M3.UNPACK_B R30, R30 ;  /* 0x0000001eff1e723e */ /* 0x000fe400020006ff */
[----:B------:R-:W-:Y:S01]  /*83e80*/  F2FP.F16.E4M3.UNPACK_B R31, R31 ;  /* 0x0000001fff1f723e */ /* 0x000fe200020006ff */
[----:B------:R-:W-:Y:S02]  /*83e90*/  IMAD.MOV.U32 R14, RZ, RZ, R32 ;  /* 0x000000ffff0e7224 */ /* 0x000fe400078e0020 */
[----:B0-----:R-:W-:Y:S01]  /*83ea0*/  IMAD.MOV.U32 R11, RZ, RZ, R16 ;  /* 0x000000ffff0b7224 */ /* 0x001fe200078e0010 */
[----:B------:R0:W-:Y:S01]  /*83eb0*/  STL.64 [R1+0x11a0], R16 ;  /* 0x0011a01001007387 */ /* 0x0001e20000100a00 */
[----:B------:R-:W-:-:S03]  /*83ec0*/  IMAD.MOV.U32 R10, RZ, RZ, R17 ;  /* 0x000000ffff0a7224 */ /* 0x000fc600078e0011 */
[----:B------:R-:W-:Y:S04]  /*83ed0*/  STL.64 [R1+0x11a8], R18 ;  /* 0x0011a81201007387 */ /* 0x000fe80000100a00 */
[----:B------:R-:W-:Y:S01]  /*83ee0*/  STL.64 [R1+0x11b0], R32 ;  /* 0x0011b02001007387 */ /* 0x000fe20000100a00 */
[----:B0-----:R-:W-:Y:S02]  /*83ef0*/  F2FP.F16.E4M3.UNPACK_B R16, R12 ;  /* 0x0000000cff10723e */ /* 0x001fe400020006ff */
[----:B------:R-:W-:Y:S01]  /*83f00*/  F2FP.F16.E4M3.UNPACK_B R17, R9 ;  /* 0x00000009ff11723e */ /* 0x000fe200020006ff */
[----:B------:R-:W-:Y:S04]  /*83f10*/  STL.64 [R1+0x11b8], R34 ;  /* 0x0011b82201007387 */ /* 0x000fe80000100a00 */
[----:B------:R5:W-:Y:S02]  /*83f20*/  STL.64 [R1+0x118], R16 ;  /* 0x0001181001007387 */ /* 0x000be40000100a00 */
[----:B-----5:R-:W-:Y:S01]  /*83f30*/  HMMA.16816.F32 R16, R28, R16, R20 ;  /* 0x000000101c10723c */ /* 0x020fe20000001814 */
[----:B------:R-:W-:-:S02]  /*83f40*/  IMAD.MOV.U32 R9, RZ, RZ, R33 ;  /* 0x000000ffff097224 */ /* 0x000fc400078e0021 */
[----:B------:R-:W2:Y:S04]  /*83f50*/  LDL.LU.64 R32, [R1+0x1b0] ;  /* 0x0001b00001207983 */ /* 0x000ea80000300a00 */
[----:B------:R-:W2:-:S12]  /*83f60*/  LDL.LU.64 R34, [R1+0x1b8] ;  /* 0x0001b80001227983 */ /* 0x000e980000300a00 */
[----:B------:R-:W-:Y:S04]  /*83f70*/  STL.64 [R1+0x170], R16 ;  /* 0x0001701001007387 */ /* 0x000fe80000100a00 */
[----:B------:R-:W-:Y:S04]  /*83f80*/  STL.64 [R1+0x178], R18 ;  /* 0x0001781201007387 */ /* 0x000fe80000100a00 */
[----:B------:R-:W0:Y:S01]  /*83f90*/  LDSM.16.M88.4 R16, [R44+UR4+0xe00] ;  /* 0x000e00042c10783b */ /* 0x000e220008000200 */
[----:B------:R-:W-:Y:S02]  /*83fa0*/  F2FP.F16.E4M3.UNPACK_B R12, R3 ;  /* 0x00000003ff0c723e */ /* 0x000fe400020006ff */
[----:B------:R-:W-:-:S03]  /*83fb0*/  F2FP.F16.E4M3.UNPACK_B R13, R2 ;  /* 0x00000002ff0d723e */ /* 0x000fc600020006ff */
[----:B------:R-:W-:Y:S04]  /*83fc0*/  STL [R1+0x110], R12 ;  /* 0x0001100c01007387 */ /* 0x000fe80000100800 */
[----:B0-----:R0:W-:Y:S04]  /*83fd0*/  STL.64 [R1+0x11c0], R16 ;  /* 0x0011c01001007387 */ /* 0x0011e80000100a00 */
[----:B------:R-:W-:Y:S04]  /*83fe0*/  STL.64 [R1+0x11c8], R18 ;  /* 0x0011c81201007387 */ /* 0x000fe80000100a00 */
[----:B------:R-:W-:Y:S04]  /*83ff0*/  STL [R1+0x114], R13 ;  /* 0x0001140d01007387 */ /* 0x000fe80000100800 */
[----:B------:R-:W3:Y:S04]  /*84000*/  LDL.LU.64 R20, [R1+0x1d0] ;  /* 0x0001d00001147983 */ /* 0x000ee80000300a00 */
[----:B------:R-:W3:Y:S01]  /*84010*/  LDL.LU.64 R22, [R1+0x1d8] ;  /* 0x0001d80001167983 */ /* 0x000ee20000300a00 */
[----:B------:R-:W-:Y:S01]  /*84020*/  IMAD.MOV.U32 R3, RZ, RZ, R16 ;  /* 0x000000ffff037224 */ /* 0x000fe200078e0010 */
[----:B0-----:R-:W-:Y:S01]  /*84030*/  F2FP.F16.E4M3.UNPACK_B R16, R5 ;  /* 0x00000005ff10723e */ /* 0x001fe200020006ff */
[----:B------:R-:W-:Y:S01]  /*84040*/  IMAD.MOV.U32 R2, RZ, RZ, R17 ;  /* 0x000000ffff027224 */ /* 0x000fe200078e0011 */
[----:B------:R-:W-:Y:S01]  /*84050*/  F2FP.F16.E4M3.UNPACK_B R17, R4 ;  /* 0x00000004ff11723e */ /* 0x000fe200020006ff */
[----:B------:R-:W-:Y:S01]  /*84060*/  HMMA.16816.F32 R36, R28, R12, R24 ;  /* 0x0000000c1c24723c */ /* 0x000fe20000001818 */
[----:B------:R-:W0:-:S15]  /*84070*/  LDSM.16.M88.4 R24, [R44+UR4+0x1000] ;  /* 0x001000042c18783b */ /* 0x000e1e0008000200 */
[----:B------:R-:W-:-:S03]  /*84080*/  NOP ;  /* 0x0000000000007918 */ /* 0x000fc60000000000 */
[----:B------:R-:W-:Y:S04]  /*84090*/  STL.64 [R1+0x190], R36 ;  /* 0x0001902401007387 */ /* 0x000fe80000100a00 */
[----:B------:R-:W-:Y:S04]  /*840a0*/  STL.64 [R1+0x198], R38 ;  /* 0x0001982601007387 */ /* 0x000fe80000100a00 */
[----:B0-----:R0:W-:Y:S01]  /*840b0*/  STL.64 [R1+0x11d0], R24 ;  /* 0x0011d01801007387 */ /* 0x0011e20000100a00 */
[----:B------:R-:W-:Y:S02]  /*840c0*/  IMAD.MOV.U32 R5, RZ, RZ, R24 ;  /* 0x000000ffff057224 */ /* 0x000fe400078e0018 */
[----:B------:R-:W-:Y:S01]  /*840d0*/  IMAD.MOV.U32 R4, RZ, RZ, R25 ;  /* 0x000000ffff047224 */ /* 0x000fe200078e0019 */
[----:B------:R1:W-:Y:S04]  /*840e0*/  STL.64 [R1+0x11d8], R26 ;  /* 0x0011d81a01007387 */ /* 0x0003e80000100a00 */
[----:B------:R-:W-:Y:S04]  /*840f0*/  STL.64 [R1+0x108], R16 ;  /* 0x0001081001007387 */ /* 0x000fe80000100a00 */
[----:B0-----:R-:W4:Y:S04]  /*84100*/  LDL.LU.64 R24, [R1+0x1f0] ;  /* 0x0001f00001187983 */ /* 0x001f280000300a00 */
[----:B-1----:R-:W4:Y:S01]  /*84110*/  LDL.LU.64 R26, [R1+0x1f8] ;  /* 0x0001f800011a7983 */ /* 0x002f220000300a00 */
[----:B--2---:R-:W-:Y:S03]  /*84120*/  HMMA.16816.F32 R32, R28, R16, R32 ;  /* 0x000000101c20723c */ /* 0x004fe60000001820 */
[----:B------:R-:W0:Y:S01]  /*84130*/  LDSM.16.M88.4 R16, [R44+UR4+0x1200] ;  /* 0x001200042c10783b */ /* 0x000e220008000200 */
[----:B------:R-:W-:-:S02]  /*84140*/  F2FP.F16.E4M3.UNPACK_B R12, R7 ;  /* 0x00000007ff0c723e */ /* 0x000fc400020006ff */
[----:B------:R-:W-:-:S13]  /*84150*/  F2FP.F16.E4M3.UNPACK_B R13, R6 ;  /* 0x00000006ff0d723e */ /* 0x000fda00020006ff */
[----:B------:R-:W-:Y:S04]  /*84160*/  STL.64 [R1+0x1b0], R32 ;  /* 0x0001b02001007387 */ /* 0x000fe80000100a00 */
[----:B------:R3:W-:Y:S04]  /*84170*/  STL.64 [R1+0x1b8], R34 ;  /* 0x0001b82201007387 */ /* 0x0007e80000100a00 */
[----:B0-----:R0:W-:Y:S04]  /*84180*/  STL.64 [R1+0x11e0], R16 ;  /* 0x0011e01001007387 */ /* 0x0011e80000100a00 */
[----:B------:R-:W-:Y:S04]  /*84190*/  STL.64 [R1+0x11e8], R18 ;  /* 0x0011e81201007387 */ /* 0x000fe80000100a00 */
[----:B------:R-:W-:Y:S01]  /*841a0*/  STL.64 [R1+0x100], R12 ;  /* 0x0001000c01007387 */ /* 0x000fe20000100a00 */
[----:B---3--:R-:W-:Y:S03]  /*841b0*/  HMMA.16816.F32 R32, R28, R12, R20 ;  /* 0x0000000c1c20723c */ /* 0x008fe60000001814 */
[----:B------:R-:W2:Y:S04]  /*841c0*/  LDL.LU.64 R20, [R1+0x210] ;  /* 0x0002100001147983 */ /* 0x000ea80000300a00 */
[----:B------:R-:W2:-:S12]  /*841d0*/  LDL.LU.64 R22, [R1+0x218] ;  /* 0x0002180001167983 */ /* 0x000e980000300a00 */
[----:B------:R-:W-:Y:S04]  /*841e0*/  STL.64 [R1+0x1d0], R32 ;  /* 0x0001d02001007387 */ /* 0x000fe80000100a00 */
[----:B------:R-:W-:Y:S04]  /*841f0*/  STL.64 [R1+0x1d8], R34 ;  /* 0x0001d82201007387 */ /* 0x000fe80000100a00 */
[----:B------:R-:W1:Y:S01]  /*84200*/  LDSM.16.M88.4 R32, [R44+UR4+0x1400] ;  /* 0x001400042c20783b */ /* 0x000e620008000200 */
[----:B------:R-:W-:Y:S01]  /*84210*/  IMAD.MOV.U32 R7, RZ, RZ, R16 ;  /* 0x000000ffff077224 */ /* 0x000fe200078e0010 */
[----:B0-----:R-:W-:Y:S01]  /*84220*/  F2FP.F16.E4M3.UNPACK_B R16, R8 ;  /* 0x00000008ff10723e */ /* 0x001fe200020006ff */
[----:B------:R-:W-:Y:S01]  /*84230*/  IMAD.MOV.U32 R6, RZ, RZ, R17 ;  /* 0x000000ffff067224 */ /* 0x000fe200078e0011 */
[----:B------:R-:W-:-:S03]  /*84240*/  F2FP.F16.E4M3.UNPACK_B R17, R0 ;  /* 0x00000000ff11723e */ /* 0x000fc600020006ff */
[----:B------:R-:W-:Y:S04]  /*84250*/  STL [R1+0xf8], R16 ;  /* 0x0000f81001007387 */ /* 0x000fe80000100800 */
[----:B-1----:R0:W-:Y:S04]  /*84260*/  STL.64 [R1+0x11f0], R32 ;  /* 0x0011f02001007387 */ /* 0x0021e80000100a00 */
[----:B------:R1:W-:Y:S04]  /*84270*/  STL.64 [R1+0x11f8], R34 ;  /* 0x0011f82201007387 */ /* 0x0003e80000100a00 */
[----:B------:R4:W-:Y:S01]  /*84280*/  STL [R1+0xfc], R17 ;  /* 0x0000fc1101007387 */ /* 0x0009e20000100800 */
[----:B------:R-:W-:-:S02]  /*84290*/  IMAD.MOV.U32 R8, RZ, RZ, R32 ;  /* 0x000000ffff087224 */ /* 0x000fc400078e0020 */
[----:B------:R-:W-:Y:S02]  /*842a0*/  IMAD.MOV.U32 R0, RZ, RZ, R33 ;  /* 0x000000ffff007224 */ /* 0x000fe400078e0021 */
[----:B0-----:R-:W3:Y:S04]  /*842b0*/  LDL.LU.64 R32, [R1+0x230] ;  /* 0x0002300001207983 */ /* 0x001ee80000300a00 */
[----:B-1----:R-:W3:Y:S01]  /*842c0*/  LDL.LU.64 R34, [R1+0x238] ;  /* 0x0002380001227983 */ /* 0x002ee20000300a00 */
[----:B------:R-:W-:Y:S02]  /*842d0*/  F2FP.F16.E4M3.UNPACK_B R12, R11 ;  /* 0x0000000bff0c723e */ /* 0x000fe400020006ff */
[----:B------:R-:W-:Y:S01]  /*842e0*/  F2FP.F16.E4M3.UNPACK_B R13, R10 ;  /* 0x0000000aff0d723e */ /* 0x000fe200020006ff */
[----:B----4-:R-:W-:-:S15]  /*842f0*/  HMMA.16816.F32 R16, R28, R16, R24 ;  /* 0x000000101c10723c */ /* 0x010fde0000001818 */
[----:B------:R-:W-:-:S04]  /*84300*/  NOP ;  /* 0x0000000000007918 */ /* 0x000fc80000000000 */
[----:B------:R-:W-:Y:S04]  /*84310*/  STL.64 [R1+0x1f0], R16 ;  /* 0x0001f01001007387 */ /* 0x000fe80000100a00 */
[----:B------:R-:W-:Y:S04]  /*84320*/  STL.64 [R1+0x1f8], R18 ;  /* 0x0001f81201007387 */ /* 0x000fe80000100a00 */
[----:B------:R-:W0:Y:S04]  /*84330*/  LDSM.16.M88.4 R16, [R44+UR4+0x1600] ;  /* 0x001600042c10783b */ /* 0x000e280008000200 */
[----:B------:R-:W-:Y:S04]  /*84340*/  STL [R1+0xf0], R12 ;  /* 0x0000f00c01007387 */ /* 0x000fe80000100800 */
[----:B0-----:R0:W-:Y:S04]  /*84350*/  STL.64 [R1+0x1200], R16 ;  /* 0x0012001001007387 */ /* 0x0011e80000100a00 */
[----:B------:R-:W-:Y:S04]  /*84360*/  STL.64 [R1+0x1208], R18 ;  /* 0x0012081201007387 */ /* 0x000fe80000100a00 */
[----:B------:R2:W-:Y:S04]  /*84370*/  STL [R1+0xf4], R13 ;  /* 0x0000f40d01007387 */ /* 0x0005e80000100800 */
[----:B------:R-:W4:Y:S04]  /*84380*/  LDL.LU.64 R24, [R1+0x250] ;  /* 0x0002500001187983 */ /* 0x000f280000300a00 */
[----:B------:R-:W4:Y:S01]  /*84390*/  LDL.LU.64 R26, [R1+0x258] ;  /* 0x00025800011a7983 */ /* 0x000f220000300a00 */
[----:B------:R-:W-:Y:S01]  /*843a0*/  IMAD.MOV.U32 R11, RZ, RZ, R16 ;  /* 0x000000ffff0b7224 */ /* 0x000fe200078e0010 */
[----:B0-----:R-:W-:-:S02]  /*843b0*/  F2FP.F16.E4M3.UNPACK_B R16, R14 ;  /* 0x0000000eff10723e */ /* 0x001fc400020006ff */
[----:B--2---:R-:W-:Y:S01]  /*843c0*/  HMMA.16816.F32 R12, R28, R12, R20 ;  /* 0x0000000c1c0c723c */ /* 0x004fe20000001814 */
[----:B------:R-:W0:Y:S01]  /*843d0*/  LDSM.16.M88.4 R20, [R44+UR4+0x1800] ;  /* 0x001800042c14783b */ /* 0x000e220008000200 */
[----:B------:R-:W-:Y:S01]  /*843e0*/  IMAD.MOV.U32 R10, RZ, RZ, R17 ;  /* 0x000000ffff0a7224 */ /* 0x000fe200078e0011 */
[----:B------:R-:W-:-:S15]  /*843f0*/  F2FP.F16.E4M3.UNPACK_B R17, R9 ;  /* 0x00000009ff11723e */ /* 0x000fde00020006ff */
[----:B------:R-:W-:Y:S01]  /*84400*/  NOP ;  /* 0x0000000000007918 */ /* 0x000fe20000000000 */
[----:B------:R-:W-:Y:S04]  /*84410*/  STL.64 [R1+0x210], R12 ;  /* 0x0002100c01007387 */ /* 0x000fe80000100a00 */
[----:B------:R1:W-:Y:S04]  /*84420*/  STL.64 [R1+0x218], R14 ;  /* 0x0002180e01007387 */ /* 0x0003e80000100a00 */
[----:B0-----:R0:W-:Y:S01]  /*84430*/  STL.64 [R1+0x1210], R20 ;  /* 0x0012101401007387 */ /* 0x0011e20000100a00 */
[----:B-1----:R-:W-:Y:S02]  /*84440*/  IMAD.MOV.U32 R14, RZ, RZ, R20 ;  /* 0x000000ffff0e7224 */ /* 0x002fe400078e0014 */
[----:B------:R-:W-:Y:S01]  /*84450*/  IMAD.MOV.U32 R9, RZ, RZ, R21 ;  /* 0x000000ffff097224 */ /* 0x000fe200078e0015 */
[----:B------:R1:W-:Y:S04]  /*84460*/  STL.64 [R1+0x1218], R22 ;  /* 0x0012181601007387 */ /* 0x0003e80000100a00 */
[----:B------:R-:W-:Y:S04]  /*84470*/  STL.64 [R1+0xe8], R16 ;  /* 0x0000e81001007387 */ /* 0x000fe80000100a00 */
[----:B0-----:R-:W2:Y:S04]  /*84480*/  LDL.LU.64 R20, [R1+0x270] ;  /* 0x0002700001147983 */ /* 0x001ea80000300a00 */
[----:B-1----:R-:W2:Y:S01]  /*84490*/  LDL.LU.64 R22, [R1+0x278] ;  /* 0x0002780001167983 */ /* 0x002ea20000300a00 */
[----:B---3--:R-:W-:Y:S03]  /*844a0*/  HMMA.16816.F32 R32, R28, R16, R32 ;  /* 0x000000101c20723c */ /* 0x008fe60000001820 */
[----:B------:R-:W0:Y:S01]  /*844b0*/  LDSM.16.M88.4 R16, [R44+UR4+0x1a00] ;  /* 0x001a00042c10783b */ /* 0x000e220008000200 */
[----:B------:R-:W-:-:S02]  /*844c0*/  F2FP.F16.E4M3.UNPACK_B R12, R3 ;  /* 0x00000003ff0c723e */ /* 0x000fc400020006ff */
[----:B------:R-:W-:-:S13]  /*844d0*/  F2FP.F16.E4M3.UNPACK_B R13, R2 ;  /* 0x00000002ff0d723e */ /* 0x000fda00020006ff */
[----:B------:R-:W-:Y:S04]  /*844e0*/  STL.64 [R1+0x230], R32 ;  /* 0x0002302001007387 */ /* 0x000fe80000100a00 */
[----:B------:R-:W-:Y:S04]  /*844f0*/  STL.64 [R1+0x238], R34 ;  /* 0x0002382201007387 */ /* 0x000fe80000100a00 */
[----:B0-----:R0:W-:Y:S04]  /*84500*/  STL.64 [R1+0x1220], R16 ;  /* 0x0012201001007387 */ /* 0x0011e80000100a00 */
[----:B------:R-:W-:Y:S04]  /*84510*/  STL.64 [R1+0x1228], R18 ;  /* 0x0012281201007387 */ /* 0x000fe80000100a00 */
[----:B------:R1:W-:Y:S01]  /*84520*/  STL.64 [R1+0xe0], R12 ;  /* 0x0000e00c01007387 */ /* 0x0003e20000100a00 */
[----:B------:R-:W-:-:S02]  /*84530*/  IMAD.MOV.U32 R3, RZ, RZ, R16 ;  /* 0x000000ffff037224 */ /* 0x000fc400078e0010 */
[----:B------:R-:W-:Y:S01]  /*84540*/  IMAD.MOV.U32 R2, RZ, RZ, R17 ;  /* 0x000000ffff027224 */ /* 0x000fe200078e0011 */
[----:B0-----:R-:W-:Y:S02]  /*84550*/  F2FP.F16.E4M3.UNPACK_B R16, R5 ;  /* 0x00000005ff10723e */ /* 0x001fe400020006ff */
[----:B------:R-:W-:Y:S01]  /*84560*/  F2FP.F16.E4M3.UNPACK_B R17, R4 ;  /* 0x00000004ff11723e */ /* 0x000fe200020006ff */
[----:B----4-:R-:W-:Y:S01]  /*84570*/  HMMA.16816.F32 R32, R28, R12, R24 ;  /* 0x0000000c1c20723c */ /* 0x010fe20000001818 */
[----:B------:R-:W3:Y:S04]  /*84580*/  LDL.LU.64 R24, [R1+0x290] ;  /* 0x0002900001187983 */ /* 0x000ee80000300a00 */
[----:B------:R-:W3:-:S14]  /*84590*/  LDL.LU.64 R26, [R1+0x298] ;  /* 0x00029800011a7983 */ /* 0x000edc0000300a00 */
[----:B------:R-:W-:Y:S04]  /*845a0*/  STL.64 [R1+0x250], R32 ;  /* 0x0002502001007387 */ /* 0x000fe80000100a00 */
[----:B------:R-:W-:Y:S04]  /*845b0*/  STL.64 [R1+0x258], R34 ;  /* 0x0002582201007387 */ /* 0x000fe80000100a00 */
[----:B------:R-:W0:Y:S04]  /*845c0*/  LDSM.16.M88.4 R32, [R44+UR4+0x1c00] ;  /* 0x001c00042c20783b */ /* 0x000e280008000200 */
[----:B------:R-:W-:Y:S01]  /*845d0*/  STL [R1+0xd8], R16 ;  /* 0x0000d81001007387 */ /* 0x000fe20000100800 */
[----:B-1----:R-:W-:-:S03]  /*845e0*/  F2FP.F16.E4M3.UNPACK_B R12, R7 ;  /* 0x00000007ff0c723e */ /* 0x002fc600020006ff */
[----:B0-----:R-:W-:Y:S01]  /*845f0*/  STL.64 [R1+0x1230], R32 ;  /* 0x0012302001007387 */ /* 0x001fe20000100a00 */
[----:B------:R-:W-:Y:S02]  /*84600*/  IMAD.MOV.U32 R5, RZ, RZ, R32 ;  /* 0x000000ffff057224 */ /* 0x000fe400078e0020 */
[----:B------:R-:W-:Y:S01]  /*84610*/  IMAD.MOV.U32 R4, RZ, RZ, R33 ;  /* 0x000000ffff047224 */ /* 0x000fe200078e0021 */
[----:B------:R2:W-:Y:S02]  /*84620*/  STL.64 [R1+0x1238], R34 ;  /* 0x0012382201007387 */ /* 0x0005e40000100a00 */
[----:B--2---:R-:W-:Y:S02]  /*84630*/  HMMA.16816.F32 R32, R28, R16, R20 ;  /* 0x000000101c20723c */ /* 0x004fe40000001814 */
[----:B------:R-:W-:Y:S04]  /*84640*/  STL [R1+0xdc], R17 ;  /* 0x0000dc1101007387 */ /* 0x000fe80000100800 */
[----:B------:R-:W2:-:S13]  /*84650*/  LDL.LU.64 R20, [R1+0x2b0] ;  /* 0x0002b00001147983 */ /* 0x000e9a0000300a00 */
[----:B------:R-:W-:Y:S04]  /*84660*/  STL.64 [R1+0x270], R32 ;  /* 0x0002702001007387 */ /* 0x000fe80000100a00 */
[----:B------:R-:W-:Y:S04]  /*84670*/  STL.64 [R1+0x278], R34 ;  /* 0x0002782201007387 */ /* 0x000fe80000100a00 */
[----:B------:R-:W-:Y:S04]  /*84680*/  STL [R1+0xd0], R12 ;  /* 0x0000d00c01007387 */ /* 0x000fe80000100800 */
[----:B------:R-:W2:Y:S01]  /*84690*/  LDL.LU.64 R22, [R1+0x2b8] ;  /* 0x0002b80001167983 */ /* 0x000ea20000300a00 */
[----:B------:R-:W-:-:S03]  /*846a0*/  IMAD.MOV.U32 R47, RZ, RZ, R17 ;  /* 0x000000ffff2f7224 */ /* 0x000fc600078e0011 */
[----:B------:R-:W0:Y:S01]  /*846b0*/  LDSM.16.M88.4 R16, [R44+UR4+0x1e00] ;  /* 0x001e00042c10783b */ /* 0x000e220008000200 */
[----:B------:R-:W-:-:S03]  /*846c0*/  F2FP.F16.E4M3.UNPACK_B R13, R6 ;  /* 0x00000006ff0d723e */ /* 0x000fc600020006ff */
[----:B------:R-:W-:Y:S01]  /*846d0*/  STL [R1+0x66b8], R47 ;  /* 0x0066b82f01007387 */ /* 0x000fe20000100800 */
[----:B0-----:R-:W-:-:S03]  /*846e0*/  IMAD.MOV.U32 R7, RZ, RZ, R16 ;  /* 0x000000ffff077224 */ /* 0x001fc600078e0010 */
[----:B------:R0:W-:Y:S04]  /*846f0*/  STL.64 [R1+0x1240], R16 ;  /* 0x0012401001007387 */ /* 0x0001e80000100a00 */
[----:B------:R-:W-:Y:S04]  /*84700*/  STL.64 [R1+0x1248], R18 ;  /* 0x0012481201007387 */ /* 0x000fe80000100a00 */
[----:B------:R-:W-:Y:S01]  /*84710*/  STL [R1+0xd4], R13 ;  /* 0x0000d40d01007387 */ /* 0x000fe20000100800 */
[----:B0-----:R-:W-:Y:S01]  /*84720*/  F2FP.F16.E4M3.UNPACK_B R16, R8 ;  /* 0x00000008ff10723e */ /* 0x001fe200020006ff */
[----:B------:R-:W-:Y:S01]  /*84730*/  IMAD.MOV.U32 R6, RZ, RZ, R17 ;  /* 0x000000ffff067224 */ /* 0x000fe200078e0011 */
[----:B------:R-:W-:Y:S01]  /*84740*/  F2FP.F16.E4M3.UNPACK_B R17, R0 ;  /* 0x00000000ff11723e */ /* 0x000fe200020006ff */
[----:B------:R-:W-:Y:S01]  /*84750*/  IMAD.MOV.U32 R46, RZ, RZ, R13 ;  /* 0x000000ffff2e7224 */ /* 0x000fe200078e000d */
[----:B---3--:R-:W-:Y:S01]  /*84760*/  HMMA.16816.F32 R32, R28, R12, R24 ;  /* 0x0000000c1c20723c */ /* 0x008fe20000001818 */
[----:B------:R-:W3:-:S15]  /*84770*/  LDL.LU.64 R24, [R1+0x2d0] ;  /* 0x0002d00001187983 */ /* 0x000ede0000300a00 */
[----:B------:R-:W-:-:S03]  /*84780*/  NOP ;  /* 0x0000000000007918 */ /* 0x000fc60000000000 */
[----:B------:R-:W-:Y:S04]  /*84790*/  STL.64 [R1+0x290], R32 ;  /* 0x0002902001007387 */ /* 0x000fe80000100a00 */
[----:B------:R-:W-:Y:S04]  /*847a0*/  STL.64 [R1+0x298], R34 ;  /* 0x0002982201007387 */ /* 0x000fe80000100a00 */
[----:B------:R-:W-:Y:S04]  /*847b0*/  STL [R1+0xc8], R16 ;  /* 0x0000c81001007387 */ /* 0x000fe80000100800 */
[----:B------:R-:W3:Y:S04]  /*847c0*/  LDL.LU.64 R26, [R1+0x2d8] ;  /* 0x0002d800011a7983 */ /* 0x000ee80000300a00 */
[----:B------:R-:W0:Y:S04]  /*847d0*/  LDSM.16.M88.4 R32, [R44+UR4+0x2000] ;  /* 0x002000042c20783b */ /* 0x000e280008000200 */
[----:B------:R-:W-:Y:S01]  /*847e0*/  STL [R1+0x66bc], R46 ;  /* 0x0066bc2e01007387 */ /* 0x000fe20000100800 */
[----:B------:R-:W-:-:S03]  /*847f0*/  F2FP.F16.E4M3.UNPACK_B R12, R11 ;  /* 0x0000000bff0c723e */ /* 0x000fc600020006ff */
[----:B0-----:R-:W-:Y:S01]  /*84800*/  STL.64 [R1+0x1250], R32 ;  /* 0x0012502001007387 */ /* 0x001fe20000100a00 */
[----:B------:R-:W-:Y:S02]  /*84810*/  IMAD.MOV.U32 R8, RZ, RZ, R32 ;  /* 0x000000ffff087224 */ /* 0x000fe400078e0020 */
[----:B------:R-:W-:Y:S01]  /*84820*/  IMAD.MOV.U32 R0, RZ, RZ, R33 ;  /* 0x000000ffff007224 */ /* 0x000fe200078e0021 */
[----:B------:R2:W-:Y:S04]  /*84830*/  STL.64 [R1+0x1258], R34 ;  /* 0x0012582201007387 */ /* 0x0005e80000100a00 */
[----:B------:R-:W-:Y:S01]  /*84840*/  STL [R1+0xcc], R17 ;  /* 0x0000cc1101007387 */ /* 0x000fe20000100800 */
[----:B--2---:R-:W-:Y:S03]  /*84850*/  HMMA.16816.F32 R32, R28, R16, R20 ;  /* 0x000000101c20723c */ /* 0x004fe60000001814 */
[----:B------:R-:W2:-:S15]  /*84860*/  LDL.LU.64 R20, [R1+0x2f0] ;  /* 0x0002f00001147983 */ /* 0x000e9e0000300a00 */
[----:B------:R-:W-:Y:S01]  /*84870*/  NOP ;  /* 0x0000000000007918 */ /* 0x000fe20000000000 */
[----:B------:R-:W-:Y:S04]  /*84880*/  STL.64 [R1+0x2b0], R32 ;  /* 0x0002b02001007387 */ /* 0x000fe80000100a00 */
[----:B------:R-:W-:Y:S04]  /*84890*/  STL.64 [R1+0x2b8], R34 ;  /* 0x0002b82201007387 */ /* 0x000fe80000100a00 */
[----:B------:R-:W-:Y:S04]  /*848a0*/  STL [R1+0xc0], R12 ;  /* 0x0000c00c01007387 */ /* 0x000fe80000100800 */
[----:B------:R-:W2:Y:S01]  /*848b0*/  LDL.LU.64 R22, [R1+0x2f8] ;  /* 0x0002f80001167983 */ /* 0x000ea20000300a00 */
[----:B------:R-:W-:-:S03]  /*848c0*/  IMAD.MOV.U32 R47, RZ, RZ, R17 ;  /* 0x000000ffff2f7224 */ /* 0x000fc600078e0011 */
[----:B------:R-:W0:Y:S01]  /*848d0*/  LDSM.16.M88.4 R16, [R44+UR4+0x2200] ;  /* 0x002200042c10783b */ /* 0x000e220008000200 */
[----:B------:R-:W-:-:S03]  /*848e0*/  F2FP.F16.E4M3.UNPACK_B R13, R10 ;  /* 0x0000000aff0d723e */ /* 0x000fc600020006ff */
[----:B------:R-:W-:Y:S04]  /*848f0*/  STL [R1+0x66c0], R47 ;  /* 0x0066c02f01007387 */ /* 0x000fe80000100800 */
[----:B------:R-:W1:Y:S01]  /*84900*/  LDSM.16.M88.4 R32, [R44+UR4+0x2400] ;  /* 0x002400042c20783b */ /* 0x000e620008000200 */
[----:B0-----:R-:W-:-:S03]  /*84910*/  IMAD.MOV.U32 R11, RZ, RZ, R16 ;  /* 0x000000ffff0b7224 */ /* 0x001fc600078e0010 */
[----:B------:R0:W-:Y:S04]  /*84920*/  STL.64 [R1+0x1260], R16 ;  /* 0x0012601001007387 */ /* 0x0001e80000100a00 */
[----:B------:R-:W-:Y:S04]  /*84930*/  STL.64 [R1+0x1268], R18 ;  /* 0x0012681201007387 */ /* 0x000fe80000100a00 */
[----:B------:R-:W-:Y:S01]  /*84940*/  STL [R1+0xc4], R13 ;  /* 0x0000c40d01007387 */ /* 0x000fe20000100800 */
[----:B0-----:R-:W-:Y:S01]  /*84950*/  F2FP.F16.E4M3.UNPACK_B R16, R14 ;  /* 0x0000000eff10723e */ /* 0x001fe200020006ff */
[----:B------:R-:W-:Y:S01]  /*84960*/  IMAD.MOV.U32 R10, RZ, RZ, R17 ;  /* 0x000000ffff0a7224 */ /* 0x000fe200078e0011 */
[----:B------:R-:W-:Y:S01]  /*84970*/  F2FP.F16.E4M3.UNPACK_B R17, R9 ;  /* 0x00000009ff11723e */ /* 0x000fe200020006ff */
[----:B------:R-:W-:-:S02]  /*84980*/  IMAD.MOV.U32 R45, RZ, RZ, R13 ;  /* 0x000000ffff2d7224 */ /* 0x000fc400078e000d */
[----:B------:R-:W-:Y:S01]  /*84990*/  IMAD.MOV.U32 R46, RZ, RZ, R12 ;  /* 0x000000ffff2e7224 */ /* 0x000fe200078e000c */
[----:B---3--:R-:W-:-:S15]  /*849a0*/  HMMA.16816.F32 R24, R28, R12, R24 ;  /* 0x0000000c1c18723c */ /* 0x008fde0000001818 */
[----:B------:R-:W-:-:S04]  /*849b0*/  NOP ;  /* 0x0000000000007918 */ /* 0x000fc80000000000 */
[----:B------:R0:W-:Y:S04]  /*849c0*/  STL.64 [R1+0x2d0], R24 ;  /* 0x0002d01801007387 */ /* 0x0001e80000100a00 */
[----:B------:R3:W-:Y:S04]  /*849d0*/  STL.64 [R1+0x2d8], R26 ;  /* 0x0002d81a01007387 */ /* 0x0007e80000100a00 */
[----:B------:R-:W-:Y:S04]  /*849e0*/  STL [R1+0xb8], R16 ;  /* 0x0000b81001007387 */ /* 0x000fe80000100800 */
[----:B0-----:R-:W4:Y:S04]  /*849f0*/  LDL.LU.64 R24, [R1+0x310] ;  /* 0x0003100001187983 */ /* 0x001f280000300a00 */
[----:B---3--:R-:W4:Y:S01]  /*84a00*/  LDL.LU.64 R26, [R1+0x318] ;  /* 0x00031800011a7983 */ /* 0x008f220000300a00 */
[----:B------:R-:W-:-:S03]  /*84a10*/  F2FP.F16.E4M3.UNPACK_B R12, R3 ;  /* 0x00000003ff0c723e */ /* 0x000fc600020006ff */
[----:B------:R-:W-:Y:S04]  /*84a20*/  STL [R1+0x66c8], R45 ;  /* 0x0066c82d01007387 */ /* 0x000fe80000100800 */
[----:B------:R-:W-:Y:S04]  /*84a30*/  STL [R1+0x66c4], R46 ;  /* 0x0066c42e01007387 */ /* 0x000fe80000100800 */
[----:B-1----:R-:W-:Y:S04]  /*84a40*/  STL.64 [R1+0x1270], R32 ;  /* 0x0012702001007387 */ /* 0x002fe80000100a00 */
[----:B------:R-:W-:Y:S04]  /*84a50*/  STL.64 [R1+0x1278], R34 ;  /* 0x0012782201007387 */ /* 0x000fe80000100a00 */
[----:B------:R-:W-:Y:S01]  /*84a60*/  STL [R1+0xbc], R17 ;  /* 0x0000bc1101007387 */ /* 0x000fe20000100800 */
[----:B--2---:R-:W-:-:S15]  /*84a70*/  HMMA.16816.F32 R20, R28, R16, R20 ;  /* 0x000000101c14723c */ /* 0x004fde0000001814 */
[----:B------:R-:W-:-:S04]  /*84a80*/  NOP ;  /* 0x0000000000007918 */ /* 0x000fc80000000000 */
[----:B------:R0:W-:Y:S04]  /*84a90*/  STL.64 [R1+0x2f0], R20 ;  /* 0x0002f01401007387 */ /* 0x0001e80000100a00 */
[----:B------:R1:W-:Y:S04]  /*84aa0*/  STL.64 [R1+0x2f8], R22 ;  /* 0x0002f81601007387 */ /* 0x0003e80000100a00 */
[----:B------:R-:W-:Y:S04]  /*84ab0*/  STL [R1+0xb0], R12 ;  /* 0x0000b00c01007387 */ /* 0x000fe80000100800 */
[----:B0-----:R-:W2:Y:S04]  /*84ac0*/  LDL.LU.64 R20, [R1+0x330] ;  /* 0x0003300001147983 */ /* 0x001ea80000300a00 */
[----:B-1----:R-:W2:Y:S01]  /*84ad0*/  LDL.LU.64 R22, [R1+0x338] ;  /* 0x0003380001167983 */ /* 0x002ea20000300a00 */
[----:B------:R-:W-:-:S02]  /*84ae0*/  IMAD.MOV.U32 R46, RZ, RZ, R16 ;  /* 0x000000ffff2e7224 */ /* 0x000fc400078e0010 */
[----:B------:R-:W-:Y:S02]  /*84af0*/  IMAD.MOV.U32 R47, RZ, RZ, R17 ;  /* 0x000000ffff2f7224 */ /* 0x000fe400078e0011 */
[----:B------:R-:W0:Y:S01]  /*84b00*/  LDSM.16.M88.4 R16, [R44+UR4+0x2600] ;  /* 0x002600042c10783b */ /* 0x000e220008000200 */
[----:B------:R-:W-:Y:S01]  /*84b10*/  F2FP.F16.E4M3.UNPACK_B R13, R2 ;  /* 0x00000002ff0d723e */ /* 0x000fe200020006ff */
[----:B------:R-:W-:Y:S02]  /*84b20*/  IMAD.MOV.U32 R14, RZ, RZ, R32 ;  /* 0x000000ffff0e7224 */ /* 0x000fe400078e0020 */
[----:B------:R-:W-:Y:S02]  /*84b30*/  IMAD.MOV.U32 R9, RZ, RZ, R33 ;  /* 0x000000ffff097224 */ /* 0x000fe400078e0021 */
[----:B0-----:R-:W-:Y:S01]  /*84b40*/  IMAD.MOV.U32 R3, RZ, RZ, R16 ;  /* 0x000000ffff037224 */ /* 0x001fe200078e0010 */
[----:B------:R0:W-:Y:S04]  /*84b50*/  STL.64 [R1+0x1280], R16 ;  /* 0x0012801001007387 */ /* 0x0001e80000100a00 */
[----:B------:R-:W-:Y:S04]  /*84b60*/  STL.64 [R1+0x1288], R18 ;  /* 0x0012881201007387 */ /* 0x000fe80000100a00 */
[----:B------:R-:W-:Y:S01]  /*84b70*/  STL [R1+0xb4], R13 ;  /* 0x0000b40d01007387 */ /* 0x000fe20000100800 */
[----:B0-----:R-:W-:Y:S01]  /*84b80*/  F2FP.F16.E4M3.UNPACK_B R16, R5 ;  /* 0x00000005ff10723e */ /* 0x001fe200020006ff */
[----:B------:R-:W-:Y:S01]  /*84b90*/  IMAD.MOV.U32 R2, RZ, RZ, R17 ;  /* 0x000000ffff027224 */ /* 0x000fe200078e0011 */
[----:B------:R-:W-:Y:S01]  /*84ba0*/  F2FP.F16.E4M3.UNPACK_B R17, R4 ;  /* 0x00000004ff11723e */ /* 0x000fe200020006ff */
[----:B----4-:R-:W-:Y:S01]  /*84bb0*/  HMMA.16816.F32 R32, R28, R12, R24 ;  /* 0x0000000c1c20723c */ /* 0x010fe20000001818 */
[----:B------:R-:W3:-:S15]  /*84bc0*/  LDL.LU.64 R24, [R1+0x350] ;  /* 0x0003500001187983 */ /* 0x000ede0000300a00 */
[----:B------:R-:W-:-:S03]  /*84bd0*/  NOP ;  /* 0x0000000000007918 */ /* 0x000fc60000000000 */
[----:B------:R-:W-:Y:S04]  /*84be0*/  STL.64 [R1+0x310], R32 ;  /* 0x0003102001007387 */ /* 0x000fe80000100a00 */
[----:B------:R-:W-:Y:S04]  /*84bf0*/  STL.64 [R1+0x318], R34 ;  /* 0x0003182201007387 */ /* 0x000fe80000100a00 */
[----:B------:R-:W-:Y:S04]  /*84c00*/  STL [R1+0xa8], R16 ;  /* 0x0000a81001007387 */ /* 0x000fe80000100800 */
[----:B------:R-:W3:Y:S04]  /*84c10*/  LDL.LU.64 R26, [R1+0x358] ;  /* 0x00035800011a7983 */ /* 0x000ee80000300a00 */
[----:B------:R-:W0:Y:S04]  /*84c20*/  LDSM.16.M88.4 R32, [R44+UR4+0x2800] ;  /* 0x002800042c20783b */ /* 0x000e280008000200 */
[----:B0-----:R-:W-:Y:S04]  /*84c30*/  STL.64 [R1+0x1290], R32 ;  /* 0x0012902001007387 */ /* 0x001fe80000100a00 */
[----:B------:R-:W-:Y:S04]  /*84c40*/  STL.64 [R1+0x1298], R34 ;  /* 0x0012982201007387 */ /* 0x000fe80000100a00 */
[----:B------:R2:W-:Y:S02]  /*84c50*/  STL [R1+0xac], R17 ;  /* 0x0000ac1101007387 */ /* 0x0005e40000100800 */
[----:B--2---:R-:W-:Y:S02]  /*84c60*/  HMMA.16816.F32 R16, R28, R16, R20 ;  /* 0x000000101c10723c */ /* 0x004fe40000001814 */
[----:B------:R-:W2:Y:S04]  /*84c70*/  LDL.LU.64 R20, [R1+0x370] ;  /* 0x0003700001147983 */ /* 0x000ea80000300a00 */
[----:B------:R-:W2:-:S13]  /*84c80*/  LDL.LU.64 R22, [R1+0x378] ;  /* 0x0003780001167983 */ /* 0x000e9a0000300a00 */
[----:B------:R-:W-:Y:S04]  /*84c90*/  STL.64 [R1+0x330], R16 ;  /* 0x0003301001007387 */ /* 0x000fe80000100a00 */
[----:B------:R-:W-:Y:S04]  /*84ca0*/  STL.64 [R1+0x338], R18 ;  /* 0x0003381201007387 */ /* 0x000fe80000100a00 */
[----:B------:R-:W0:Y:S01]  /*84cb0*/  LDSM.16.M88.4 R16, [R44+UR4+0x2a00] ;  /* 0x002a00042c10783b */ /* 0x000e220008000200 */
[----:B------:R-:W-:Y:S01]  /*84cc0*/  IMAD.MOV.U32 R45, RZ, RZ, R13 ;  /* 0x000000ffff2d7224 */ /* 0x000fe200078e000d */
[----:B------:R-:W-:-:S02]  /*84cd0*/  F2FP.F16.E4M3.UNPACK_B R12, R7 ;  /* 0x00000007ff0c723e */ /* 0x000fc400020006ff */
[----:B------:R-:W-:-:S03]  /*84ce0*/  F2FP.F16.E4M3.UNPACK_B R13, R6 ;  /* 0x00000006ff0d723e */ /* 0x000fc600020006ff */
[----:B------:R-:W-:Y:S01]  /*84cf0*/  STL [R1+0xa0], R12 ;  /* 0x0000a00c01007387 */ /* 0x000fe20000100800 */
[----:B------:R-:W-:Y:S02]  /*84d00*/  IMAD.MOV.U32 R5, RZ, RZ, R32 ;  /* 0x000000ffff057224 */ /* 0x000fe400078e0020 */
[----:B------:R-:W-:Y:S01]  /*84d10*/  IMAD.MOV.U32 R4, RZ, RZ, R33 ;  /* 0x000000ffff047224 */ /* 0x000fe200078e0021 */
[----:B0-----:R0:W-:Y:S04]  /*84d20*/  STL.64 [R1+0x12a0], R16 ;  /* 0x0012a01001007387 */ /* 0x0011e80000100a00 */
[----:B------:R-:W-:Y:S04]  /*84d30*/  STL.64 [R1+0x12a8], R18 ;  /* 0x0012a81201007387 */ /* 0x000fe80000100a00 */
[----:B------:R-:W-:Y:S04]  /*84d40*/  STL [R1+0xa4], R13 ;  /* 0x0000a40d01007387 */ /* 0x000fe80000100800 */
[----:B------:R-:W4:Y:S04]  /*84d50*/  LDL.LU.64 R32, [R1+0x390] ;  /* 0x0003900001207983 */ /* 0x000f280000300a00 */
[----:B------:R-:W4:Y:S01]  /*84d60*/  LDL.LU.64 R34, [R1+0x398] ;  /* 0x0003980001227983 */ /* 0x000f220000300a00 */
[----:B------:R-:W-:Y:S01]  /*84d70*/  IMAD.MOV.U32 R7, RZ, RZ, R16 ;  /* 0x000000ffff077224 */ /* 0x000fe200078e0010 */
[----:B0-----:R-:W-:Y:S01]  /*84d80*/  F2FP.F16.E4M3.UNPACK_B R16, R8 ;  /* 0x00000008ff10723e */ /* 0x001fe200020006ff */
[----:B------:R-:W-:Y:S01]  /*84d90*/  IMAD.MOV.U32 R6, RZ, RZ, R17 ;  /* 0x000000ffff067224 */ /* 0x000fe200078e0011 */
[----:B------:R-:W-:Y:S01]  /*84da0*/  F2FP.F16.E4M3.UNPACK_B R17, R0 ;  /* 0x00000000ff11723e */ /* 0x000fe200020006ff */
[----:B---3--:R-:W-:-:S15]  /*84db0*/  HMMA.16816.F32 R24, R28, R12, R24 ;  /* 0x0000000c1c18723c */ /* 0x008fde0000001818 */
[----:B------:R-:W-:-:S04]  /*84dc0*/  NOP ;  /* 0x0000000000007918 */ /* 0x000fc80000000000 */
[----:B------:R-:W-:Y:S04]  /*84dd0*/  STL.64 [R1+0x350], R24 ;  /* 0x0003501801007387 */ /* 0x000fe80000100a00 */
[----:B------:R-:W-:Y:S04]  /*84de0*/  STL.64 [R1+0x358], R26 ;  /* 0x0003581a01007387 */ /* 0x000fe80000100a00 */
[----:B------:R-:W0:Y:S04]  /*84df0*/  LDSM.16.M88.4 R24, [R44+UR4+0x2c00] ;  /* 0x002c00042c18783b */ /* 0x000e280008000200 */
[----:B------:R-:W-:Y:S04]  /*84e00*/  STL [R1+0x98], R16 ;  /* 0x0000981001007387 */ /* 0x000fe80000100800 */
[----:B0-----:R0:W-:Y:S01]  /*84e10*/  STL.64 [R1+0x12b0], R24 ;  /* 0x0012b01801007387 */ /* 0x0011e20000100a00 */
[----:B------:R-:W-:-:S02]  /*84e20*/  IMAD.MOV.U32 R8, RZ, RZ, R24 ;  /* 0x000000ffff087224 */ /* 0x000fc400078e0018 */
[----:B------:R-:W-:Y:S01]  /*84e30*/  IMAD.MOV.U32 R0, RZ, RZ, R25 ;  /* 0x000000ffff007224 */ /* 0x000fe200078e0019 */
[----:B------:R1:W-:Y:S04]  /*84e40*/  STL.64 [R1+0x12b8], R26 ;  /* 0x0012b81a01007387 */ /* 0x0003e80000100a00 */
[----:B------:R-:W-:Y:S04]  /*84e50*/  STL [R1+0x9c], R17 ;  /* 0x00009c1101007387 */ /* 0x000fe80000100800 */
[----:B0-----:R-:W3:Y:S04]  /*84e60*/  LDL.LU.64 R24, [R1+0x3b0] ;  /* 0x0003b00001187983 */ /* 0x001ee80000300a00 */
[----:B-1----:R-:W3:Y:S01]  /*84e70*/  LDL.LU.64 R26, [R1+0x3b8] ;  /* 0x0003b800011a7983 */ /* 0x002ee20000300a00 */
[----:B--2---:R-:W-:Y:S03]  /*84e80*/  HMMA.16816.F32 R20, R28, R16, R20 ;  /* 0x000000101c14723c */ /* 0x004fe60000001814 */
[----:B------:R-:W0:Y:S01]  /*84e90*/  LDSM.16.M88.4 R16, [R44+UR4+0x2e00] ;  /* 0x002e00042c10783b */ /* 0x000e220008000200 */
[----:B------:R-:W-:-:S02]  /*84ea0*/  F2FP.F16.E4M3.UNPACK_B R12, R11 ;  /* 0x0000000bff0c723e */ /* 0x000fc400020006ff */
[----:B------:R-:W-:-:S13]  /*84eb0*/  F2FP.F16.E4M3.UNPACK_B R13, R10 ;  /* 0x0000000aff0d723e */ /* 0x000fda00020006ff */
[----:B------:R1:W-:Y:S04]  /*84ec0*/  STL.64 [R1+0x370], R20 ;  /* 0x0003701401007387 */ /* 0x0003e80000100a00 */
[----:B------:R2:W-:Y:S04]  /*84ed0*/  STL.64 [R1+0x378], R22 ;  /* 0x0003781601007387 */ /* 0x0005e80000100a00 */
[----:B0-----:R0:W-:Y:S04]  /*84ee0*/  STL.64 [R1+0x12c0], R16 ;  /* 0x0012c01001007387 */ /* 0x0011e80000100a00 */
[----:B------:R-:W-:Y:S04]  /*84ef0*/  STL.64 [R1+0x12c8], R18 ;  /* 0x0012c81201007387 */ /* 0x000fe80000100a00 */
[----:B------:R4:W-:Y:S04]  /*84f00*/  STL.64 [R1+0x90], R12 ;  /* 0x0000900c01007387 */ /* 0x0009e80000100a00 */
[----:B-1----:R-:W5:Y:S04]  /*84f10*/  LDL.LU.64 R20, [R1+0x3d0] ;  /* 0x0003d00001147983 */ /* 0x002f680000300a00 */
[----:B--2---:R-:W5:Y:S01]  /*84f20*/  LDL.LU.64 R22, [R1+0x3d8] ;  /* 0x0003d80001167983 */ /* 0x004f620000300a00 */
[----:B------:R-:W-:Y:S01]  /*84f30*/  IMAD.MOV.U32 R11, RZ, RZ, R16 ;  /* 0x000000ffff0b7224 */ /* 0x000fe200078e0010 */
[----:B0-----:R-:W-:-:S02]  /*84f40*/  F2FP.F16.E4M3.UNPACK_B R16, R14 ;  /* 0x0000000eff10723e */ /* 0x001fc400020006ff */
[----:B----4-:R-:W-:Y:S01]  /*84f50*/  HMMA.16816.F32 R12, R28, R12, R32 ;  /* 0x0000000c1c0c723c */ /* 0x010fe20000001820 */
[----:B------:R-:W0:Y:S01]  /*84f60*/  LDSM.16.M88.4 R32, [R44+UR4+0x3000] ;  /* 0x003000042c20783b */ /* 0x000e220008000200 */
[----:B------:R-:W-:Y:S01]  /*84f70*/  IMAD.MOV.U32 R10, RZ, RZ, R17 ;  /* 0x000000ffff0a7224 */ /* 0x000fe200078e0011 */
[----:B------:R-:W-:-:S15]  /*84f80*/  F2FP.F16.E4M3.UNPACK_B R17, R9 ;  /* 0x00000009ff11723e */ /* 0x000fde00020006ff */
[----:B------:R-:W-:Y:S01]  /*84f90*/  NOP ;  /* 0x0000000000007918 */ /* 0x000fe20000000000 */
[----:B------:R1:W-:Y:S04]  /*84fa0*/  STL.64 [R1+0x390], R12 ;  /* 0x0003900c01007387 */ /* 0x0003e80000100a00 */
[----:B------:R2:W-:Y:S04]  /*84fb0*/  STL.64 [R1+0x398], R14 ;  /* 0x0003980e01007387 */ /* 0x0005e80000100a00 */
[----:B0-----:R-:W-:Y:S04]  /*84fc0*/  STL.64 [R1+0x12d0], R32 ;  /* 0x0012d02001007387 */ /* 0x001fe80000100a00 */
[----:B------:R-:W-:Y:S04]  /*84fd0*/  STL.64 [R1+0x12d8], R34 ;  /* 0x0012d82201007387 */ /* 0x000fe80000100a00 */
[----:B------:R3:W-:Y:S01]  /*84fe0*/  STL.64 [R1+0x88], R16 ;  /* 0x0000881001007387 */ /* 0x0007e20000100a00 */
[----:B-1----:R-:W-:-:S02]  /*84ff0*/  F2FP.F16.E4M3.UNPACK_B R12, R3 ;  /* 0x00000003ff0c723e */ /* 0x002fc400020006ff */
[----:B------:R-:W-:Y:S01]  /*85000*/  F2FP.F16.E4M3.UNPACK_B R13, R2 ;  /* 0x00000002ff0d723e */ /* 0x000fe200020006ff */
[----:B--2---:R-:W-:Y:S02]  /*85010*/  IMAD.MOV.U32 R14, RZ, RZ, R32 ;  /* 0x000000ffff0e7224 */ /* 0x004fe400078e0020 */
[----:B------:R-:W-:Y:S01]  /*85020*/  IMAD.MOV.U32 R9, RZ, RZ, R33 ;  /* 0x000000ffff097224 */ /* 0x000fe200078e0021 */
[----:B---3--:R-:W-:Y:S01]  /*85030*/  HMMA.16816.F32 R16, R28, R16, R24 ;  /* 0x000000101c10723c */ /* 0x008fe20000001818 */
[----:B------:R-:W2:Y:S04]  /*85040*/  LDL.LU.64 R24, [R1+0x3f0] ;  /* 0x0003f00001187983 */ /* 0x000ea80000300a00 */
[----:B------:R-:W2:-:S14]  /*85050*/  LDL.LU.64 R26, [R1+0x3f8] ;  /* 0x0003f800011a7983 */ /* 0x000e9c0000300a00 */
[----:B------:R-:W-:Y:S04]  /*85060*/  STL.64 [R1+0x3b0], R16 ;  /* 0x0003b01001007387 */ /* 0x000fe80000100a00 */
[----:B------:R-:W-:Y:S04]  /*85070*/  STL.64 [R1+0x3b8], R18 ;  /* 0x0003b81201007387 */ /* 0x000fe80000100a00 */
[----:B------:R-:W0:Y:S04]  /*85080*/  LDSM.16.M88.4 R16, [R44+UR4+0x3200] ;  /* 0x003200042c10783b */ /* 0x000e280008000200 */
[----:B------:R-:W-:Y:S01]  /*85090*/  STL [R1+0x80], R12 ;  /* 0x0000800c01007387 */ /* 0x000fe20000100800 */
[----:B-----5:R-:W-:Y:S03]  /*850a0*/  HMMA.16816.F32 R20, R28, R12, R20 ;  /* 0x0000000c1c14723c */ /* 0x020fe60000001814 */
[----:B0-----:R0:W-:Y:S04]  /*850b0*/  STL.64 [R1+0x12e0], R16 ;  /* 0x0012e01001007387 */ /* 0x0011e80000100a00 */
[----:B------:R-:W-:Y:S04]  /*850c0*/  STL.64 [R1+0x12e8], R18 ;  /* 0x0012e81201007387 */ /* 0x000fe80000100a00 */
[----:B------:R-:W-:Y:S04]  /*850d0*/  STL [R1+0x84], R13 ;  /* 0x0000840d01007387 */ /* 0x000fe80000100800 */
[----:B------:R-:W3:Y:S04]  /*850e0*/  LDL.LU.64 R32, [R1+0x410] ;  /* 0x0004100001207983 */ /* 0x000ee80000300a00 */
[----:B------:R-:W3:Y:S04]  /*850f0*/  LDL.LU.64 R34, [R1+0x418] ;  /* 0x0004180001227983 */ /* 0x000ee80000300a00 */
        /* <DEDUP_REMOVED lines=8> */
[----:B-1----:R0:W-:Y:S01]  /*85180*/  STL.64 [R1+0x12f0], R20 ;  /* 0x0012f01401007387 */ /* 0x0021e20000100a00 */
[----:B------:R-:W-:Y:S02]  /*85190*/  IMAD.MOV.U32 R5, RZ, RZ, R20 ;  /* 0x000000ffff057224 */ /* 0x000fe400078e0014 */
[----:B------:R-:W-:Y:S01]  /*851a0*/  IMAD.MOV.U32 R4, RZ, RZ, R21 ;  /* 0x000000ffff047224 */ /* 0x000fe200078e0015 */
[----:B------:R1:W-:Y:S04]  /*851b0*/  STL.64 [R1+0x12f8], R22 ;  /* 0x0012f81601007387 */ /* 0x0003e80000100a00 */
[----:B------:R-:W-:Y:S04]  /*851c0*/  STL [R1+0x7c], R17 ;  /* 0x00007c1101007387 */ /* 0x000fe80000100800 */
[----:B0-----:R-:W4:Y:S04]  /*851d0*/  LDL.LU.64 R20, [R1+0x430] ;  /* 0x0004300001147983 */ /* 0x001f280000300a00 */
[----:B-1----:R-:W4:Y:S01]  /*851e0*/  LDL.LU.64 R22, [R1+0x438] ;  /* 0x0004380001167983 */ /* 0x002f220000300a00 */
[----:B------:R-:W-:-:S02]  /*851f0*/  F2FP.F16.E4M3.UNPACK_B R12, R7 ;  /* 0x00000007ff0c723e */ /* 0x000fc400020006ff */
[----:B------:R-:W-:Y:S01]  /*85200*/  F2FP.F16.E4M3.UNPACK_B R13, R6 ;  /* 0x00000006ff0d723e */ /* 0x000fe200020006ff */
[----:B--2---:R-:W-:Y:S01]  /*85210*/  HMMA.16816.F32 R24, R28, R16, R24 ;  /* 0x000000101c18723c */ /* 0x004fe20000001818 */
[----:B------:R-:W0:-:S15]  /*85220*/  LDSM.16.M88.4 R16, [R44+UR4+0x3600] ;  /* 0x003600042c10783b */ /* 0x000e1e0008000200 */
[----:B------:R-:W-:-:S03]  /*85230*/  NOP ;  /* 0x0000000000007918 */ /* 0x000fc60000000000 */
[----:B------:R1:W-:Y:S04]  /*85240*/  STL.64 [R1+0x3f0], R24 ;  /* 0x0003f01801007387 */ /* 0x0003e80000100a00 */
[----:B------:R2:W-:Y:S04]  /*85250*/  STL.64 [R1+0x3f8], R26 ;  /* 0x0003f81a01007387 */ /* 0x0005e80000100a00 */
[----:B0-----:R0:W-:Y:S04]  /*85260*/  STL.64 [R1+0x1300], R16 ;  /* 0x0013001001007387 */ /* 0x0011e80000100a00 */
[----:B------:R-:W-:Y:S04]  /*85270*/  STL.64 [R1+0x1308], R18 ;  /* 0x0013081201007387 */ /* 0x000fe80000100a00 */
[----:B------:R-:W-:Y:S04]  /*85280*/  STL.64 [R1+0x70], R12 ;  /* 0x0000700c01007387 */ /* 0x000fe80000100a00 */
[----:B-1----:R-:W5:Y:S04]  /*85290*/  LDL.LU.64 R24, [R1+0x450] ;  /* 0x0004500001187983 */ /* 0x002f680000300a00 */
[----:B--2---:R-:W5:Y:S01]  /*852a0*/  LDL.LU.64 R26, [R1+0x458] ;  /* 0x00045800011a7983 */ /* 0x004f620000300a00 */
[----:B---3--:R-:W-:Y:S03]  /*852b0*/  HMMA.16816.F32 R36, R28, R12, R32 ;  /* 0x0000000c1c24723c */ /* 0x008fe60000001820 */
[----:B------:R-:W1:Y:S01]  /*852c0*/  LDSM.16.M88.4 R32, [R44+UR4+0x3800] ;  /* 0x003800042c20783b */ /* 0x000e620008000200 */
[----:B------:R-:W-:Y:S01]  /*852d0*/  IMAD.MOV.U32 R7, RZ, RZ, R16 ;  /* 0x000000ffff077224 */ /* 0x000fe200078e0010 */
[----:B0-----:R-:W-:Y:S01]  /*852e0*/  F2FP.F16.E4M3.UNPACK_B R16, R8 ;  /* 0x00000008ff10723e */ /* 0x001fe200020006ff */
[----:B------:R-:W-:Y:S01]  /*852f0*/  IMAD.MOV.U32 R6, RZ, RZ, R17 ;  /* 0x000000ffff067224 */ /* 0x000fe200078e0011 */
[----:B------:R-:W-:-:S12]  /*85300*/  F2FP.F16.E4M3.UNPACK_B R17, R0 ;  /* 0x00000000ff11723e */ /* 0x000fd800020006ff */
[----:B------:R-:W-:Y:S04]  /*85310*/  STL.64 [R1+0x410], R36 ;  /* 0x0004102401007387 */ /* 0x000fe80000100a00 */
[----:B------:R-:W-:Y:S04]  /*85320*/  STL.64 [R1+0x418], R38 ;  /* 0x0004182601007387 */ /* 0x000fe80000100a00 */
[----:B-1----:R-:W-:Y:S04]  /*85330*/  STL.64 [R1+0x1310], R32 ;  /* 0x0013102001007387 */ /* 0x002fe80000100a00 */
[----:B------:R-:W-:Y:S04]  /*85340*/  STL.64 [R1+0x1318], R34 ;  /* 0x0013182201007387 */ /* 0x000fe80000100a00 */
[----:B------:R4:W-:Y:S02]  /*85350*/  STL.64 [R1+0x68], R16 ;  /* 0x0000681001007387 */ /* 0x0009e40000100a00 */
[----:B----4-:R-:W-:Y:S02]  /*85360*/  HMMA.16816.F32 R16, R28, R16, R20 ;  /* 0x000000101c10723c */ /* 0x010fe40000001814 */
[----:B------:R-:W2:Y:S04]  /*85370*/  LDL.LU.64 R20, [R1+0x470] ;  /* 0x0004700001147983 */ /* 0x000ea80000300a00 */
[----:B------:R-:W2:-:S13]  /*85380*/  LDL.LU.64 R22, [R1+0x478] ;  /* 0x0004780001167983 */ /* 0x000e9a0000300a00 */
[----:B------:R-:W-:Y:S04]  /*85390*/  STL.64 [R1+0x430], R16 ;  /* 0x0004301001007387 */ /* 0x000fe80000100a00 */
[----:B------:R-:W-:Y:S04]  /*853a0*/  STL.64 [R1+0x438], R18 ;  /* 0x0004381201007387 */ /* 0x000fe80000100a00 */
[----:B------:R-:W0:Y:S01]  /*853b0*/  LDSM.16.M88.4 R16, [R44+UR4+0x3a00] ;  /* 0x003a00042c10783b */ /* 0x000e220008000200 */
[----:B------:R-:W-:Y:S02]  /*853c0*/  F2FP.F16.E4M3.UNPACK_B R12, R11 ;  /* 0x0000000bff0c723e */ /* 0x000fe400020006ff */
[----:B------:R-:W-:-:S03]  /*853d0*/  F2FP.F16.E4M3.UNPACK_B R13, R10 ;  /* 0x0000000aff0d723e */ /* 0x000fc600020006ff */
[----:B------:R-:W-:Y:S01]  /*853e0*/  STL [R1+0x60], R12 ;  /* 0x0000600c01007387 */ /* 0x000fe20000100800 */
[----:B------:R-:W-:Y:S02]  /*853f0*/  IMAD.MOV.U32 R0, RZ, RZ, R32 ;  /* 0x000000ffff007224 */ /* 0x000fe400078e0020 */
[----:B------:R-:W-:Y:S01]  /*85400*/  IMAD.MOV.U32 R8, RZ, RZ, R33 ;  /* 0x000000ffff087224 */ /* 0x000fe200078e0021 */
[----:B0-----:R0:W-:Y:S01]  /*85410*/  STL.64 [R1+0x1320], R16 ;  /* 0x0013201001007387 */ /* 0x0011e20000100a00 */
[----:B------:R-:W-:-:S03]  /*85420*/  IMAD.MOV.U32 R11, RZ, RZ, R16 ;  /* 0x000000ffff0b7224 */ /* 0x000fc600078e0010 */
[----:B------:R-:W-:Y:S04]  /*85430*/  STL.64 [R1+0x1328], R18 ;  /* 0x0013281201007387 */ /* 0x000fe80000100a00 */
[----:B------:R5:W-:Y:S01]  /*85440*/  STL [R1+0x64], R13 ;  /* 0x0000640d01007387 */ /* 0x000be20000100800 */
[----:B0-----:R-:W-:-:S03]  /*85450*/  F2FP.F16.E4M3.UNPACK_B R16, R14 ;  /* 0x0000000eff10723e */ /* 0x001fc600020006ff */
[----:B------:R-:W3:Y:S04]  /*85460*/  LDL.LU.64 R32, [R1+0x490] ;  /* 0x0004900001207983 */ /* 0x000ee80000300a00 */
[----:B------:R-:W3:Y:S01]  /*85470*/  LDL.LU.64 R34, [R1+0x498] ;  /* 0x0004980001227983 */ /* 0x000ee20000300a00 */
[----:B------:R-:W-:Y:S01]  /*85480*/  IMAD.MOV.U32 R10, RZ, RZ, R17 ;  /* 0x000000ffff0a7224 */ /* 0x000fe200078e0011 */
[----:B------:R-:W-:Y:S01]  /*85490*/  F2FP.F16.E4M3.UNPACK_B R17, R9 ;  /* 0x00000009ff11723e */ /* 0x000fe200020006ff */
[----:B-----5:R-:W-:Y:S01]  /*854a0*/  HMMA.16816.F32 R12, R28, R12, R24 ;  /* 0x0000000c1c0c723c */ /* 0x020fe20000001818 */
[----:B------:R-:W0:-:S15]  /*854b0*/  LDSM.16.M88.4 R24, [R44+UR4+0x3c00] ;  /* 0x003c00042c18783b */ /* 0x000e1e0008000200 */
[----:B------:R-:W-:-:S03]  /*854c0*/  NOP ;  /* 0x0000000000007918 */ /* 0x000fc60000000000 */
[----:B------:R1:W-:Y:S04]  /*854d0*/  STL.64 [R1+0x450], R12 ;  /* 0x0004500c01007387 */ /* 0x0003e80000100a00 */
[----:B------:R-:W-:Y:S04]  /*854e0*/  STL.64 [R1+0x458], R14 ;  /* 0x0004580e01007387 */ /* 0x000fe80000100a00 */
[----:B------:R-:W-:Y:S04]  /*854f0*/  STL [R1+0x58], R16 ;  /* 0x0000581001007387 */ /* 0x000fe80000100800 */
[----:B0-----:R0:W-:Y:S01]  /*85500*/  STL.64 [R1+0x1330], R24 ;  /* 0x0013301801007387 */ /* 0x0011e20000100a00 */
[----:B-1----:R-:W-:-:S02]  /*85510*/  IMAD.MOV.U32 R13, RZ, RZ, R24 ;  /* 0x000000ffff0d7224 */ /* 0x002fc400078e0018 */
[----:B------:R-:W-:Y:S01]  /*85520*/  IMAD.MOV.U32 R12, RZ, RZ, R25 ;  /* 0x000000ffff0c7224 */ /* 0x000fe200078e0019 */
[----:B------:R1:W-:Y:S04]  /*85530*/  STL.64 [R1+0x1338], R26 ;  /* 0x0013381a01007387 */ /* 0x0003e80000100a00 */
[----:B------:R-:W-:Y:S04]  /*85540*/  STL [R1+0x5c], R17 ;  /* 0x00005c1101007387 */ /* 0x000fe80000100800 */
[----:B0-----:R-:W4:Y:S04]  /*85550*/  LDL.LU.64 R24, [R1+0x4b0] ;  /* 0x0004b00001187983 */ /* 0x001f280000300a00 */
[----:B-1----:R-:W4:Y:S01]  /*85560*/  LDL.LU.64 R26, [R1+0x4b8] ;  /* 0x0004b800011a7983 */ /* 0x002f220000300a00 */
[----:B--2---:R-:W-:Y:S03]  /*85570*/  HMMA.16816.F32 R20, R28, R16, R20 ;  /* 0x000000101c14723c */ /* 0x004fe60000001814 */
[----:B------:R-:W0:Y:S01]  /*85580*/  LDSM.16.M88.4 R16, [R44+UR4+0x3e00] ;  /* 0x003e00042c10783b */ /* 0x000e220008000200 */
[----:B------:R-:W-:-:S02]  /*85590*/  F2FP.F16.E4M3.UNPACK_B R14, R3 ;  /* 0x00000003ff0e723e */ /* 0x000fc400020006ff */
[----:B------:R-:W-:-:S13]  /*855a0*/  F2FP.F16.E4M3.UNPACK_B R15, R2 ;  /* 0x00000002ff0f723e */ /* 0x000fda00020006ff */
[----:B------:R-:W-:Y:S04]  /*855b0*/  STL.64 [R1+0x470], R20 ;  /* 0x0004701401007387 */ /* 0x000fe80000100a00 */
[----:B------:R-:W-:Y:S04]  /*855c0*/  STL.64 [R1+0x478], R22 ;  /* 0x0004781601007387 */ /* 0x000fe80000100a00 */
[----:B0-----:R0:W-:Y:S01]  /*855d0*/  STL.64 [R1+0x1340], R16 ;  /* 0x0013401001007387 */ /* 0x0011e20000100a00 */
[----:B------:R-:W-:Y:S02]  /*855e0*/  IMAD.MOV.U32 R3, RZ, RZ, R16 ;  /* 0x000000ffff037224 */ /* 0x000fe400078e0010 */
        /* <DEDUP_REMOVED lines=11> */
[----:B0-----:R-:W-:Y:S04]  /*856a0*/  STL.64 [R1+0x1350], R32 ;  /* 0x0013502001007387 */ /* 0x001fe80000100a00 */
[----:B------:R-:W-:Y:S04]  /*856b0*/  STL.64 [R1+0x1358], R34 ;  /* 0x0013582201007387 */ /* 0x000fe80000100a00 */
[----:B------:R4:W-:Y:S01]  /*856c0*/  STL.64 [R1+0x48], R20 ;  /* 0x0000481401007387 */ /* 0x0009e20000100a00 */
[----:B------:R-:W-:-:S02]  /*856d0*/  F2FP.F16.E4M3.UNPACK_B R14, R7 ;  /* 0x00000007ff0e723e */ /* 0x000fc400020006ff */
[----:B------:R-:W-:Y:S01]  /*856e0*/  F2FP.F16.E4M3.UNPACK_B R15, R6 ;  /* 0x00000006ff0f723e */ /* 0x000fe200020006ff */
[----:B------:R-:W-:Y:S02]  /*856f0*/  IMAD.MOV.U32 R5, RZ, RZ, R32 ;  /* 0x000000ffff057224 */ /* 0x000fe400078e0020 */
[----:B------:R-:W-:Y:S01]  /*85700*/  IMAD.MOV.U32 R4, RZ, RZ, R33 ;  /* 0x000000ffff047224 */ /* 0x000fe200078e0021 */
[----:B----4-:R-:W-:Y:S01]  /*85710*/  HMMA.16816.F32 R20, R28, R20, R24 ;  /* 0x000000141c14723c */ /* 0x010fe20000001818 */
[----:B------:R-:W3:Y:S04]  /*85720*/  LDL.LU.64 R24, [R1+0x4f0] ;  /* 0x0004f00001187983 */ /* 0x000ee80000300a00 */
[----:B------:R-:W3:-:S14]  /*85730*/  LDL.LU.64 R26, [R1+0x4f8] ;  /* 0x0004f800011a7983 */ /* 0x000edc0000300a00 */
[----:B------:R-:W-:Y:S04]  /*85740*/  STL.64 [R1+0x4b0], R20 ;  /* 0x0004b01401007387 */ /* 0x000fe80000100a00 */
[----:B------:R-:W-:Y:S04]  /*85750*/  STL.64 [R1+0x4b8], R22 ;  /* 0x0004b81601007387 */ /* 0x000fe80000100a00 */
[----:B------:R-:W0:Y:S04]  /*85760*/  LDSM.16.M88.4 R20, [R44+UR4+0x4200] ;  /* 0x004200042c14783b */ /* 0x000e280008000200 */
[----:B------:R-:W-:Y:S01]  /*85770*/  STL [R1+0x40], R14 ;  /* 0x0000400e01007387 */ /* 0x000fe20000100800 */
[----:B0-----:R-:W-:-:S03]  /*85780*/  IMAD.MOV.U32 R7, RZ, RZ, R20 ;  /* 0x000000ffff077224 */ /* 0x001fc600078e0014 */
[----:B------:R0:W-:Y:S04]  /*85790*/  STL.64 [R1+0x1360], R20 ;  /* 0x0013601401007387 */ /* 0x0001e80000100a00 */
[----:B------:R-:W-:Y:S04]  /*857a0*/  STL.64 [R1+0x1368], R22 ;  /* 0x0013681601007387 */ /* 0x000fe80000100a00 */
[----:B------:R-:W-:Y:S01]  /*857b0*/  STL [R1+0x44], R15 ;  /* 0x0000440f01007387 */ /* 0x000fe20000100800 */
[----:B--2---:R-:W-:Y:S01]  /*857c0*/  HMMA.16816.F32 R32, R28, R14, R16 ;  /* 0x0000000e1c20723c */ /* 0x004fe20000001810 */
[----:B0-----:R-:W-:-:S02]  /*857d0*/  F2FP.F16.E4M3.UNPACK_B R20, R0 ;  /* 0x00000000ff14723e */ /* 0x001fc400020006ff */
[----:B------:R-:W2:-:S15]  /*857e0*/  LDL.LU.64 R16, [R1+0x510] ;  /* 0x0005100001107983 */ /* 0x000e9e0000300a00 */
[----:B------:R-:W-:Y:S01]  /*857f0*/  NOP ;  /* 0x0000000000007918 */ /* 0x000fe20000000000 */
[----:B------:R-:W-:Y:S04]  /*85800*/  STL.64 [R1+0x4d0], R32 ;  /* 0x0004d02001007387 */ /* 0x000fe80000100a00 */
[----:B------:R-:W-:Y:S04]  /*85810*/  STL.64 [R1+0x4d8], R34 ;  /* 0x0004d82201007387 */ /* 0x000fe80000100a00 */
[----:B------:R-:W-:Y:S04]  /*85820*/  STL [R1+0x38], R20 ;  /* 0x0000381401007387 */ /* 0x000fe80000100800 */
[----:B------:R-:W2:Y:S04]  /*85830*/  LDL.LU.64 R18, [R1+0x518] ;  /* 0x0005180001127983 */ /* 0x000ea80000300a00 */
[----:B------:R-:W0:Y:S01]  /*85840*/  LDSM.16.M88.4 R32, [R44+UR4+0x4400] ;  /* 0x004400042c20783b */ /* 0x000e220008000200 */
[----:B------:R-:W-:Y:S01]  /*85850*/  IMAD.MOV.U32 R6, RZ, RZ, R21 ;  /* 0x000000ffff067224 */ /* 0x000fe200078e0015 */
[----:B------:R-:W-:Y:S01]  /*85860*/  F2FP.F16.E4M3.UNPACK_B R21, R8 ;  /* 0x00000008ff15723e */ /* 0x000fe200020006ff */
[----:B------:R-:W-:-:S05]  /*85870*/  IMAD.MOV.U32 R0, RZ, RZ, R15 ;  /* 0x000000ffff007224 */ /* 0x000fca00078e000f */
[----:B------:R1:W-:Y:S01]  /*85880*/  STL [R1+0x6620], R0 ;  /* 0x0066200001007387 */ /* 0x0003e20000100800 */
[----:B------:R-:W-:Y:S01]  /*85890*/  F2FP.F16.E4M3.UNPACK_B R14, R11 ;  /* 0x0000000bff0e723e */ /* 0x000fe200020006ff */
[----:B-1----:R-:W-:Y:S02]  /*858a0*/  IMAD.MOV.U32 R0, RZ, RZ, R21 ;  /* 0x000000ffff007224 */ /* 0x002fe400078e0015 */
[----:B0-----:R-:W-:Y:S01]  /*858b0*/  STL.64 [R1+0x1370], R32 ;  /* 0x0013702001007387 */ /* 0x001fe20000100a00 */
[----:B------:R-:W-:Y:S02]  /*858c0*/  IMAD.MOV.U32 R9, RZ, RZ, R32 ;  /* 0x000000ffff097224 */ /* 0x000fe400078e0020 */
[----:B------:R-:W-:Y:S01]  /*858d0*/  IMAD.MOV.U32 R8, RZ, RZ, R33 ;  /* 0x000000ffff087224 */ /* 0x000fe200078e0021 */
[----:B------:R3:W-:Y:S04]  /*858e0*/  STL.64 [R1+0x1378], R34 ;  /* 0x0013782201007387 */ /* 0x0007e80000100a00 */
[----:B------:R-:W-:Y:S01]  /*858f0*/  STL [R1+0x3c], R21 ;  /* 0x00003c1501007387 */ /* 0x000fe20000100800 */
[----:B------:R-:W-:Y:S01]  /*85900*/  F2FP.F16.E4M3.UNPACK_B R15, R10 ;  /* 0x0000000aff0f723e */ /* 0x000fe200020006ff */
[----:B---3--:R-:W-:Y:S02]  /*85910*/  HMMA.16816.F32 R32, R28, R20, R24 ;  /* 0x000000141c20723c */ /* 0x008fe40000001818 */
[----:B------:R-:W3:Y:S04]  /*85920*/  LDL.LU.64 R24, [R1+0x530] ;  /* 0x0005300001187983 */ /* 0x000ee80000300a00 */
[----:B------:R-:W0:-:S13]  /*85930*/  LDSM.16.M88.4 R20, [R44+UR4+0x4600] ;  /* 0x004600042c14783b */ /* 0x000e1a0008000200 */
[----:B------:R-:W-:Y:S04]  /*85940*/  STL.64 [R1+0x4f0], R32 ;  /* 0x0004f02001007387 */ /* 0x000fe80000100a00 */
[----:B------:R-:W-:Y:S04]  /*85950*/  STL.64 [R1+0x4f8], R34 ;  /* 0x0004f82201007387 */ /* 0x000fe80000100a00 */
[----:B------:R-:W-:Y:S04]  /*85960*/  STL [R1+0x30], R14 ;  /* 0x0000300e01007387 */ /* 0x000fe80000100800 */
[----:B------:R-:W3:Y:S04]  /*85970*/  LDL.LU.64 R26, [R1+0x538] ;  /* 0x00053800011a7983 */ /* 0x000ee80000300a00 */
[----:B------:R-:W-:Y:S01]  /*85980*/  STL [R1+0x6624], R0 ;  /* 0x0066240001007387 */ /* 0x000fe20000100800 */
[----:B0-----:R-:W-:-:S03]  /*85990*/  IMAD.MOV.U32 R11, RZ, RZ, R20 ;  /* 0x000000ffff0b7224 */ /* 0x001fc600078e0014 */
[----:B------:R0:W-:Y:S04]  /*859a0*/  STL.64 [R1+0x1380], R20 ;  /* 0x0013801401007387 */ /* 0x0001e80000100a00 */
[----:B------:R-:W-:Y:S04]  /*859b0*/  STL.64 [R1+0x1388], R22 ;  /* 0x0013881601007387 */ /* 0x000fe80000100a00 */
[----:B------:R-:W-:Y:S01]  /*859c0*/  STL [R1+0x34], R15 ;  /* 0x0000340f01007387 */ /* 0x000fe20000100800 */
[----:B0-----:R-:W-:Y:S01]  /*859d0*/  F2FP.F16.E4M3.UNPACK_B R20, R13 ;  /* 0x0000000dff14723e */ /* 0x001fe200020006ff */
[----:B--2---:R-:W-:Y:S02]  /*859e0*/  HMMA.16816.F32 R32, R28, R14, R16 ;  /* 0x0000000e1c20723c */ /* 0x004fe40000001810 */
[----:B------:R-:W2:-:S15]  /*859f0*/  LDL.LU.64 R16, [R1+0x550] ;  /* 0x0005500001107983 */ /* 0x000e9e0000300a00 */
[----:B------:R-:W-:Y:S02]  /*85a00*/  NOP ;  /* 0x0000000000007918 */ /* 0x000fe40000000000 */
[----:B------:R-:W-:Y:S04]  /*85a10*/  STL.64 [R1+0x510], R32 ;  /* 0x0005102001007387 */ /* 0x000fe80000100a00 */
[----:B------:R-:W-:Y:S04]  /*85a20*/  STL.64 [R1+0x518], R34 ;  /* 0x0005182201007387 */ /* 0x000fe80000100a00 */
[----:B------:R-:W-:Y:S04]  /*85a30*/  STL [R1+0x28], R20 ;  /* 0x0000281401007387 */ /* 0x000fe80000100800 */
[----:B------:R-:W2:Y:S04]  /*85a40*/  LDL.LU.64 R18, [R1+0x558] ;  /* 0x0005580001127983 */ /* 0x000ea80000300a00 */
[----:B------:R-:W0:Y:S01]  /*85a50*/  LDSM.16.M88.4 R32, [R44+UR4+0x4800] ;  /* 0x004800042c20783b */ /* 0x000e220008000200 */
[----:B------:R-:W-:-:S02]  /*85a60*/  IMAD.MOV.U32 R0, RZ, RZ, R15 ;  /* 0x000000ffff007224 */ /* 0x000fc400078e000f */
[----:B------:R-:W-:Y:S01]  /*85a70*/  IMAD.MOV.U32 R10, RZ, RZ, R21 ;  /* 0x000000ffff0a7224 */ /* 0x000fe200078e0015 */
[----:B------:R-:W-:Y:S02]  /*85a80*/  F2FP.F16.E4M3.UNPACK_B R21, R12 ;  /* 0x0000000cff15723e */ /* 0x000fe400020006ff */
[----:B------:R-:W-:Y:S04]  /*85a90*/  STL [R1+0x6628], R0 ;  /* 0x0066280001007387 */ /* 0x000fe80000100800 */
[----:B0-----:R0:W-:Y:S04]  /*85aa0*/  STL.64 [R1+0x1390], R32 ;  /* 0x0013902001007387 */ /* 0x0011e80000100a00 */
[----:B------:R1:W-:Y:S04]  /*85ab0*/  STL.64 [R1+0x1398], R34 ;  /* 0x0013982201007387 */ /* 0x0003e80000100a00 */
[----:B------:R3:W-:Y:S01]  /*85ac0*/  STL [R1+0x2c], R21 ;  /* 0x00002c1501007387 */ /* 0x0007e20000100800 */
[----:B------:R-:W-:-:S02]  /*85ad0*/  IMAD.MOV.U32 R13, RZ, RZ, R32 ;  /* 0x000000ffff0d7224 */ /* 0x000fc400078e0020 */
[----:B------:R-:W-:Y:S02]  /*85ae0*/  IMAD.MOV.U32 R12, RZ, RZ, R33 ;  /* 0x000000ffff0c7224 */ /* 0x000fe400078e0021 */
[----:B0-----:R-:W4:Y:S04]  /*85af0*/  LDL.LU.64 R32, [R1+0x570] ;  /* 0x0005700001207983 */ /* 0x001f280000300a00 */
[----:B-1----:R-:W4:Y:S01]  /*85b00*/  LDL.LU.64 R34, [R1+0x578] ;  /* 0x0005780001227983 */ /* 0x002f220000300a00 */
[----:B------:R-:W-:Y:S02]  /*85b10*/  F2FP.F16.E4M3.UNPACK_B R14, R3 ;  /* 0x00000003ff0e723e */ /* 0x000fe400020006ff */
[----:B------:R-:W-:Y:S01]  /*85b20*/  F2FP.F16.E4M3.UNPACK_B R15, R2 ;  /* 0x00000002ff0f723e */ /* 0x000fe200020006ff */
[----:B---3--:R-:W-:-:S15]  /*85b30*/  HMMA.16816.F32 R20, R28, R20, R24 ;  /* 0x000000141c14723c */ /* 0x008fde0000001818 */
[----:B------:R-:W-:-:S04]  /*85b40*/  NOP ;  /* 0x0000000000007918 */ /* 0x000fc80000000000 */
        /* <DEDUP_REMOVED lines=21> */
[----:B0-----:R0:W-:Y:S01]  /*85ca0*/  STL.64 [R1+0x13b0], R24 ;  /* 0x0013b01801007387 */ /* 0x0011e20000100a00 */
[----:B------:R-:W-:Y:S02]  /*85cb0*/  IMAD.MOV.U32 R5, RZ, RZ, R24 ;  /* 0x000000ffff057224 */ /* 0x000fe400078e0018 */
[----:B------:R-:W-:Y:S01]  /*85cc0*/  IMAD.MOV.U32 R4, RZ, RZ, R25 ;  /* 0x000000ffff047224 */ /* 0x000fe200078e0019 */
[----:B------:R1:W-:Y:S04]  /*85cd0*/  STL.64 [R1+0x13b8], R26 ;  /* 0x0013b81a01007387 */ /* 0x0003e80000100a00 */
[----:B------:R-:W-:Y:S04]  /*85ce0*/  STL [R1+0x1c], R21 ;  /* 0x00001c1501007387 */ /* 0x000fe80000100800 */
[----:B0-----:R-:W3:Y:S04]  /*85cf0*/  LDL.LU.64 R24, [R1+0x5b0] ;  /* 0x0005b00001187983 */ /* 0x001ee80000300a00 */
[----:B-1----:R-:W3:Y:S01]  /*85d00*/  LDL.LU.64 R26, [R1+0x5b8] ;  /* 0x0005b800011a7983 */ /* 0x002ee20000300a00 */
[----:B----4-:R-:W-:Y:S03]  /*85d10*/  HMMA.16816.F32 R32, R28, R20, R32 ;  /* 0x000000141c20723c */ /* 0x010fe60000001820 */
        /* <DEDUP_REMOVED lines=8> */
[----:B--2---:R-:W-:Y:S03]  /*85da0*/  HMMA.16816.F32 R32, R28, R14, R16 ;  /* 0x0000000e1c20723c */ /* 0x004fe60000001810 */
        /* <DEDUP_REMOVED lines=10> */
[----:B-1----:R-:W-:Y:S04]  /*85e50*/  STL.64 [R1+0x13d0], R32 ;  /* 0x0013d02001007387 */ /* 0x002fe80000100a00 */
[----:B------:R-:W-:Y:S04]  /*85e60*/  STL.64 [R1+0x13d8], R34 ;  /* 0x0013d82201007387 */ /* 0x000fe80000100a00 */
[----:B------:R3:W-:Y:S02]  /*85e70*/  STL [R1+0xc], R21 ;  /* 0x00000c1501007387 */ /* 0x0007e40000100800 */
[----:B---3--:R-:W-:Y:S02]  /*85e80*/  HMMA.16816.F32 R20, R28, R20, R24 ;  /* 0x000000141c14723c */ /* 0x008fe40000001818 */
[----:B------:R-:W3:Y:S04]  /*85e90*/  LDL.LU.64 R24, [R1+0x5f0] ;  /* 0x0005f00001187983 */ /* 0x000ee80000300a00 */
[----:B------:R-:W3:-:S13]  /*85ea0*/  LDL.LU.64 R26, [R1+0x5f8] ;  /* 0x0005f800011a7983 */ /* 0x000eda0000300a00 */
[----:B------:R-:W-:Y:S04]  /*85eb0*/  STL.64 [R1+0x5b0], R20 ;  /* 0x0005b01401007387 */ /* 0x000fe80000100a00 */
[----:B------:R-:W-:Y:S04]  /*85ec0*/  STL.64 [R1+0x5b8], R22 ;  /* 0x0005b81601007387 */ /* 0x000fe80000100a00 */
[----:B------:R-:W0:Y:S01]  /*85ed0*/  LDSM.16.M88.4 R20, [R44+UR4+0x5200] ;  /* 0x005200042c14783b */ /* 0x000e220008000200 */
[----:B------:R-:W-:Y:S02]  /*85ee0*/  F2FP.F16.E4M3.UNPACK_B R14, R11 ;  /* 0x0000000bff0e723e */ /* 0x000fe400020006ff */
[----:B------:R-:W-:-:S03]  /*85ef0*/  F2FP.F16.E4M3.UNPACK_B R15, R10 ;  /* 0x0000000aff0f723e */ /* 0x000fc600020006ff */
[----:B------:R-:W-:Y:S04]  /*85f00*/  STL [R1], R14 ;  /* 0x0000000e01007387 */ /* 0x000fe80000100800 */
[----:B0-----:R0:W-:Y:S01]  /*85f10*/  STL.64 [R1+0x13e0], R20 ;  /* 0x0013e01401007387 */ /* 0x0011e20000100a00 */
        /* <DEDUP_REMOVED lines=8> */
[----:B--2---:R-:W-:-:S15]  /*85fa0*/  HMMA.16816.F32 R16, R28, R14, R16 ;  /* 0x0000000e1c10723c */ /* 0x004fde0000001810 */
[----:B------:R-:W-:-:S04]  /*85fb0*/  NOP ;  /* 0x0000000000007918 */ /* 0x000fc80000000000 */
[----:B------:R-:W-:Y:S04]  /*85fc0*/  STL.64 [R1+0x5d0], R16 ;  /* 0x0005d01001007387 */ /* 0x000fe80000100a00 */
[----:B------:R-:W-:Y:S04]  /*85fd0*/  STL.64 [R1+0x5d8], R18 ;  /* 0x0005d81201007387 */ /* 0x000fe80000100a00 */
[----:B------:R-:W0:Y:S04]  /*85fe0*/  LDSM.16.M88.4 R16, [R44+UR4+0x5400] ;  /* 0x005400042c10783b */ /* 0x000e280008000200 */
[----:B0-----:R0:W-:Y:S01]  /*85ff0*/  STL.64 [R1+0x13f0], R16 ;  /* 0x0013f01001007387 */ /* 0x0011e20000100a00 */
[----:B------:R-:W-:-:S02]  /*86000*/  IMAD.MOV.U32 R13, RZ, RZ, R16 ;  /* 0x000000ffff0d7224 */ /* 0x000fc400078e0010 */
[----:B------:R-:W-:Y:S01]  /*86010*/  IMAD.MOV.U32 R12, RZ, RZ, R17 ;  /* 0x000000ffff0c7224 */ /* 0x000fe200078e0011 */
[----:B------:R1:W-:Y:S04]  /*86020*/  STL.64 [R1+0x13f8], R18 ;  /* 0x0013f81201007387 */ /* 0x0003e80000100a00 */
[----:B0-----:R-:W2:Y:S04]  /*86030*/  LDL.LU.64 R16, [R1+0x630] ;  /* 0x0006300001107983 */ /* 0x001ea80000300a00 */
[----:B-1----:R-:W2:Y:S01]  /*86040*/  LDL.LU.64 R18, [R1+0x638] ;  /* 0x0006380001127983 */ /* 0x002ea20000300a00 */
[----:B------:R-:W-:-:S02]  /*86050*/  IMAD.MOV.U32 R9, RZ, RZ, R32 ;  /* 0x000000ffff097224 */ /* 0x000fc400078e0020 */
[----:B------:R-:W-:Y:S02]  /*86060*/  IMAD.MOV.U32 R8, RZ, RZ, R33 ;  /* 0x000000ffff087224 */ /* 0x000fe400078e0021 */
[----:B---3--:R-:W-:Y:S01]  /*86070*/  HMMA.16816.F32 R32, R28, R60, R24 ;  /* 0x0000003c1c20723c */ /* 0x008fe20000001818 */
[----:B------:R-:W0:Y:S01]  /*86080*/  LDSM.16.M88.4 R24, [R44+UR4+0x5600] ;  /* 0x005600042c18783b */ /* 0x000e220008000200 */
[----:B------:R-:W-:Y:S02]  /*86090*/  F2FP.F16.E4M3.UNPACK_B R58, R3 ;  /* 0x00000003ff3a723e */ /* 0x000fe400020006ff */
[----:B------:R-:W-:-:S15]  /*860a0*/  F2FP.F16.E4M3.UNPACK_B R59, R2 ;  /* 0x00000002ff3b723e */ /* 0x000fde00020006ff */
[----:B------:R-:W-:Y:S04]  /*860b0*/  STL.64 [R1+0x5f0], R32 ;  /* 0x0005f02001007387 */ /* 0x000fe80000100a00 */
[----:B------:R-:W-:Y:S04]  /*860c0*/  STL.64 [R1+0x5f8], R34 ;  /* 0x0005f82201007387 */ /* 0x000fe80000100a00 */
[----:B0-----:R0:W-:Y:S01]  /*860d0*/  STL.64 [R1+0x1400], R24 ;  /* 0x0014001801007387 */ /* 0x0011e20000100a00 */
[----:B------:R-:W-:Y:S02]  /*860e0*/  IMAD.MOV.U32 R2, RZ, RZ, R24 ;  /* 0x000000ffff027224 */ /* 0x000fe400078e0018 */
[----:B------:R-:W-:Y:S01]  /*860f0*/  IMAD.MOV.U32 R3, RZ, RZ, R25 ;  /* 0x000000ffff037224 */ /* 0x000fe200078e0019 */
[----:B------:R1:W-:Y:S04]  /*86100*/  STL.64 [R1+0x1408], R26 ;  /* 0x0014081a01007387 */ /* 0x0003e80000100a00 */
[----:B0-----:R-:W3:Y:S04]  /*86110*/  LDL.LU.64 R24, [R1+0x650] ;  /* 0x0006500001187983 */ /* 0x001ee80000300a00 */
[----:B-1----:R-:W3:Y:S01]  /*86120*/  LDL.LU.64 R26, [R1+0x658] ;  /* 0x00065800011a7983 */ /* 0x002ee20000300a00 */
[----:B----4-:R-:W-:-:S15]  /*86130*/  HMMA.16816.F32 R20, R28, R58, R20 ;  /* 0x0000003a1c14723c */ /* 0x010fde0000001814 */
[----:B------:R-:W-:-:S04]  /*86140*/  NOP ;  /* 0x0000000000007918 */ /* 0x000fc80000000000 */
[----:B------:R-:W-:Y:S04]  /*86150*/  STL.64 [R1+0x610], R20 ;  /* 0x0006101401007387 */ /* 0x000fe80000100a00 */
[----:B------:R-:W-:Y:S04]  /*86160*/  STL.64 [R1+0x618], R22 ;  /* 0x0006181601007387 */ /* 0x000fe80000100a00 */
[----:B------:R-:W0:Y:S01]  /*86170*/  LDSM.16.M88.4 R20, [R44+UR4+0x5800] ;  /* 0x005800042c14783b */ /* 0x000e220008000200 */
[----:B------:R-:W-:Y:S02]  /*86180*/  F2FP.F16.E4M3.UNPACK_B R56, R5 ;  /* 0x00000005ff38723e */ /* 0x000fe400020006ff */
[----:B------:R-:W-:Y:S01]  /*86190*/  F2FP.F16.E4M3.UNPACK_B R57, R4 ;  /* 0x00000004ff39723e */ /* 0x000fe200020006ff */
[----:B0-----:R0:W-:Y:S01]  /*861a0*/  STL.64 [R1+0x1410], R20 ;  /* 0x0014101401007387 */ /* 0x0011e20000100a00 */
[----:B------:R-:W-:-:S02]  /*861b0*/  IMAD.MOV.U32 R4, RZ, RZ, R20 ;  /* 0x000000ffff047224 */ /* 0x000fc400078e0014 */
[----:B------:R-:W-:Y:S01]  /*861c0*/  IMAD.MOV.U32 R5, RZ, RZ, R21 ;  /* 0x000000ffff057224 */ /* 0x000fe200078e0015 */
[----:B------:R1:W-:Y:S04]  /*861d0*/  STL.64 [R1+0x1418], R22 ;  /* 0x0014181601007387 */ /* 0x0003e80000100a00 */
[----:B0-----:R-:W4:Y:S04]  /*861e0*/  LDL.LU.64 R20, [R1+0x670] ;  /* 0x0006700001147983 */ /* 0x001f280000300a00 */
[----:B-1----:R-:W4:Y:S04]  /*861f0*/  LDL.LU.64 R22, [R1+0x678] ;  /* 0x0006780001167983 */ /* 0x002f280000300a00 */
[----:B------:R-:W-:Y:S04]  /*86200*/  STL.64 [R1+0x6538], R58 ;  /* 0x0065383a01007387 */ /* 0x000fe80000100a00 */
[----:B------:R-:W-:Y:S01]  /*86210*/  STL.64 [R1+0x6530], R56 ;  /* 0x0065303801007387 */ /* 0x000fe20000100a00 */
        /* <DEDUP_REMOVED lines=13> */
[----:B---3--:R-:W-:Y:S03]  /*862f0*/  HMMA.16816.F32 R32, R28, R54, R24 ;  /* 0x000000361c20723c */ /* 0x008fe60000001818 */
[----:B------:R-:W0:Y:S01]  /*86300*/  LDSM.16.M88.4 R24, [R44+UR4+0x5c00] ;  /* 0x005c00042c18783b */ /* 0x000e220008000200 */
[----:B------:R-:W-:-:S02]  /*86310*/  F2FP.F16.E4M3.UNPACK_B R52, R9 ;  /* 0x00000009ff34723e */ /* 0x000fc400020006ff */
[----:B------:R-:W-:-:S13]  /*86320*/  F2FP.F16.E4M3.UNPACK_B R53, R8 ;  /* 0x00000008ff35723e */ /* 0x000fda00020006ff */
[----:B------:R-:W-:Y:S04]  /*86330*/  STL.64 [R1+0x650], R32 ;  /* 0x0006502001007387 */ /* 0x000fe80000100a00 */
[----:B------:R-:W-:Y:S01]  /*86340*/  STL.64 [R1+0x658], R34 ;  /* 0x0006582201007387 */ /* 0x000fe20000100a00 */
[----:B------:R-:W-:Y:S02]  /*86350*/  F2FP.F16.E4M3.UNPACK_B R50, R11 ;  /* 0x0000000bff32723e */ /* 0x000fe400020006ff */
[----:B------:R-:W-:Y:S01]  /*86360*/  F2FP.F16.E4M3.UNPACK_B R51, R10 ;  /* 0x0000000aff33723e */ /* 0x000fe200020006ff */
[----:B------:R-:W-:Y:S01]  /*86370*/  IMAD.MOV.U32 R0, RZ, RZ, R15 ;  /* 0x000000ffff007224 */ /* 0x000fe200078e000f */
[----:B------:R-:W-:Y:S01]  /*86380*/  F2FP.F16.E4M3.UNPACK_B R48, R13 ;  /* 0x0000000dff30723e */ /* 0x000fe200020006ff */
[----:B------:R-:W-:Y:S04]  /*86390*/  LDSM.16.M88.4 R32, [R44+UR4+0x6400] ;  /* 0x006400042c20783b */ /* 0x000fe80008000200 */
[----:B0-----:R-:W-:Y:S01]  /*863a0*/  STL.64 [R1+0x1430], R24 ;  /* 0x0014301801007387 */ /* 0x001fe20000100a00 */
[----:B------:R-:W-:-:S02]  /*863b0*/  IMAD.MOV.U32 R8, RZ, RZ, R24 ;  /* 0x000000ffff087224 */ /* 0x000fc400078e0018 */
[----:B------:R-:W-:Y:S01]  /*863c0*/  IMAD.MOV.U32 R9, RZ, RZ, R25 ;  /* 0x000000ffff097224 */ /* 0x000fe200078e0019 */
[----:B------:R4:W-:Y:S02]  /*863d0*/  STL.64 [R1+0x1438], R26 ;  /* 0x0014381a01007387 */ /* 0x0009e40000100a00 */
[----:B----4-:R-:W-:Y:S02]  /*863e0*/  HMMA.16816.F32 R24, R28, R52, R20 ;  /* 0x000000341c18723c */ /* 0x010fe40000001814 */
[----:B------:R-:W3:Y:S04]  /*863f0*/  LDL.LU.64 R20, [R1+0x6b0] ;  /* 0x0006b00001147983 */ /* 0x000ee80000300a00 */
[----:B------:R-:W3:-:S13]  /*86400*/  LDL.LU.64 R22, [R1+0x6b8] ;  /* 0x0006b80001167983 */ /* 0x000eda0000300a00 */
[----:B------:R-:W-:Y:S04]  /*86410*/  STL.64 [R1+0x670], R24 ;  /* 0x0006701801007387 */ /* 0x000fe80000100a00 */
[----:B------:R-:W-:Y:S04]  /*86420*/  STL.64 [R1+0x678], R26 ;  /* 0x0006781a01007387 */ /* 0x000fe80000100a00 */
[----:B------:R-:W0:Y:S04]  /*86430*/  LDSM.16.M88.4 R24, [R44+UR4+0x5e00] ;  /* 0x005e00042c18783b */ /* 0x000e280008000200 */
[----:B------:R-:W-:Y:S04]  /*86440*/  STL.64 [R1+0x6528], R54 ;  /* 0x0065283601007387 */ /* 0x000fe80000100a00 */
[----:B------:R-:W-:Y:S04]  /*86450*/  STL.64 [R1+0x6520], R52 ;  /* 0x0065203401007387 */ /* 0x000fe80000100a00 */
[----:B0-----:R-:W-:Y:S01]  /*86460*/  STL.64 [R1+0x1440], R24 ;  /* 0x0014401801007387 */ /* 0x001fe20000100a00 */
[----:B------:R-:W-:-:S02]  /*86470*/  IMAD.MOV.U32 R10, RZ, RZ, R24 ;  /* 0x000000ffff0a7224 */ /* 0x000fc400078e0018 */
[----:B------:R-:W-:Y:S01]  /*86480*/  IMAD.MOV.U32 R11, RZ, RZ, R25 ;  /* 0x000000ffff0b7224 */ /* 0x000fe200078e0019 */
[----:B------:R2:W-:Y:S01]  /*86490*/  STL.64 [R1+0x1448], R26 ;  /* 0x0014481a01007387 */ /* 0x0005e20000100a00 */
[----:B------:R-:W-:Y:S01]  /*864a0*/  F2FP.F16.E4M3.UNPACK_B R49, R12 ;  /* 0x0000000cff31723e */ /* 0x000fe200020006ff */
[----:B--2---:R-:W-:Y:S02]  /*864b0*/  HMMA.16816.F32 R24, R28, R50, R16 ;  /* 0x000000321c18723c */ /* 0x004fe40000001810 */
[----:B------:R-:W2:Y:S04]  /*864c0*/  LDL.LU.64 R16, [R1+0x6d0] ;  /* 0x0006d00001107983 */ /* 0x000ea80000300a00 */
[----:B------:R-:W2:-:S13]  /*864d0*/  LDL.LU.64 R18, [R1+0x6d8] ;  /* 0x0006d80001127983 */ /* 0x000e9a0000300a00 */
[----:B------:R-:W-:Y:S04]  /*864e0*/  STL.64 [R1+0x690], R24 ;  /* 0x0006901801007387 */ /* 0x000fe80000100a00 */
[----:B------:R-:W-:Y:S04]  /*864f0*/  STL.64 [R1+0x698], R26 ;  /* 0x0006981a01007387 */ /* 0x000fe80000100a00 */
[----:B------:R-:W0:Y:S04]  /*86500*/  LDSM.16.M88.4 R24, [R44+UR4+0x6000] ;  /* 0x006000042c18783b */ /* 0x000e280008000200 */
[----:B0-----:R0:W-:Y:S01]  /*86510*/  STL.64 [R1+0x1450], R24 ;  /* 0x0014501801007387 */ /* 0x0011e20000100a00 */
[----:B------:R-:W-:-:S02]  /*86520*/  IMAD.MOV.U32 R12, RZ, RZ, R24 ;  /* 0x000000ffff0c7224 */ /* 0x000fc400078e0018 */
[----:B------:R-:W-:Y:S01]  /*86530*/  IMAD.MOV.U32 R13, RZ, RZ, R25 ;  /* 0x000000ffff0d7224 */ /* 0x000fe200078e0019 */
[----:B------:R1:W-:Y:S04]  /*86540*/  STL.64 [R1+0x1458], R26 ;  /* 0x0014581a01007387 */ /* 0x0003e80000100a00 */
[----:B0-----:R-:W4:Y:S04]  /*86550*/  LDL.LU.64 R24, [R1+0x6f0] ;  /* 0x0006f00001187983 */ /* 0x001f280000300a00 */
[----:B-1----:R-:W4:Y:S01]  /*86560*/  LDL.LU.64 R26, [R1+0x6f8] ;  /* 0x0006f800011a7983 */ /* 0x002f220000300a00 */
[----:B---3--:R-:W-:Y:S03]  /*86570*/  HMMA.16816.F32 R20, R28, R48, R20 ;  /* 0x000000301c14723c */ /* 0x008fe60000001814 */
[----:B------:R-:W-:Y:S04]  /*86580*/  STL.64 [R1+0x6508], R50 ;  /* 0x0065083201007387 */ /* 0x000fe80000100a00 */
[----:B------:R-:W-:-:S12]  /*86590*/  STL.64 [R1+0x6500], R48 ;  /* 0x0065003001007387 */ /* 0x000fd80000100a00 */
[----:B------:R-:W-:Y:S04]  /*865a0*/  STL.64 [R1+0x6b0], R20 ;  /* 0x0006b01401007387 */ /* 0x000fe80000100a00 */
[----:B------:R-:W-:Y:S04]  /*865b0*/  STL.64 [R1+0x6b8], R22 ;  /* 0x0006b81601007387 */ /* 0x000fe80000100a00 */
[----:B------:R-:W0:Y:S04]  /*865c0*/  LDSM.16.M88.4 R20, [R44+UR4+0x6200] ;  /* 0x006200042c14783b */ /* 0x000e280008000200 */
[----:B0-----:R0:W-:Y:S01]  /*865d0*/  STL.64 [R1+0x1460], R20 ;  /* 0x0014601401007387 */ /* 0x0011e20000100a00 */
[----:B------:R-:W-:-:S02]  /*865e0*/  IMAD.MOV.U32 R14, RZ, RZ, R20 ;  /* 0x000000ffff0e7224 */ /* 0x000fc400078e0014 */
[----:B------:R-:W-:Y:S01]  /*865f0*/  IMAD.MOV.U32 R15, RZ, RZ, R21 ;  /* 0x000000ffff0f7224 */ /* 0x000fe200078e0015 */
[----:B------:R1:W-:Y:S04]  /*86600*/  STL.64 [R1+0x1468], R22 ;  /* 0x0014681601007387 */ /* 0x0003e80000100a00 */
[----:B0-----:R-:W3:Y:S04]  /*86610*/  LDL.LU.64 R20, [R1+0x710] ;  /* 0x0007100001147983 */ /* 0x001ee80000300a00 */
[----:B-1----:R-:W3:Y:S01]  /*86620*/  LDL.LU.64 R22, [R1+0x718] ;  /* 0x0007180001167983 */ /* 0x002ee20000300a00 */
[----:B------:R-:W-:-:S02]  /*86630*/  F2FP.F16.E4M3.UNPACK_B R2, R2 ;  /* 0x00000002ff02723e */ /* 0x000fc400020006ff */
[----:B------:R-:W-:Y:S02]  /*86640*/  F2FP.F16.E4M3.UNPACK_B R3, R3 ;  /* 0x00000003ff03723e */ /* 0x000fe400020006ff */
[----:B------:R-:W-:Y:S02]  /*86650*/  F2FP.F16.E4M3.UNPACK_B R4, R4 ;  /* 0x00000004ff04723e */ /* 0x000fe400020006ff */
[----:B------:R-:W-:-:S03]  /*86660*/  F2FP.F16.E4M3.UNPACK_B R5, R5 ;  /* 0x00000005ff05723e */ /* 0x000fc600020006ff */
[----:B--2---:R-:W-:-:S15]  /*86670*/  HMMA.16816.F32 R16, R28, R2, R16 ;  /* 0x000000021c10723c */ /* 0x004fde0000001810 */
[----:B------:R-:W-:-:S04]  /*86680*/  NOP ;  /* 0x0000000000007918 */ /* 0x000fc80000000000 */
[----:B------:R0:W-:Y:S04]  /*86690*/  STL.64 [R1+0x6d0], R16 ;  /* 0x0006d01001007387 */ /* 0x0001e80000100a00 */
[----:B------:R-:W-:Y:S04]  /*866a0*/  STL.64 [R1+0x6d8], R18 ;  /* 0x0006d81201007387 */ /* 0x000fe80000100a00 */
[----:B------:R-:W-:Y:S04]  /*866b0*/  STL.64 [R1+0x1470], R32 ;  /* 0x0014702001007387 */ /* 0x000fe80000100a00 */
[----:B------:R-:W-:Y:S04]  /*866c0*/  STL.64 [R1+0x1478], R34 ;  /* 0x0014782201007387 */ /* 0x000fe80000100a00 */
[----:B------:R-:W2:Y:S04]  /*866d0*/  LDL.LU.64 R36, [R1+0x730] ;  /* 0x0007300001247983 */ /* 0x000ea80000300a00 */
[----:B------:R-:W2:Y:S01]  /*866e0*/  LDL.LU.64 R38, [R1+0x738] ;  /* 0x0007380001267983 */ /* 0x000ea20000300a00 */
[----:B----4-:R-:W-:-:S15]  /*866f0*/  HMMA.16816.F32 R24, R28, R4, R24 ;  /* 0x000000041c18723c */ /* 0x010fde0000001818 */
[----:B------:R-:W-:-:S04]  /*86700*/  NOP ;  /* 0x0000000000007918 */ /* 0x000fc80000000000 */
[----:B------:R-:W-:Y:S04]  /*86710*/  STL.64 [R1+0x6f0], R24 ;  /* 0x0006f01801007387 */ /* 0x000fe80000100a00 */
[----:B------:R-:W-:Y:S04]  /*86720*/  STL.64 [R1+0x6f8], R26 ;  /* 0x0006f81a01007387 */ /* 0x000fe80000100a00 */
[----:B------:R-:W1:Y:S01]  /*86730*/  LDSM.16.M88.4 R24, [R44+UR4+0x6600] ;  /* 0x006600042c18783b */ /* 0x000e620008000200 */
[----:B0-----:R-:W-:Y:S02]  /*86740*/  IMAD.MOV.U32 R16, RZ, RZ, R32 ;  /* 0x000000ffff107224 */ /* 0x001fe400078e0020 */
[----:B------:R-:W-:Y:S01]  /*86750*/  IMAD.MOV.U32 R17, RZ, RZ, R33 ;  /* 0x000000ffff117224 */ /* 0x000fe200078e0021 */
[----:B-1----:R-:W-:Y:S04]  /*86760*/  STL.64 [R1+0x1480], R24 ;  /* 0x0014801801007387 */ /* 0x002fe80000100a00 */
[----:B------:R-:W-:Y:S04]  /*86770*/  STL.64 [R1+0x1488], R26 ;  /* 0x0014881a01007387 */ /* 0x000fe80000100a00 */
[----:B------:R-:W4:Y:S04]  /*86780*/  LDL.LU.64 R32, [R1+0x750] ;  /* 0x0007500001207983 */ /* 0x000f280000300a00 */
[----:B------:R-:W4:Y:S01]  /*86790*/  LDL.LU.64 R34, [R1+0x758] ;  /* 0x0007580001227983 */ /* 0x000f220000300a00 */
[----:B------:R-:W-:-:S02]  /*867a0*/  F2FP.F16.E4M3.UNPACK_B R6, R6 ;  /* 0x00000006ff06723e */ /* 0x000fc400020006ff */
[----:B------:R-:W-:-:S05]  /*867b0*/  F2FP.F16.E4M3.UNPACK_B R7, R7 ;  /* 0x00000007ff07723e */ /* 0x000fca00020006ff */
[----:B------:R-:W-:Y:S02]  /*867c0*/  STL.64 [R1+0x6518], R6 ;  /* 0x0065180601007387 */ /* 0x000fe40000100a00 */
[----:B---3--:R-:W-:Y:S02]  /*867d0*/  HMMA.16816.F32 R20, R28, R6, R20 ;  /* 0x000000061c14723c */ /* 0x008fe40000001814 */
[----:B------:R-:W-:Y:S04]  /*867e0*/  STL.64 [R1+0x6510], R4 ;  /* 0x0065100401007387 */ /* 0x000fe80000100a00 */
[----:B------:R-:W0:Y:S01]  /*867f0*/  LDSM.16.M88.4 R4, [R44+UR4+0x6800] ;  /* 0x006800042c04783b */ /* 0x000e220008000200 */
[----:B------:R-:W-:Y:S02]  /*86800*/  IMAD.MOV.U32 R18, RZ, RZ, R24 ;  /* 0x000000ffff127224 */ /* 0x000fe400078e0018 */
[----:B------:R-:W-:-:S10]  /*86810*/  IMAD.MOV.U32 R19, RZ, RZ, R25 ;  /* 0x000000ffff137224 */ /* 0x000fd400078e0019 */
[----:B------:R1:W-:Y:S04]  /*86820*/  STL.64 [R1+0x710], R20 ;  /* 0x0007101401007387 */ /* 0x0003e80000100a00 */
[----:B------:R-:W-:Y:S04]  /*86830*/  STL.64 [R1+0x718], R22 ;  /* 0x0007181601007387 */ /* 0x000fe80000100a00 */
[----:B0-----:R-:W-:Y:S04]  /*86840*/  STL.64 [R1+0x1490], R4 ;  /* 0x0014900401007387 */ /* 0x001fe80000100a00 */
[----:B------:R-:W-:Y:S04]  /*86850*/  STL.64 [R1+0x1498], R6 ;  /* 0x0014980601007387 */ /* 0x000fe80000100a00 */
[----:B------:R-:W3:Y:S04]  /*86860*/  LDL.LU.64 R24, [R1+0x770] ;  /* 0x0007700001187983 */ /* 0x000ee80000300a00 */
[----:B------:R-:W3:Y:S01]  /*86870*/  LDL.LU.64 R26, [R1+0x778] ;  /* 0x00077800011a7983 */ /* 0x000ee20000300a00 */
[----:B-1----:R-:W-:-:S02]  /*86880*/  IMAD.MOV.U32 R20, RZ, RZ, R4 ;  /* 0x000000ffff147224 */ /* 0x002fc400078e0004 */
[----:B------:R-:W-:Y:S02]  /*86890*/  IMAD.MOV.U32 R21, RZ, RZ, R5 ;  /* 0x000000ffff157224 */ /* 0x000fe400078e0005 */
[----:B------:R-:W0:Y:S01]  /*868a0*/  LDSM.16.M88.4 R4, [R44+UR4+0x6a00] ;  /* 0x006a00042c04783b */ /* 0x000e220008000200 */
[----:B------:R-:W-:Y:S02]  /*868b0*/  F2FP.F16.E4M3.UNPACK_B R8, R8 ;  /* 0x00000008ff08723e */ /* 0x000fe400020006ff */
[----:B------:R-:W-:Y:S02]  /*868c0*/  F2FP.F16.E4M3.UNPACK_B R9, R9 ;  /* 0x00000009ff09723e */ /* 0x000fe400020006ff */
[----:B------:R-:W-:Y:S02]  /*868d0*/  F2FP.F16.E4M3.UNPACK_B R10, R10 ;  /* 0x0000000aff0a723e */ /* 0x000fe400020006ff */
[----:B------:R-:W-:Y:S01]  /*868e0*/  F2FP.F16.E4M3.UNPACK_B R11, R11 ;  /* 0x0000000bff0b723e */ /* 0x000fe200020006ff */
[----:B0-----:R-:W-:-:S02]  /*868f0*/  IMAD.MOV.U32 R22, RZ, RZ, R4 ;  /* 0x000000ffff167224 */ /* 0x001fc400078e0004 */
[----:B------:R-:W-:Y:S01]  /*86900*/  IMAD.MOV.U32 R23, RZ, RZ, R5 ;  /* 0x000000ffff177224 */ /* 0x000fe200078e0005 */
[----:B--2---:R-:W-:-:S15]  /*86910*/  HMMA.16816.F32 R36, R28, R8, R36 ;  /* 0x000000081c24723c */ /* 0x004fde0000001824 */
[----:B------:R-:W-:-:S04]  /*86920*/  NOP ;  /* 0x0000000000007918 */ /* 0x000fc80000000000 */
[----:B------:R-:W-:Y:S04]  /*86930*/  STL.64 [R1+0x730], R36 ;  /* 0x0007302401007387 */ /* 0x000fe80000100a00 */
[----:B------:R-:W-:Y:S04]  /*86940*/  STL.64 [R1+0x738], R38 ;  /* 0x0007382601007387 */ /* 0x000fe80000100a00 */
[----:B------:R0:W-:Y:S04]  /*86950*/  STL.64 [R1+0x14a0], R4 ;  /* 0x0014a00401007387 */ /* 0x0001e80000100a00 */
[----:B------:R1:W-:Y:S04]  /*86960*/  STL.64 [R1+0x14a8], R6 ;  /* 0x0014a80601007387 */ /* 0x0003e80000100a00 */
[----:B0-----:R-:W2:Y:S04]  /*86970*/  LDL.LU.64 R4, [R1+0x790] ;  /* 0x0007900001047983 */ /* 0x001ea80000300a00 */
[----:B-1----:R-:W2:Y:S01]  /*86980*/  LDL.LU.64 R6, [R1+0x798] ;  /* 0x0007980001067983 */ /* 0x002ea20000300a00 */
[----:B----4-:R-:W-:-:S15]  /*86990*/  HMMA.16816.F32 R32, R28, R10, R32 ;  /* 0x0000000a1c20723c */ /* 0x010fde0000001820 */
[----:B------:R-:W-:-:S04]  /*869a0*/  NOP ;  /* 0x0000000000007918 */ /* 0x000fc80000000000 */
[----:B------:R-:W-:Y:S04]  /*869b0*/  STL.64 [R1+0x750], R32 ;  /* 0x0007502001007387 */ /* 0x000fe80000100a00 */
[----:B------:R-:W-:Y:S04]  /*869c0*/  STL.64 [R1+0x758], R34 ;  /* 0x0007582201007387 */ /* 0x000fe80000100a00 */
[----:B------:R-:W0:Y:S04]  /*869d0*/  LDSM.16.M88.4 R32, [R44+UR4+0x6c00] ;  /* 0x006c00042c20783b */ /* 0x000e280008000200 */
[----:B------:R1:W-:Y:S04]  /*869e0*/  STL.64 [R1+0x6548], R10 ;  /* 0x0065480a01007387 */ /* 0x0003e80000100a00 */
[----:B------:R-:W-:Y:S04]  /*869f0*/  STL.64 [R1+0x6540], R8 ;  /* 0x0065400801007387 */ /* 0x000fe80000100a00 */
[----:B0-----:R-:W-:Y:S04]  /*86a00*/  STL.64 [R1+0x14b0], R32 ;  /* 0x0014b02001007387 */ /* 0x001fe80000100a00 */
[----:B------:R-:W-:Y:S04]  /*86a10*/  STL.64 [R1+0x14b8], R34 ;  /* 0x0014b82201007387 */ /* 0x000fe80000100a00 */
[----:B------:R-:W4:Y:S04]  /*86a20*/  LDL.LU.64 R36, [R1+0x7b0] ;  /* 0x0007b00001247983 */ /* 0x000f280000300a00 */
[----:B------:R-:W4:Y:S01]  /*86a30*/  LDL.LU.64 R38, [R1+0x7b8] ;  /* 0x0007b80001267983 */ /* 0x000f220000300a00 */
[----:B------:R-:W-:-:S02]  /*86a40*/  F2FP.F16.E4M3.UNPACK_B R12, R12 ;  /* 0x0000000cff0c723e */ /* 0x000fc400020006ff */
[----:B------:R-:W-:-:S07]  /*86a50*/  F2FP.F16.E4M3.UNPACK_B R13, R13 ;  /* 0x0000000dff0d723e */ /* 0x000fce00020006ff */
[----:B---3--:R-:W-:-:S15]  /*86a60*/  HMMA.16816.F32 R24, R28, R12, R24 ;  /* 0x0000000c1c18723c */ /* 0x008fde0000001818 */
[----:B------:R-:W-:-:S04]  /*86a70*/  NOP ;  /* 0x0000000000007918 */ /* 0x000fc80000000000 */
[----:B------:R-:W-:Y:S04]  /*86a80*/  STL.64 [R1+0x770], R24 ;  /* 0x0007701801007387 */ /* 0x000fe80000100a00 */
[----:B------:R-:W-:Y:S04]  /*86a90*/  STL.64 [R1+0x778], R26 ;  /* 0x0007781a01007387 */ /* 0x000fe80000100a00 */
[----:B------:R-:W0:Y:S01]  /*86aa0*/  LDSM.16.M88.4 R24, [R44+UR4+0x6e00] ;  /* 0x006e00042c18783b */ /* 0x000e220008000200 */
[----:B-1----:R-:W-:Y:S02]  /*86ab0*/  IMAD.MOV.U32 R11, RZ, RZ, R32 ;  /* 0x000000ffff0b7224 */ /* 0x002fe400078e0020 */
[----:B------:R-:W-:Y:S01]  /*86ac0*/  IMAD.MOV.U32 R10, RZ, RZ, R33 ;  /* 0x000000ffff0a7224 */ /* 0x000fe200078e0021 */
[----:B------:R-:W-:-:S02]  /*86ad0*/  F2FP.F16.E4M3.UNPACK_B R14, R14 ;  /* 0x0000000eff0e723e */ /* 0x000fc400020006ff */
[----:B------:R-:W-:Y:S01]  /*86ae0*/  F2FP.F16.E4M3.UNPACK_B R15, R15 ;  /* 0x0000000fff0f723e */ /* 0x000fe200020006ff */
[----:B0-----:R-:W-:Y:S04]  /*86af0*/  STL.64 [R1+0x14c0], R24 ;  /* 0x0014c01801007387 */ /* 0x001fe80000100a00 */
[----:B------:R-:W-:Y:S04]  /*86b00*/  STL.64 [R1+0x14c8], R26 ;  /* 0x0014c81a01007387 */ /* 0x000fe80000100a00 */
[----:B------:R-:W3:Y:S04]  /*86b10*/  LDL.LU.64 R32, [R1+0x7d0] ;  /* 0x0007d00001207983 */ /* 0x000ee80000300a00 */
[----:B------:R-:W3:Y:S04]  /*86b20*/  LDL.LU.64 R34, [R1+0x7d8] ;  /* 0x0007d80001227983 */ /* 0x000ee80000300a00 */
[----:B------:R-:W-:Y:S04]  /*86b30*/  STL.64 [R1+0x64e8], R14 ;  /* 0x0064e80e01007387 */ /* 0x000fe80000100a00 */
[----:B------:R-:W-:Y:S01]  /*86b40*/  STL.64 [R1+0x64e0], R12 ;  /* 0x0064e00c01007387 */ /* 0x000fe20000100a00 */
[----:B------:R-:W-:-:S02]  /*86b50*/  IMAD.MOV.U32 R9, RZ, RZ, R24 ;  /* 0x000000ffff097224 */ /* 0x000fc400078e0018 */
[----:B------:R-:W-:Y:S01]  /*86b60*/  IMAD.MOV.U32 R8, RZ, RZ, R25 ;  /* 0x000000ffff087224 */ /* 0x000fe200078e0019 */
[----:B--2---:R-:W-:Y:S01]  /*86b70*/  HMMA.16816.F32 R4, R28, R14, R4 ;  /* 0x0000000e1c04723c */ /* 0x004fe20000001804 */
[----:B------:R-:W0:-:S15]  /*86b80*/  LDSM.16.M88.4 R12, [R44+UR4+0x7000] ;  /* 0x007000042c0c783b */ /* 0x000e1e0008000200 */
[----:B------:R-:W-:-:S03]  /*86b90*/  NOP ;  /* 0x0000000000007918 */ /* 0x000fc60000000000 */
[----:B------:R-:W-:Y:S04]  /*86ba0*/  STL.64 [R1+0x790], R4 ;  /* 0x0007900401007387 */ /* 0x000fe80000100a00 */
[----:B------:R1:W-:Y:S04]  /*86bb0*/  STL.64 [R1+0x798], R6 ;  /* 0x0007980601007387 */ /* 0x0003e80000100a00 */
[----:B0-----:R-:W-:Y:S04]  /*86bc0*/  STL.64 [R1+0x14d0], R12 ;  /* 0x0014d00c01007387 */ /* 0x001fe80000100a00 */
[----:B------:R-:W-:Y:S04]  /*86bd0*/  STL.64 [R1+0x14d8], R14 ;  /* 0x0014d80e01007387 */ /* 0x000fe80000100a00 */
[----:B------:R-:W2:Y:S04]  /*86be0*/  LDL.LU.64 R24, [R1+0x7f0] ;  /* 0x0007f00001187983 */ /* 0x000ea80000300a00 */
[----:B------:R-:W2:Y:S01]  /*86bf0*/  LDL.LU.64 R26, [R1+0x7f8] ;  /* 0x0007f800011a7983 */ /* 0x000ea20000300a00 */
[----:B-1----:R-:W-:-:S02]  /*86c00*/  IMAD.MOV.U32 R7, RZ, RZ, R12 ;  /* 0x000000ffff077224 */ /* 0x002fc400078e000c */
[----:B------:R-:W-:Y:S02]  /*86c10*/  IMAD.MOV.U32 R6, RZ, RZ, R13 ;  /* 0x000000ffff067224 */ /* 0x000fe400078e000d */
[----:B------:R-:W0:Y:S01]  /*86c20*/  LDSM.16.M88.4 R12, [R44+UR4+0x7200] ;  /* 0x007200042c0c783b */ /* 0x000e220008000200 */
[----:B------:R-:W-:Y:S02]  /*86c30*/  F2FP.F16.E4M3.UNPACK_B R16, R16 ;  /* 0x00000010ff10723e */ /* 0x000fe400020006ff */
[----:B------:R-:W-:Y:S01]  /*86c40*/  F2FP.F16.E4M3.UNPACK_B R17, R17 ;  /* 0x00000011ff11723e */ /* 0x000fe200020006ff */
[----:B0-----:R-:W-:Y:S02]  /*86c50*/  IMAD.MOV.U32 R5, RZ, RZ, R12 ;  /* 0x000000ffff057224 */ /* 0x001fe400078e000c */
[----:B------:R-:W-:-:S04]  /*86c60*/  IMAD.MOV.U32 R4, RZ, RZ, R13 ;  /* 0x000000ffff047224 */ /* 0x000fc800078e000d */
[----:B----4-:R-:W-:-:S15]  /*86c70*/  HMMA.16816.F32 R36, R28, R16, R36 ;  /* 0x000000101c24723c */ /* 0x010fde0000001824 */
[----:B------:R-:W-:-:S04]  /*86c80*/  NOP ;  /* 0x0000000000007918 */ /* 0x000fc80000000000 */
[----:B------:R-:W-:Y:S04]  /*86c90*/  STL.64 [R1+0x7b0], R36 ;  /* 0x0007b02401007387 */ /* 0x000fe80000100a00 */
[----:B------:R-:W-:Y:S04]  /*86ca0*/  STL.64 [R1+0x7b8], R38 ;  /* 0x0007b82601007387 */ /* 0x000fe80000100a00 */
[----:B------:R0:W-:Y:S04]  /*86cb0*/  STL.64 [R1+0x14e0], R12 ;  /* 0x0014e00c01007387 */ /* 0x0001e80000100a00 */
[----:B------:R1:W-:Y:S04]  /*86cc0*/  STL.64 [R1+0x14e8], R14 ;  /* 0x0014e80e01007387 */ /* 0x0003e80000100a00 */
[----:B0-----:R-:W4:Y:S04]  /*86cd0*/  LDL.LU.64 R12, [R1+0x810] ;  /* 0x00081000010c7983 */ /* 0x001f280000300a00 */
[----:B-1----:R-:W4:Y:S01]  /*86ce0*/  LDL.LU.64 R14, [R1+0x818] ;  /* 0x00081800010e7983 */ /* 0x002f220000300a00 */
[----:B------:R-:W-:-:S02]  /*86cf0*/  F2FP.F16.E4M3.UNPACK_B R18, R18 ;  /* 0x00000012ff12723e */ /* 0x000fc400020006ff */
[----:B------:R-:W-:-:S07]  /*86d00*/  F2FP.F16.E4M3.UNPACK_B R19, R19 ;  /* 0x00000013ff13723e */ /* 0x000fce00020006ff */
[----:B---3--:R-:W-:-:S15]  /*86d10*/  HMMA.16816.F32 R32, R28, R18, R32 ;  /* 0x000000121c20723c */ /* 0x008fde0000001820 */
[----:B------:R-:W-:-:S04]  /*86d20*/  NOP ;  /* 0x0000000000007918 */ /* 0x000fc80000000000 */
[----:B------:R-:W-:Y:S04]  /*86d30*/  STL.64 [R1+0x7d0], R32 ;  /* 0x0007d02001007387 */ /* 0x000fe80000100a00 */
[----:B------:R-:W-:Y:S04]  /*86d40*/  STL.64 [R1+0x7d8], R34 ;  /* 0x0007d82201007387 */ /* 0x000fe80000100a00 */
[----:B------:R-:W-:Y:S04]  /*86d50*/  STL.64 [R1+0x64c8], R18 ;  /* 0x0064c81201007387 */ /* 0x000fe80000100a00 */
[----:B------:R-:W-:Y:S04]  /*86d60*/  STL.64 [R1+0x64c0], R16 ;  /* 0x0064c01001007387 */ /* 0x000fe80000100a00 */
[----:B------:R-:W0:Y:S01]  /*86d70*/  LDSM.16.M88.4 R16, [R44+UR4+0x7400] ;  /* 0x007400042c10783b */ /* 0x000e220008000200 */
[----:B------:R-:W-:-:S02]  /*86d80*/  F2FP.F16.E4M3.UNPACK_B R20, R20 ;  /* 0x00000014ff14723e */ /* 0x000fc400020006ff */
[----:B------:R-:W-:Y:S01]  /*86d90*/  F2FP.F16.E4M3.UNPACK_B R21, R21 ;  /* 0x00000015ff15723e */ /* 0x000fe200020006ff */
[----:B0-----:R-:W-:Y:S01]  /*86da0*/  STL.64 [R1+0x14f0], R16 ;  /* 0x0014f01001007387 */ /* 0x001fe20000100a00 */
[----:B------:R-:W-:Y:S02]  /*86db0*/  IMAD.MOV.U32 R36, RZ, RZ, R16 ;  /* 0x000000ffff247224 */ /* 0x000fe400078e0010 */
[----:B------:R-:W-:Y:S01]  /*86dc0*/  IMAD.MOV.U32 R37, RZ, RZ, R17 ;  /* 0x000000ffff257224 */ /* 0x000fe200078e0011 */
[----:B------:R2:W-:Y:S04]  /*86dd0*/  STL.64 [R1+0x14f8], R18 ;  /* 0x0014f81201007387 */ /* 0x0005e80000100a00 */
[----:B------:R-:W3:Y:S01]  /*86de0*/  LDL.LU.64 R32, [R1+0x830] ;  /* 0x0008300001207983 */ /* 0x000ee20000300a00 */
[----:B--2---:R-:W-:-:S15]  /*86df0*/  HMMA.16816.F32 R16, R28, R20, R24 ;  /* 0x000000141c10723c */ /* 0x004fde0000001818 */
[----:B------:R-:W-:-:S04]  /*86e00*/  NOP ;  /* 0x0000000000007918 */ /* 0x000fc80000000000 */
[----:B------:R-:W-:Y:S04]  /*86e10*/  STL.64 [R1+0x7f0], R16 ;  /* 0x0007f01001007387 */ /* 0x000fe80000100a00 */
[----:B------:R-:W-:Y:S04]  /*86e20*/  STL.64 [R1+0x7f8], R18 ;  /* 0x0007f81201007387 */ /* 0x000fe80000100a00 */
[----:B------:R-:W0:Y:S01]  /*86e30*/  LDSM.16.M88.4 R16, [R44+UR4+0x7600] ;  /* 0x007600042c10783b */ /* 0x000e220008000200 */
[----:B------:R-:W-:Y:S02]  /*86e40*/  F2FP.F16.E4M3.UNPACK_B R22, R22 ;  /* 0x00000016ff16723e */ /* 0x000fe400020006ff */
[----:B------:R-:W-:Y:S01]  /*86e50*/  F2FP.F16.E4M3.UNPACK_B R23, R23 ;  /* 0x00000017ff17723e */ /* 0x000fe200020006ff */
[----:B------:R-:W3:Y:S04]  /*86e60*/  LDL.LU.64 R34, [R1+0x838] ;  /* 0x0008380001227983 */ /* 0x000ee80000300a00 */
[----:B0-----:R-:W-:Y:S04]  /*86e70*/  STL.64 [R1+0x1500], R16 ;  /* 0x0015001001007387 */ /* 0x001fe80000100a00 */
[----:B------:R-:W-:Y:S04]  /*86e80*/  STL.64 [R1+0x1508], R18 ;  /* 0x0015081201007387 */ /* 0x000fe80000100a00 */
[----:B------:R-:W2:Y:S04]  /*86e90*/  LDL.LU.64 R40, [R1+0x850] ;  /* 0x0008500001287983 */ /* 0x000ea80000300a00 */
[----:B------:R-:W2:Y:S04]  /*86ea0*/  LDL.LU.64 R42, [R1+0x858] ;  /* 0x00085800012a7983 */ /* 0x000ea80000300a00 */
[----:B------:R-:W-:Y:S04]  /*86eb0*/  STL.64 [R1+0x64d8], R22 ;  /* 0x0064d81601007387 */ /* 0x000fe80000100a00 */
[----:B------:R-:W-:Y:S01]  /*86ec0*/  STL.64 [R1+0x64d0], R20 ;  /* 0x0064d01401007387 */ /* 0x000fe20000100a00 */
[----:B----4-:R-:W-:Y:S01]  /*86ed0*/  HMMA.16816.F32 R12, R28, R22, R12 ;  /* 0x000000161c0c723c */ /* 0x010fe2000000180c */
[----:B------:R-:W-:-:S02]  /*86ee0*/  F2FP.F16.E4M3.UNPACK_B R24, R11 ;  /* 0x0000000bff18723e */ /* 0x000fc400020006ff */
[----:B------:R-:W-:-:S15]  /*86ef0*/  LDSM.16.M88.4 R20, [R44+UR4+0x7a00] ;  /* 0x007a00042c14783b */ /* 0x000fde0008000200 */
[----:B------:R-:W-:Y:S01]  /*86f00*/  NOP ;  /* 0x0000000000007918 */ /* 0x000fe20000000000 */
        /* <DEDUP_REMOVED lines=9> */
[----:B------:R-:W-:-:S02]  /*86fa0*/  F2FP.F16.E4M3.UNPACK_B R25, R10 ;  /* 0x0000000aff19723e */ /* 0x000fc400020006ff */
[----:B------:R-:W-:Y:S02]  /*86fb0*/  F2FP.F16.E4M3.UNPACK_B R26, R9 ;  /* 0x00000009ff1a723e */ /* 0x000fe400020006ff */
[----:B------:R-:W-:Y:S01]  /*86fc0*/  F2FP.F16.E4M3.UNPACK_B R27, R8 ;  /* 0x00000008ff1b723e */ /* 0x000fe200020006ff */
[----:B------:R-:W-:Y:S02]  /*86fd0*/  IMAD.MOV.U32 R10, RZ, RZ, R20 ;  /* 0x000000ffff0a7224 */ /* 0x000fe400078e0014 */
[----:B------:R-:W-:Y:S01]  /*86fe0*/  IMAD.MOV.U32 R9, RZ, RZ, R21 ;  /* 0x000000ffff097224 */ /* 0x000fe200078e0015 */
[----:B---3--:R-:W-:-:S15]  /*86ff0*/  HMMA.16816.F32 R32, R28, R24, R32 ;  /* 0x000000181c20723c */ /* 0x008fde0000001820 */
[----:B------:R-:W-:-:S04]  /*87000*/  NOP ;  /* 0x0000000000007918 */ /* 0x000fc80000000000 */
[----:B------:R-:W-:Y:S04]  /*87010*/  STL.64 [R1+0x830], R32 ;  /* 0x0008302001007387 */ /* 0x000fe80000100a00 */
[----:B------:R-:W-:Y:S04]  /*87020*/  STL.64 [R1+0x838], R34 ;  /* 0x0008382201007387 */ /* 0x000fe80000100a00 */
[----:B------:R-:W-:Y:S04]  /*87030*/  STL.64 [R1+0x1520], R20 ;  /* 0x0015201401007387 */ /* 0x000fe80000100a00 */
[----:B------:R2:W-:Y:S02]  /*87040*/  STL.64 [R1+0x1528], R22 ;  /* 0x0015281601007387 */ /* 0x0005e40000100a00 */
[----:B--2---:R-:W-:Y:S02]  /*87050*/  HMMA.16816.F32 R20, R28, R26, R40 ;  /* 0x0000001a1c14723c */ /* 0x004fe40000001828 */
[----:B------:R-:W-:Y:S04]  /*87060*/  STL.64 [R1+0x64f8], R26 ;  /* 0x0064f81a01007387 */ /* 0x000fe80000100a00 */
[----:B------:R-:W-:Y:S01]  /*87070*/  STL.64 [R1+0x64f0], R24 ;  /* 0x0064f01801007387 */ /* 0x000fe20000100a00 */
[----:B------:R-:W-:-:S02]  /*87080*/  F2FP.F16.E4M3.UNPACK_B R32, R7 ;  /* 0x00000007ff20723e */ /* 0x000fc400020006ff */
[----:B------:R-:W-:Y:S02]  /*87090*/  F2FP.F16.E4M3.UNPACK_B R33, R6 ;  /* 0x00000006ff21723e */ /* 0x000fe400020006ff */
[----:B------:R-:W-:-:S08]  /*870a0*/  F2FP.F16.E4M3.UNPACK_B R34, R5 ;  /* 0x00000005ff22723e */ /* 0x000fd000020006ff */
[----:B------:R-:W-:Y:S04]  /*870b0*/  STL.64 [R1+0x850], R20 ;  /* 0x0008501401007387 */ /* 0x000fe80000100a00 */
[----:B------:R-:W-:Y:S04]  /*870c0*/  STL.64 [R1+0x858], R22 ;  /* 0x0008581601007387 */ /* 0x000fe80000100a00 */
[----:B------:R-:W0:Y:S01]  /*870d0*/  LDSM.16.M88.4 R20, [R44+UR4+0x7c00] ;  /* 0x007c00042c14783b */ /* 0x000e220008000200 */
[----:B------:R-:W-:-:S03]  /*870e0*/  F2FP.F16.E4M3.UNPACK_B R35, R4 ;  /* 0x00000004ff23723e */ /* 0x000fc600020006ff */
[----:B------:R-:W1:Y:S04]  /*870f0*/  LDSM.16.M88.4 R4, [R44+UR4+0x7e00] ;  /* 0x007e00042c04783b */ /* 0x000e680008000200 */
[----:B------:R-:W2:Y:S04]  /*87100*/  LDL.LU.64 R40, [R1+0x890] ;  /* 0x0008900001287983 */ /* 0x000ea80000300a00 */
[----:B------:R-:W2:Y:S01]  /*87110*/  LDL.LU.64 R42, [R1+0x898] ;  /* 0x00089800012a7983 */ /* 0x000ea20000300a00 */
[----:B------:R-:W-:Y:S02]  /*87120*/  IMAD.MOV.U32 R38, RZ, RZ, R16 ;  /* 0x000000ffff267224 */ /* 0x000fe400078e0010 */
[----:B------:R-:W-:Y:S01]  /*87130*/  IMAD.MOV.U32 R39, RZ, RZ, R17 ;  /* 0x000000ffff277224 */ /* 0x000fe200078e0011 */
[----:B0-----:R0:W-:Y:S04]  /*87140*/  STL.64 [R1+0x1530], R20 ;  /* 0x0015301401007387 */ /* 0x0011e80000100a00 */
[----:B------:R3:W-:Y:S01]  /*87150*/  STL.64 [R1+0x1538], R22 ;  /* 0x0015381601007387 */ /* 0x0007e20000100a00 */
[----:B------:R-:W-:-:S03]  /*87160*/  IMAD.MOV.U32 R8, RZ, RZ, R20 ;  /* 0x000000ffff087224 */ /* 0x000fc600078e0014 */
[----:B------:R-:W5:Y:S01]  /*87170*/  LDL.LU.64 R24, [R1+0x8b0] ;  /* 0x0008b00001187983 */ /* 0x000f620000300a00 */
[----:B------:R-:W-:-:S03]  /*87180*/  IMAD.MOV.U32 R18, RZ, RZ, R21 ;  /* 0x000000ffff127224 */ /* 0x000fc600078e0015 */
[----:B------:R-:W5:Y:S01]  /*87190*/  LDL.LU.64 R26, [R1+0x8b8] ;  /* 0x0008b800011a7983 */ /* 0x000f620000300a00 */
[----:B-1----:R-:W-:Y:S02]  /*871a0*/  IMAD.MOV.U32 R17, RZ, RZ, R4 ;  /* 0x000000ffff117224 */ /* 0x002fe400078e0004 */
[----:B------:R-:W-:Y:S01]  /*871b0*/  IMAD.MOV.U32 R16, RZ, RZ, R5 ;  /* 0x000000ffff107224 */ /* 0x000fe200078e0005 */
[----:B----4-:R-:W-:-:S15]  /*871c0*/  HMMA.16816.F32 R12, R28, R32, R12 ;  /* 0x000000201c0c723c */ /* 0x010fde000000180c */
[----:B------:R-:W-:-:S04]  /*871d0*/  NOP ;  /* 0x0000000000007918 */ /* 0x000fc80000000000 */
[----:B------:R1:W-:Y:S04]  /*871e0*/  STL.64 [R1+0x870], R12 ;  /* 0x0008700c01007387 */ /* 0x0003e80000100a00 */
[----:B------:R4:W-:Y:S04]  /*871f0*/  STL.64 [R1+0x878], R14 ;  /* 0x0008780e01007387 */ /* 0x0009e80000100a00 */
[----:B0-----:R-:W5:Y:S04]  /*87200*/  LDL.LU.64 R20, [R1+0x8d0] ;  /* 0x0008d00001147983 */ /* 0x001f680000300a00 */
[----:B---3--:R-:W3:Y:S04]  /*87210*/  LDL.LU.64 R22, [R1+0x8d8] ;  /* 0x0008d80001167983 */ /* 0x008ee80000300a00 */
[----:B------:R0:W-:Y:S04]  /*87220*/  STL.64 [R1+0x1540], R4 ;  /* 0x0015400401007387 */ /* 0x0001e80000100a00 */
[----:B------:R0:W-:Y:S04]  /*87230*/  STL.64 [R1+0x1548], R6 ;  /* 0x0015480601007387 */ /* 0x0001e80000100a00 */
[----:B-1----:R-:W3:Y:S04]  /*87240*/  LDL.LU.64 R12, [R1+0x8f0] ;  /* 0x0008f000010c7983 */ /* 0x002ee80000300a00 */
[----:B----4-:R-:W4:Y:S04]  /*87250*/  LDL.LU.64 R14, [R1+0x8f8] ;  /* 0x0008f800010e7983 */ /* 0x010f280000300a00 */
[----:B0-----:R-:W4:Y:S04]  /*87260*/  LDL.LU.64 R4, [R1+0x940] ;  /* 0x0009400001047983 */ /* 0x001f280000300a00 */
[----:B------:R-:W4:Y:S01]  /*87270*/  LDL.LU.64 R6, [R1+0x948] ;  /* 0x0009480001067983 */ /* 0x000f220000300a00 */
[----:B------:R-:W-:-:S02]  /*87280*/  F2FP.F16.E4M3.UNPACK_B R36, R36 ;  /* 0x00000024ff24723e */ /* 0x000fc400020006ff */
[----:B------:R-:W-:Y:S01]  /*87290*/  F2FP.F16.E4M3.UNPACK_B R37, R37 ;  /* 0x00000025ff25723e */ /* 0x000fe200020006ff */
[----:B------:R-:W-:Y:S01]  /*872a0*/  STL.64 [R1+0x6558], R34 ;  /* 0x0065582201007387 */ /* 0x000fe20000100a00 */
[----:B------:R-:W-:Y:S02]  /*872b0*/  F2FP.F16.E4M3.UNPACK_B R38, R38 ;  /* 0x00000026ff26723e */ /* 0x000fe400020006ff */
[----:B------:R-:W-:Y:S01]  /*872c0*/  F2FP.F16.E4M3.UNPACK_B R39, R39 ;  /* 0x00000027ff27723e */ /* 0x000fe200020006ff */
[----:B------:R-:W-:Y:S01]  /*872d0*/  STL.64 [R1+0x6550], R32 ;  /* 0x0065502001007387 */ /* 0x000fe20000100a00 */
[----:B------:R-:W-:Y:S02]  /*872e0*/  IMAD.MOV.U32 R59, RZ, RZ, R45 ;  /* 0x000000ffff3b7224 */ /* 0x000fe400078e002d */
[----:B------:R-:W-:Y:S01]  /*872f0*/  IMAD.MOV.U32 R56, RZ, RZ, R46 ;  /* 0x000000ffff387224 */ /* 0x000fe200078e002e */
[----:B--2---:R-:W-:-:S15]  /*87300*/  HMMA.16816.F32 R40, R28, R34, R40 ;  /* 0x000000221c28723c */ /* 0x004fde0000001828 */
[----:B------:R-:W-:-:S04]  /*87310*/  NOP ;  /* 0x0000000000007918 */ /* 0x000fc80000000000 */
[----:B------:R0:W-:Y:S04]  /*87320*/  STL.64 [R1+0x890], R40 ;  /* 0x0008902801007387 */ /* 0x0001e80000100a00 */
[----:B------:R1:W-:Y:S01]  /*87330*/  STL.64 [R1+0x898], R42 ;  /* 0x0008982a01007387 */ /* 0x0003e20000100a00 */
[----:B0-----:R-:W-:Y:S02]  /*87340*/  F2FP.F16.E4M3.UNPACK_B R40, R19 ;  /* 0x00000013ff28723e */ /* 0x001fe400020006ff */
[----:B------:R-:W-:Y:S02]  /*87350*/  F2FP.F16.E4M3.UNPACK_B R41, R11 ;  /* 0x0000000bff29723e */ /* 0x000fe400020006ff */
[----:B-1----:R-:W-:Y:S02]  /*87360*/  F2FP.F16.E4M3.UNPACK_B R42, R10 ;  /* 0x0000000aff2a723e */ /* 0x002fe400020006ff */
[----:B------:R-:W-:Y:S01]  /*87370*/  F2FP.F16.E4M3.UNPACK_B R43, R9 ;  /* 0x00000009ff2b723e */ /* 0x000fe200020006ff */
[----:B-----5:R-:W-:-:S15]  /*87380*/  HMMA.16816.F32 R24, R28, R36, R24 ;  /* 0x000000241c18723c */ /* 0x020fde0000001818 */
[----:B------:R-:W-:-:S04]  /*87390*/  NOP ;  /* 0x0000000000007918 */ /* 0x000fc80000000000 */
[----:B------:R-:W-:Y:S04]  /*873a0*/  STL.64 [R1+0x8b0], R24 ;  /* 0x0008b01801007387 */ /* 0x000fe80000100a00 */
[----:B------:R-:W-:Y:S04]  /*873b0*/  STL.64 [R1+0x8b8], R26 ;  /* 0x0008b81a01007387 */ /* 0x000fe80000100a00 */
[----:B------:R-:W-:Y:S04]  /*873c0*/  STL.64 [R1+0x6568], R38 ;  /* 0x0065682601007387 */ /* 0x000fe80000100a00 */
[----:B------:R-:W-:Y:S01]  /*873d0*/  STL.64 [R1+0x6560], R36 ;  /* 0x0065602401007387 */ /* 0x000fe20000100a00 */
[C---:B---3--:R-:W-:Y:S08]  /*873e0*/  HMMA.16816.F32 R20, R28.reuse, R38, R20 ;  /* 0x000000261c14723c */ /* 0x048ff00000001814 */
[C---:B----4-:R-:W-:Y:S08]  /*873f0*/  HMMA.16816.F32 R12, R28.reuse, R40, R12 ;  /* 0x000000281c0c723c */ /* 0x050ff0000000180c */
[----:B------:R-:W-:Y:S03]  /*87400*/  HMMA.16816.F32 R4, R28, R42, R4 ;  /* 0x0000002a1c04723c */ /* 0x000fe60000001804 */
[----:B------:R0:W-:Y:S04]  /*87410*/  STL.64 [R1+0x8d0], R20 ;  /* 0x0008d01401007387 */ /* 0x0001e80000100a00 */
[----:B------:R1:W-:Y:S04]  /*87420*/  STL.64 [R1+0x8d8], R22 ;  /* 0x0008d81601007387 */ /* 0x0003e80000100a00 */
[----:B------:R2:W-:Y:S04]  /*87430*/  STL.64 [R1+0x8f0], R12 ;  /* 0x0008f00c01007387 */ /* 0x0005e80000100a00 */
[----:B------:R-:W-:Y:S04]  /*87440*/  STL.64 [R1+0x8f8], R14 ;  /* 0x0008f80e01007387 */ /* 0x000fe80000100a00 */
[----:B0-----:R-:W3:Y:S04]  /*87450*/  LDL.LU.64 R20, [R1+0x1130] ;  /* 0x0011300001147983 */ /* 0x001ee80000300a00 */
[----:B-1----:R-:W3:Y:S04]  /*87460*/  LDL.LU.64 R22, [R1+0x1138] ;  /* 0x0011380001167983 */ /* 0x002ee80000300a00 */
[----:B------:R-:W-:Y:S04]  /*87470*/  STL.64 [R1+0x940], R4 ;  /* 0x0009400401007387 */ /* 0x000fe80000100a00 */
[----:B------:R0:W-:Y:S04]  /*87480*/  STL.64 [R1+0x948], R6 ;  /* 0x0009480601007387 */ /* 0x0001e80000100a00 */
[----:B------:R-:W4:Y:S04]  /*87490*/  LDL R58, [R1+0xb0] ;  /* 0x0000b000013a7983 */ /* 0x000f280000100800 */
[----:B------:R-:W5:Y:S04]  /*874a0*/  LDL.LU R45, [R1+0x66c8] ;  /* 0x0066c800012d7983 */ /* 0x000f680000300800 */
[----:B------:R-:W3:Y:S01]  /*874b0*/  LDL.LU R46, [R1+0x66c4] ;  /* 0x0066c400012e7983 */ /* 0x000ee20000300800 */
[----:B------:R-:W-:-:S03]  /*874c0*/  IMAD.MOV.U32 R57, RZ, RZ, R47 ;  /* 0x000000ffff397224 */ /* 0x000fc600078e002f */
[----:B------:R-:W5:Y:S04]  /*874d0*/  LDL.LU R47, [R1+0x66c0] ;  /* 0x0066c000012f7983 */ /* 0x000f680000300800 */
[----:B--2---:R-:W2:Y:S04]  /*874e0*/  LDL.LU R12, [R1+0x1ee0] ;  /* 0x001ee000010c7983 */ /* 0x004ea80000300800 */
[----:B0-----:R-:W2:Y:S04]  /*874f0*/  LDL.LU R7, [R1+0x1edc] ;  /* 0x001edc0001077983 */ /* 0x001ea80000300800 */
[----:B------:R-:W2:Y:S04]  /*87500*/  LDL.LU R13, [R1+0x1ef0] ;  /* 0x001ef000010d7983 */ /* 0x000ea80000300800 */
[----:B------:R-:W2:Y:S01]  /*87510*/  LDL.LU R4, [R1+0x1eec] ;  /* 0x001eec0001047983 */ /* 0x000ea20000300800 */
[----:B------:R-:W-:-:S03]  /*87520*/  F2FP.F16.E4M3.UNPACK_B R44, R8 ;  /* 0x00000008ff2c723e */ /* 0x000fc600020006ff */
[----:B------:R-:W2:Y:S04]  /*87530*/  LDL.LU R14, [R1+0x1f00] ;  /* 0x001f0000010e7983 */ /* 0x000ea80000300800 */
[----:B------:R-:W2:Y:S04]  /*87540*/  LDL.LU R5, [R1+0x1ef8] ;  /* 0x001ef80001057983 */ /* 0x000ea80000300800 */
[----:B------:R-:W2:Y:S04]  /*87550*/  LDL.LU R15, [R1+0x1f0c] ;  /* 0x001f0c00010f7983 */ /* 0x000ea80000300800 */
[----:B------:R-:W2:Y:S04]  /*87560*/  LDL.LU R6, [R1+0x1f08] ;  /* 0x001f080001067983 */ /* 0x000ea80000300800 */
[----:B------:R-:W2:Y:S04]  /*87570*/  LDL.LU.64 R8, [R1+0x930] ;  /* 0x0009300001087983 */ /* 0x000ea80000300a00 */
[----:B------:R-:W2:Y:S04]  /*87580*/  LDL.LU.64 R10, [R1+0x938] ;  /* 0x00093800010a7983 */ /* 0x000ea80000300a00 */
[----:B----4-:R-:W-:Y:S04]  /*87590*/  STL.64 [R1+0x6638], R58 ;  /* 0x0066383a01007387 */ /* 0x010fe80000100a00 */
[----:B------:R-:W-:Y:S01]  /*875a0*/  STL.64 [R1+0x6630], R56 ;  /* 0x0066303801007387 */ /* 0x000fe20000100a00 */
[----:B---3--:R-:W-:-:S03]  /*875b0*/  IMAD.MOV.U32 R54, RZ, RZ, R46 ;  /* 0x000000ffff367224 */ /* 0x008fc600078e002e */
[----:B------:R-:W3:Y:S04]  /*875c0*/  LDL.LU R46, [R1+0x66bc] ;  /* 0x0066bc00012e7983 */ /* 0x000ee80000300800 */
[----:B------:R-:W-:Y:S04]  /*875d0*/  STL.64 [R1+0x6578], R42 ;  /* 0x0065782a01007387 */ /* 0x000fe80000100a00 */
[----:B------:R-:W-:Y:S04]  /*875e0*/  STL.64 [R1+0x6570], R40 ;  /* 0x0065702801007387 */ /* 0x000fe80000100a00 */
[----:B------:R-:W4:Y:S01]  /*875f0*/  LDL R52, [R1+0xc8] ;  /* 0x0000c80001347983 */ /* 0x000f220000100800 */
[----:B-----5:R-:W-:-:S02]  /*87600*/  IMAD.MOV.U32 R55, RZ, RZ, R45 ;  /* 0x000000ffff377224 */ /* 0x020fc400078e002d */
[----:B------:R-:W-:Y:S02]  /*87610*/  IMAD.MOV.U32 R53, RZ, RZ, R47 ;  /* 0x000000ffff357224 */ /* 0x000fe400078e002f */
[----:B------:R-:W5:Y:S04]  /*87620*/  LDL.LU R47, [R1+0x66b8] ;  /* 0x0066b800012f7983 */ /* 0x000f680000300800 */
[----:B------:R0:W-:Y:S01]  /*87630*/  STL.64 [R1+0x6648], R54 ;  /* 0x0066483601007387 */ /* 0x0001e20000100a00 */
[----:B------:R-:W-:-:S07]  /*87640*/  F2FP.F16.E4M3.UNPACK_B R45, R18 ;  /* 0x00000012ff2d723e */ /* 0x000fce00020006ff */
[----:B------:R-:W-:Y:S01]  /*87650*/  HMMA.16816.F32 R20, R28, R44, R20 ;  /* 0x0000002c1c14723c */ /* 0x000fe20000001814 */
[----:B----4-:R1:W-:Y:S04]  /*87660*/  STL.64 [R1+0x6640], R52 ;  /* 0x0066403401007387 */ /* 0x0103e80000100a00 */
[----:B------:R-:W4:Y:S04]  /*87670*/  LDL R50, [R1+0xd0] ;  /* 0x0000d00001327983 */ /* 0x000f280000100800 */
[----:B------:R-:W2:Y:S01]  /*87680*/  LDL R48, [R1+0xd8] ;  /* 0x0000d80001307983 */ /* 0x000ea20000100800 */
[----:B---3--:R-:W-:-:S02]  /*87690*/  IMAD.MOV.U32 R51, RZ, RZ, R46 ;  /* 0x000000ffff337224 */ /* 0x008fc400078e002e */
[----:B-----5:R-:W-:-:S07]  /*876a0*/  IMAD.MOV.U32 R49, RZ, RZ, R47 ;  /* 0x000000ffff317224 */ /* 0x020fce00078e002f */
[----:B------:R-:W-:Y:S04]  /*876b0*/  STL.64 [R1+0x1130], R20 ;  /* 0x0011301401007387 */ /* 0x000fe80000100a00 */
[----:B------:R-:W-:Y:S01]  /*876c0*/  STL.64 [R1+0x1138], R22 ;  /* 0x0011381601007387 */ /* 0x000fe20000100a00 */
[----:B------:R-:W-:Y:S02]  /*876d0*/  F2FP.F16.E4M3.UNPACK_B R46, R17 ;  /* 0x00000011ff2e723e */ /* 0x000fe400020006ff */
[----:B------:R-:W-:Y:S01]  /*876e0*/  F2FP.F16.E4M3.UNPACK_B R47, R16 ;  /* 0x00000010ff2f723e */ /* 0x000fe200020006ff */
[----:B----4-:R-:W-:Y:S04]  /*876f0*/  STL.64 [R1+0x6658], R50 ;  /* 0x0066583201007387 */ /* 0x010fe80000100a00 */
[----:B--2---:R-:W-:Y:S04]  /*87700*/  STL.64 [R1+0x6650], R48 ;  /* 0x0066503001007387 */ /* 0x004fe80000100a00 */
[----:B------:R-:W2:Y:S04]  /*87710*/  LDL R34, [R1+0xe0] ;  /* 0x0000e00001227983 */ /* 0x000ea80000100800 */
[----:B------:R-:W2:Y:S04]  /*87720*/  LDL R35, [R1+0xe4] ;  /* 0x0000e40001237983 */ /* 0x000ea80000100800 */
[----:B------:R-:W3:Y:S04]  /*87730*/  LDL R32, [R1+0xe8] ;  /* 0x0000e80001207983 */ /* 0x000ee80000100800 */
[----:B------:R-:W3:Y:S01]  /*87740*/  LDL R33, [R1+0xec] ;  /* 0x0000ec0001217983 */ /* 0x000ee20000100800 */
[----:B------:R-:W-:Y:S03]  /*87750*/  HMMA.16816.F32 R8, R28, R46, R8 ;  /* 0x0000002e1c08723c */ /* 0x000fe60000001808 */
[----:B--2---:R-:W-:Y:S04]  /*87760*/  STL.64 [R1+0x6668], R34 ;  /* 0x0066682201007387 */ /* 0x004fe80000100a00 */
[----:B---3--:R-:W-:Y:S04]  /*87770*/  STL.64 [R1+0x6660], R32 ;  /* 0x0066602001007387 */ /* 0x008fe80000100a00 */
[----:B0-----:R-:W2:Y:S08]  /*87780*/  LDL R54, [R1+0xf8] ;  /* 0x0000f80001367983 */ /* 0x001eb00000100800 */
[----:B------:R-:W-:Y:S04]  /*87790*/  STL.64 [R1+0x930], R8 ;  /* 0x0009300801007387 */ /* 0x000fe80000100a00 */
[----:B------:R-:W-:Y:S04]  /*877a0*/  STL.64 [R1+0x938], R10 ;  /* 0x0009380a01007387 */ /* 0x000fe80000100a00 */
[----:B------:R-:W2:Y:S04]  /*877b0*/  LDL R55, [R1+0xfc] ;  /* 0x0000fc0001377983 */ /* 0x000ea80000100800 */
[----:B-1----:R-:W3:Y:S04]  /*877c0*/  LDL R52, [R1+0x100] ;  /* 0x0001000001347983 */ /* 0x002ee80000100800 */
[----:B------:R-:W3:Y:S04]  /*877d0*/  LDL R53, [R1+0x104] ;  /* 0x0001040001357983 */ /* 0x000ee80000100800 */
[----:B--2---:R0:W-:Y:S04]  /*877e0*/  STL.64 [R1+0x6678], R54 ;  /* 0x0066783601007387 */ /* 0x0041e80000100a00 */
[----:B0-----:R-:W2:Y:S04]  /*877f0*/  LDL R54, [R1+0x108] ;  /* 0x0001080001367983 */ /* 0x001ea80000100800 */
[----:B------:R-:W2:Y:S04]  /*87800*/  LDL R55, [R1+0x10c] ;  /* 0x00010c0001377983 */ /* 0x000ea80000100800 */
[----:B---3--:R0:W-:Y:S04]  /*87810*/  STL.64 [R1+0x6670], R52 ;  /* 0x0066703401007387 */ /* 0x0081e80000100a00 */
[----:B--2---:R-:W-:Y:S04]  /*87820*/  STL.64 [R1+0x6688], R54 ;  /* 0x0066883601007387 */ /* 0x004fe80000100a00 */
[----:B------:R1:W-:Y:S04]  /*87830*/  STL.64 [R1+0x6588], R46 ;  /* 0x0065882e01007387 */ /* 0x0003e80000100a00 */
[----:B0-----:R-:W2:Y:S04]  /*87840*/  LDL R52, [R1+0x110] ;  /* 0x0001100001347983 */ /* 0x001ea80000100800 */
[----:B------:R-:W2:Y:S04]  /*87850*/  LDL R53, [R1+0x114] ;  /* 0x0001140001357983 */ /* 0x000ea80000100800 */
[----:B-1----:R-:W3:Y:S04]  /*87860*/  LDL R46, [R1+0xf0] ;  /* 0x0000f000012e7983 */ /* 0x002ee80000100800 */
[----:B------:R-:W3:Y:S04]  /*87870*/  LDL R47, [R1+0xf4] ;  /* 0x0000f400012f7983 */ /* 0x000ee80000100800 */
[----:B--2---:R-:W-:Y:S04]  /*87880*/  STL.64 [R1+0x66a0], R52 ;  /* 0x0066a03401007387 */ /* 0x004fe80000100a00 */
[----:B------:R0:W-:Y:S04]  /*87890*/  STL.64 [R1+0x6580], R44 ;  /* 0x0065802c01007387 */ /* 0x0001e80000100a00 */
[----:B---3--:R1:W-:Y:S04]  /*878a0*/  STL.64 [R1+0x6680], R46 ;  /* 0x0066802e01007387 */ /* 0x0083e80000100a00 */
[----:B------:R-:W2:Y:S04]  /*878b0*/  LDL R54, [R1+0x118] ;  /* 0x0001180001367983 */ /* 0x000ea80000100800 */
[----:B------:R-:W2:Y:S04]  /*878c0*/  LDL R55, [R1+0x11c] ;  /* 0x00011c0001377983 */ /* 0x000ea80000100800 */
[----:B0-----:R-:W3:Y:S04]  /*878d0*/  LDL.LU.64 R44, [R1+0x1100] ;  /* 0x00110000012c7983 */ /* 0x001ee80000300a00 */
[----:B-1----:R-:W4:Y:S04]  /*878e0*/  LDL.LU.64 R46, [R1+0x1108] ;  /* 0x00110800012e7983 */ /* 0x002f280000300a00 */
[----:B----4-:R-:W-:Y:S04]  /*878f0*/  STL.64 [R1+0x6698], R46 ;  /* 0x0066982e01007387 */ /* 0x010fe80000100a00 */
[----:B---3--:R0:W-:Y:S04]  /*87900*/  STL.64 [R1+0x6690], R44 ;  /* 0x0066902c01007387 */ /* 0x0081e80000100a00 */
[----:B0-----:R-:W3:Y:S04]  /*87910*/  LDL.LU.64 R44, [R1+0x1110] ;  /* 0x00111000012c7983 */ /* 0x001ee80000300a00 */
[----:B------:R-:W4:Y:S01]  /*87920*/  LDL.LU.64 R46, [R1+0x1118] ;  /* 0x00111800012e7983 */ /* 0x000f220000300a00 */
[----:B------:R-:W-:-:S02]  /*87930*/  IMAD R4, R4, 0x100, R13 ;  /* 0x0000010004047824 */ /* 0x000fc400078e020d */
[----:B------:R-:W-:Y:S02]  /*87940*/  IMAD R5, R5, 0x100, R14 ;  /* 0x0000010005057824 */ /* 0x000fe400078e020e */
[----:B------:R-:W-:Y:S02]  /*87950*/  IMAD R6, R6, 0x100, R15 ;  /* 0x0000010006067824 */ /* 0x000fe400078e020f */
[----:B------:R-:W-:Y:S02]  /*87960*/  IMAD R7, R7, 0x100, R12 ;  /* 0x0000010007077824 */ /* 0x000fe400078e020c */
[----:B------:R-:W-:Y:S01]  /*87970*/  IMAD.MOV.U32 R31, RZ, RZ, R6 ;  /* 0x000000ffff1f7224 */ /* 0x000fe200078e0006 */
[----:B----4-:R-:W-:Y:S04]  /*87980*/  STL.64 [R1+0x66b0], R46 ;  /* 0x0066b02e01007387 */ /* 0x010fe80000100a00 */
[----:B---3--:R0:W-:Y:S04]  /*87990*/  STL.64 [R1+0x66a8], R44 ;  /* 0x0066a82c01007387 */ /* 0x0081e80000100a00 */
[----:B0-----:R-:W2:Y:S04]  /*879a0*/  LDL.LU.64 R44, [R1+0x1120] ;  /* 0x00112000012c7983 */ /* 0x001ea80000300a00 */
[----:B------:R-:W2:Y:S01]  /*879b0*/  LDL.LU.64 R46, [R1+0x1128] ;  /* 0x00112800012e7983 */ /* 0x000ea20000300a00 */
[----:B------:R-:W-:-:S02]  /*879c0*/  IMAD.MOV.U32 R30, RZ, RZ, R5 ;  /* 0x000000ffff1e7224 */ /* 0x000fc400078e0005 */
[----:B------:R-:W-:Y:S01]  /*879d0*/  IMAD.MOV.U32 R29, RZ, RZ, R4 ;  /* 0x000000ffff1d7224 */ /* 0x000fe200078e0004 */
[----:B------:R-:W-:Y:S01]  /*879e0*/  F2FP.F16.E4M3.UNPACK_B R28, R7 ;  /* 0x00000007ff1c723e */ /* 0x000fe200020006ff */
[----:B------:R-:W3:Y:S01]  /*879f0*/  LDL.LU.64 R32, [R1+0x10f0] ;  /* 0x0010f00001207983 */ /* 0x000ee20000300a00 */
[----:B------:R-:W-:Y:S02]  /*87a00*/  F2FP.F16.E4M3.UNPACK_B R30, R30 ;  /* 0x0000001eff1e723e */ /* 0x000fe400020006ff */
[----:B------:R-:W-:Y:S01]  /*87a10*/  F2FP.F16.E4M3.UNPACK_B R29, R29 ;  /* 0x0000001dff1d723e */ /* 0x000fe200020006ff */
[----:B------:R-:W3:Y:S01]  /*87a20*/  LDL.LU.64 R34, [R1+0x10f8] ;  /* 0x0010f80001227983 */ /* 0x000ee20000300a00 */
[----:B------:R-:W-:-:S03]  /*87a30*/  F2FP.F16.E4M3.UNPACK_B R31, R31 ;  /* 0x0000001fff1f723e */ /* 0x000fc600020006ff */
[----:B------:R-:W4:Y:S04]  /*87a40*/  LDL.LU.64 R48, [R1+0x10e0] ;  /* 0x0010e00001307983 */ /* 0x000f280000300a00 */
[----:B------:R-:W4:Y:S04]  /*87a50*/  LDL.LU.64 R50, [R1+0x10e8] ;  /* 0x0010e80001327983 */ /* 0x000f280000300a00 */
[----:B------:R-:W5:Y:S04]  /*87a60*/  LDL.LU.64 R56, [R1+0x10d0] ;  /* 0x0010d00001387983 */ /* 0x000f680000300a00 */
[----:B------:R-:W5:Y:S04]  /*87a70*/  LDL.LU.64 R58, [R1+0x10d8] ;  /* 0x0010d800013a7983 */ /* 0x000f680000300a00 */
[----:B------:R-:W3:Y:S04]  /*87a80*/  LDL.LU.64 R40, [R1+0x10c0] ;  /* 0x0010c00001287983 */ /* 0x000ee80000300a00 */
        /* <DEDUP_REMOVED lines=14> */
[----:B------:R-:W3:Y:S01]  /*87b70*/  LDL.LU.64 R6, [R1+0x1058] ;  /* 0x0010580001067983 */ /* 0x000ee20000300a00 */
[----:B--2---:R-:W-:Y:S03]  /*87b80*/  HMMA.16816.F32 R52, R28, R54, R44 ;  /* 0x000000361c34723c */ /* 0x004fe6000000182c */
[----:B------:R-:W2:Y:S04]  /*87b90*/  LDL.LU.64 R46, [R1+0x66b0] ;  /* 0x0066b000012e7983 */ /* 0x000ea80000300a00 */
[----:B------:R-:W2:-:S12]  /*87ba0*/  LDL.LU.64 R44, [R1+0x66a8] ;  /* 0x0066a800012c7983 */ /* 0x000e980000300a00 */
[----:B------:R0:W-:Y:S04]  /*87bb0*/  STL.64 [R1+0x1120], R52 ;  /* 0x0011203401007387 */ /* 0x0001e80000100a00 */
[----:B------:R2:W-:Y:S04]  /*87bc0*/  STL.64 [R1+0x1128], R54 ;  /* 0x0011283601007387 */ /* 0x0005e80000100a00 */
[----:B0-----:R-:W2:Y:S02]  /*87bd0*/  LDL.LU.64 R52, [R1+0x66a0] ;  /* 0x0066a00001347983 */ /* 0x001ea40000300a00 */
[----:B--2---:R-:W-:Y:S02]  /*87be0*/  HMMA.16816.F32 R52, R28, R52, R44 ;  /* 0x000000341c34723c */ /* 0x004fe4000000182c */
[----:B------:R-:W2:Y:S04]  /*87bf0*/  LDL.LU.64 R46, [R1+0x6698] ;  /* 0x00669800012e7983 */ /* 0x000ea80000300a00 */
[----:B------:R-:W2:-:S13]  /*87c00*/  LDL.LU.64 R44, [R1+0x6690] ;  /* 0x00669000012c7983 */ /* 0x000e9a0000300a00 */
[----:B------:R-:W-:Y:S04]  /*87c10*/  STL.64 [R1+0x1110], R52 ;  /* 0x0011103401007387 */ /* 0x000fe80000100a00 */
[----:B------:R0:W-:Y:S04]  /*87c20*/  STL.64 [R1+0x1118], R54 ;  /* 0x0011183601007387 */ /* 0x0001e80000100a00 */
[----:B0-----:R-:W2:Y:S02]  /*87c30*/  LDL.LU.64 R54, [R1+0x6688] ;  /* 0x0066880001367983 */ /* 0x001ea40000300a00 */
[----:B--2---:R-:W-:Y:S02]  /*87c40*/  HMMA.16816.F32 R52, R28, R54, R44 ;  /* 0x000000361c34723c */ /* 0x004fe4000000182c */
[----:B------:R-:W5:-:S15]  /*87c50*/  LDL.LU.64 R46, [R1+0x6680] ;  /* 0x00668000012e7983 */ /* 0x000f5e0000300a00 */
[----:B------:R-:W-:Y:S02]  /*87c60*/  NOP ;  /* 0x0000000000007918 */ /* 0x000fe40000000000 */
[----:B------:R-:W-:Y:S04]  /*87c70*/  STL.64 [R1+0x1100], R52 ;  /* 0x0011003401007387 */ /* 0x000fe80000100a00 */
[----:B------:R0:W-:Y:S04]  /*87c80*/  STL.64 [R1+0x1108], R54 ;  /* 0x0011083601007387 */ /* 0x0001e80000100a00 */
[----:B0-----:R-:W4:Y:S04]  /*87c90*/  LDL.LU.64 R54, [R1+0x6678] ;  /* 0x0066780001367983 */ /* 0x001f280000300a00 */
[----:B------:R-:W3:Y:S01]  /*87ca0*/  LDL.LU.64 R52, [R1+0x6670] ;  /* 0x0066700001347983 */ /* 0x000ee20000300a00 */
[C---:B-----5:R-:W-:Y:S08]  /*87cb0*/  HMMA.16816.F32 R44, R28.reuse, R46, R56 ;  /* 0x0000002e1c2c723c */ /* 0x060ff00000001838 */
[C---:B---3--:R-:W-:Y:S08]  /*87cc0*/  HMMA.16816.F32 R32, R28.reuse, R52, R32 ;  /* 0x000000341c20723c */ /* 0x048ff00000001820 */
[C---:B----4-:R-:W-:Y:S11]  /*87cd0*/  HMMA.16816.F32 R52, R28.reuse, R54, R48 ;  /* 0x000000361c34723c */ /* 0x050ff60000001830 */
[----:B------:R-:W-:Y:S04]  /*87ce0*/  STL.64 [R1+0x10f0], R32 ;  /* 0x0010f02001007387 */ /* 0x000fe80000100a00 */
[----:B------:R0:W-:Y:S04]  /*87cf0*/  STL.64 [R1+0x10f8], R34 ;  /* 0x0010f82201007387 */ /* 0x0001e80000100a00 */
[----:B0-----:R-:W2:Y:S04]  /*87d00*/  LDL.LU.64 R34, [R1+0x6668] ;  /* 0x0066680001227983 */ /* 0x001ea80000300a00 */
[----:B------:R-:W3:Y:S04]  /*87d10*/  LDL.LU.64 R32, [R1+0x6660] ;  /* 0x0066600001207983 */ /* 0x000ee80000300a00 */
[----:B------:R-:W4:Y:S04]  /*87d20*/  LDL.LU.64 R50, [R1+0x6658] ;  /* 0x0066580001327983 */ /* 0x000f280000300a00 */
[----:B------:R-:W5:Y:S04]  /*87d30*/  LDL.LU.64 R48, [R1+0x6650] ;  /* 0x0066500001307983 */ /* 0x000f680000300a00 */
[----:B------:R-:W-:Y:S04]  /*87d40*/  STL.64 [R1+0x10e0], R52 ;  /* 0x0010e03401007387 */ /* 0x000fe80000100a00 */
[----:B------:R0:W-:Y:S04]  /*87d50*/  STL.64 [R1+0x10e8], R54 ;  /* 0x0010e83601007387 */ /* 0x0001e80000100a00 */
[----:B0-----:R-:W4:Y:S04]  /*87d60*/  LDL.LU.64 R54, [R1+0x6648] ;  /* 0x0066480001367983 */ /* 0x001f280000300a00 */
[----:B------:R-:W4:Y:S04]  /*87d70*/  LDL.LU.64 R52, [R1+0x6640] ;  /* 0x0066400001347983 */ /* 0x000f280000300a00 */
[----:B------:R-:W4:Y:S04]  /*87d80*/  LDL.LU.64 R58, [R1+0x6638] ;  /* 0x00663800013a7983 */ /* 0x000f280000300a00 */
[----:B------:R-:W4:Y:S04]  /*87d90*/  LDL.LU.64 R56, [R1+0x6630] ;  /* 0x0066300001387983 */ /* 0x000f280000300a00 */
[----:B------:R-:W-:Y:S04]  /*87da0*/  STL.64 [R1+0x10d0], R44 ;  /* 0x0010d02c01007387 */ /* 0x000fe80000100a00 */
[----:B------:R-:W-:Y:S01]  /*87db0*/  STL.64 [R1+0x10d8], R46 ;  /* 0x0010d82e01007387 */ /* 0x000fe20000100a00 */
[C---:B---3--:R-:W-:Y:S08]  /*87dc0*/  HMMA.16816.F32 R40, R28.reuse, R32, R40 ;  /* 0x000000201c28723c */ /* 0x048ff00000001828 */
[C---:B--2---:R-:W-:Y:S08]  /*87dd0*/  HMMA.16816.F32 R32, R28.reuse, R34, R36 ;  /* 0x000000221c20723c */ /* 0x044ff00000001824 */
[C---:B-----5:R-:W-:Y:S08]  /*87de0*/  HMMA.16816.F32 R24, R28.reuse, R48, R24 ;  /* 0x000000301c18723c */ /* 0x060ff00000001818 */
[C---:B----4-:R-:W-:Y:S08]  /*87df0*/  HMMA.16816.F32 R20, R28.reuse, R50, R20 ;  /* 0x000000321c14723c */ /* 0x050ff00000001814 */
[C---:B------:R-:W-:Y:S08]  /*87e00*/  HMMA.16816.F32 R16, R28.reuse, R52, R16 ;  /* 0x000000341c10723c */ /* 0x040ff00000001810 */
[C---:B------:R-:W-:Y:S01]  /*87e10*/  HMMA.16816.F32 R12, R28.reuse, R54, R12 ;  /* 0x000000361c0c723c */ /* 0x040fe2000000180c */
[----:B------:R-:W-:Y:S07]  /*87e20*/  STL.64 [R1+0x10c0], R40 ;  /* 0x0010c02801007387 */ /* 0x000fee0000100a00 */
[C---:B------:R-:W-:Y:S01]  /*87e30*/  HMMA.16816.F32 R8, R28.reuse, R56, R8 ;  /* 0x000000381c08723c */ /* 0x040fe20000001808 */
[----:B------:R-:W-:Y:S07]  /*87e40*/  STL.64 [R1+0x10c8], R42 ;  /* 0x0010c82a01007387 */ /* 0x000fee0000100a00 */
[----:B------:R-:W-:Y:S01]  /*87e50*/  HMMA.16816.F32 R4, R28, R58, R4 ;  /* 0x0000003a1c04723c */ /* 0x000fe20000001804 */
[----:B------:R-:W-:Y:S04]  /*87e60*/  STL.64 [R1+0x10b0], R32 ;  /* 0x0010b02001007387 */ /* 0x000fe80000100a00 */
        /* <DEDUP_REMOVED lines=9> */
[----:B------:R-:W2:Y:S04]  /*87f00*/  LDL R54, [R1+0x10] ;  /* 0x0000100001367983 */ /* 0x000ea80000100800 */
[----:B------:R0:W-:Y:S04]  /*87f10*/  STL.64 [R1+0x1060], R8 ;  /* 0x0010600801007387 */ /* 0x0001e80000100a00 */
[----:B------:R1:W-:Y:S04]  /*87f20*/  STL.64 [R1+0x1068], R10 ;  /* 0x0010680a01007387 */ /* 0x0003e80000100a00 */
[----:B------:R-:W-:Y:S04]  /*87f30*/  STL.64 [R1+0x1050], R4 ;  /* 0x0010500401007387 */ /* 0x000fe80000100a00 */
[----:B------:R-:W-:Y:S04]  /*87f40*/  STL.64 [R1+0x1058], R6 ;  /* 0x0010580601007387 */ /* 0x000fe80000100a00 */
[----:B------:R-:W2:Y:S04]  /*87f50*/  LDL R55, [R1+0x14] ;  /* 0x0000140001377983 */ /* 0x000ea80000100800 */
[----:B------:R-:W3:Y:S04]  /*87f60*/  LDL R52, [R1+0x18] ;  /* 0x0000180001347983 */ /* 0x000ee80000100800 */
[----:B------:R-:W3:Y:S01]  /*87f70*/  LDL R53, [R1+0x1c] ;  /* 0x00001c0001357983 */ /* 0x000ee20000100800 */
[----:B------:R-:W-:-:S03]  /*87f80*/  IMAD.MOV.U32 R51, RZ, RZ, R0 ;  /* 0x000000ffff337224 */ /* 0x000fc600078e0000 */
[----:B0-----:R-:W4:Y:S04]  /*87f90*/  LDL R8, [R1+0x60] ;  /* 0x0000600001087983 */ /* 0x001f280000100800 */
[----:B------:R-:W4:Y:S04]  /*87fa0*/  LDL R9, [R1+0x64] ;  /* 0x0000640001097983 */ /* 0x000f280000100800 */
[----:B--2---:R-:W-:Y:S04]  /*87fb0*/  STL.64 [R1+0x6598], R54 ;  /* 0x0065983601007387 */ /* 0x004fe80000100a00 */
[----:B---3--:R0:W-:Y:S04]  /*87fc0*/  STL.64 [R1+0x6590], R52 ;  /* 0x0065903401007387 */ /* 0x0081e80000100a00 */
[----:B------:R-:W2:Y:S04]  /*87fd0*/  LDL R50, [R1] ;  /* 0x0000000001327983 */ /* 0x000ea80000100800 */
[----:B------:R-:W3:Y:S04]  /*87fe0*/  LDL.LU R0, [R1+0x662c] ;  /* 0x00662c0001007983 */ /* 0x000ee80000300800 */
[----:B------:R-:W5:Y:S04]  /*87ff0*/  LDL R22, [R1+0x68] ;  /* 0x0000680001167983 */ /* 0x000f680000100800 */
[----:B------:R-:W5:Y:S04]  /*88000*/  LDL R23, [R1+0x6c] ;  /* 0x00006c0001177983 */ /* 0x000f680000100800 */
[----:B------:R-:W2:Y:S04]  /*88010*/  LDL R20, [R1+0x70] ;  /* 0x0000700001147983 */ /* 0x000ea80000100800 */
[----:B------:R-:W2:Y:S04]  /*88020*/  LDL R21, [R1+0x74] ;  /* 0x0000740001157983 */ /* 0x000ea80000100800 */
[----:B-----5:R-:W-:Y:S04]  /*88030*/  STL.64 [R1+0x65b8], R22 ;  /* 0x0065b81601007387 */ /* 0x020fe80000100a00 */
[----:B--2---:R-:W-:Y:S04]  /*88040*/  STL.64 [R1+0x65b0], R20 ;  /* 0x0065b01401007387 */ /* 0x004fe80000100a00 */
[----:B-1----:R-:W2:Y:S04]  /*88050*/  LDL R10, [R1+0x58] ;  /* 0x00005800010a7983 */ /* 0x002ea80000100800 */
[----:B------:R-:W2:Y:S04]  /*88060*/  LDL R11, [R1+0x5c] ;  /* 0x00005c00010b7983 */ /* 0x000ea80000100800 */
[----:B--2---:R1:W-:Y:S04]  /*88070*/  STL.64 [R1+0x65c8], R10 ;  /* 0x0065c80a01007387 */ /* 0x0043e80000100a00 */
[----:B----4-:R2:W-:Y:S04]  /*88080*/  STL.64 [R1+0x65c0], R8 ;  /* 0x0065c00801007387 */ /* 0x0105e80000100a00 */
[----:B------:R-:W4:Y:S04]  /*88090*/  LDL R42, [R1+0x78] ;  /* 0x00007800012a7983 */ /* 0x000f280000100800 */
[----:B------:R-:W4:Y:S04]  /*880a0*/  LDL R43, [R1+0x7c] ;  /* 0x00007c00012b7983 */ /* 0x000f280000100800 */
[----:B------:R-:W5:Y:S04]  /*880b0*/  LDL R40, [R1+0x80] ;  /* 0x0000800001287983 */ /* 0x000f680000100800 */
[----:B------:R-:W5:Y:S04]  /*880c0*/  LDL R41, [R1+0x84] ;  /* 0x0000840001297983 */ /* 0x000f680000100800 */
[----:B----4-:R-:W-:Y:S04]  /*880d0*/  STL.64 [R1+0x65d8], R42 ;  /* 0x0065d82a01007387 */ /* 0x010fe80000100a00 */
[----:B-----5:R-:W-:Y:S04]  /*880e0*/  STL.64 [R1+0x65d0], R40 ;  /* 0x0065d02801007387 */ /* 0x020fe80000100a00 */
[----:B0-----:R-:W4:Y:S04]  /*880f0*/  LDL R52, [R1+0x88] ;  /* 0x0000880001347983 */ /* 0x001f280000100800 */
[----:B------:R-:W4:Y:S01]  /*88100*/  LDL R53, [R1+0x8c] ;  /* 0x00008c0001357983 */ /* 0x000f220000100800 */
[----:B---3--:R-:W-:-:S03]  /*88110*/  IMAD.MOV.U32 R59, RZ, RZ, R0 ;  /* 0x000000ffff3b7224 */ /* 0x008fc600078e0000 */
[----:B----4-:R-:W-:Y:S04]  /*88120*/  STL.64 [R1+0x6610], R52 ;  /* 0x0066103401007387 */ /* 0x010fe80000100a00 */
[----:B------:R-:W3:Y:S04]  /*88130*/  LDL.64 R56, [R1+0x28] ;  /* 0x0000280001387983 */ /* 0x000ee80000100a00 */
[----:B------:R-:W4:Y:S04]  /*88140*/  LDL R58, [R1+0x20] ;  /* 0x00002000013a7983 */ /* 0x000f280000100800 */
[----:B------:R-:W5:Y:S04]  /*88150*/  LDL.LU R0, [R1+0x6628] ;  /* 0x0066280001007983 */ /* 0x000f680000300800 */
[----:B-1----:R-:W3:Y:S04]  /*88160*/  LDL R10, [R1+0x90] ;  /* 0x00009000010a7983 */ /* 0x002ee80000100800 */
[----:B------:R-:W3:Y:S04]  /*88170*/  LDL R11, [R1+0x94] ;  /* 0x00009400010b7983 */ /* 0x000ee80000100800 */
[----:B--2---:R-:W2:Y:S04]  /*88180*/  LDL R8, [R1+0x98] ;  /* 0x0000980001087983 */ /* 0x004ea80000100800 */
[----:B------:R-:W2:Y:S01]  /*88190*/  LDL R9, [R1+0x9c] ;  /* 0x00009c0001097983 */ /* 0x000ea20000100800 */
[----:B-----5:R-:W-:-:S03]  /*881a0*/  IMAD.MOV.U32 R39, RZ, RZ, R0 ;  /* 0x000000ffff277224 */ /* 0x020fc600078e0000 */
[----:B---3--:R0:W-:Y:S04]  /*881b0*/  STL.64 [R1+0x65e0], R10 ;  /* 0x0065e00a01007387 */ /* 0x0081e80000100a00 */
[----:B--2---:R1:W-:Y:S04]  /*881c0*/  STL.64 [R1+0x65f8], R8 ;  /* 0x0065f80801007387 */ /* 0x0043e80000100a00 */
[----:B----4-:R-:W-:Y:S04]  /*881d0*/  STL.64 [R1+0x65a8], R58 ;  /* 0x0065a83a01007387 */ /* 0x010fe80000100a00 */
[----:B------:R-:W-:Y:S04]  /*881e0*/  STL.64 [R1+0x65a0], R56 ;  /* 0x0065a03801007387 */ /* 0x000fe80000100a00 */
[----:B------:R-:W2:Y:S04]  /*881f0*/  LDL R38, [R1+0x30] ;  /* 0x0000300001267983 */ /* 0x000ea80000100800 */
[----:B------:R-:W3:Y:S04]  /*88200*/  LDL.LU R0, [R1+0x6624] ;  /* 0x0066240001007983 */ /* 0x000ee80000300800 */
[----:B0-----:R-:W4:Y:S04]  /*88210*/  LDL R10, [R1+0xa0] ;  /* 0x0000a000010a7983 */ /* 0x001f280000100800 */
[----:B------:R-:W4:Y:S04]  /*88220*/  LDL R11, [R1+0xa4] ;  /* 0x0000a400010b7983 */ /* 0x000f280000100800 */
[----:B----4-:R0:W-:Y:S04]  /*88230*/  STL.64 [R1+0x6618], R10 ;  /* 0x0066180a01007387 */ /* 0x0101e80000100a00 */
[----:B------:R-:W4:Y:S04]  /*88240*/  LDL R54, [R1+0xa8] ;  /* 0x0000a80001367983 */ /* 0x000f280000100800 */
[----:B------:R-:W4:Y:S04]  /*88250*/  LDL R55, [R1+0xac] ;  /* 0x0000ac0001377983 */ /* 0x000f280000100800 */
[----:B-1----:R-:W4:Y:S04]  /*88260*/  LDL.LU.64 R8, [R1+0x1040] ;  /* 0x0010400001087983 */ /* 0x002f280000300a00 */
[----:B0-----:R-:W4:Y:S04]  /*88270*/  LDL.LU.64 R10, [R1+0x1048] ;  /* 0x00104800010a7983 */ /* 0x001f280000300a00 */
[----:B------:R-:W5:Y:S01]  /*88280*/  LDL R36, [R1+0x38] ;  /* 0x0000380001247983 */ /* 0x000f620000100800 */
[----:B---3--:R-:W-:-:S03]  /*88290*/  IMAD.MOV.U32 R37, RZ, RZ, R0 ;  /* 0x000000ffff257224 */ /* 0x008fc600078e0000 */
[----:B------:R-:W3:Y:S04]  /*882a0*/  LDL R6, [R1+0x48] ;  /* 0x0000480001067983 */ /* 0x000ee80000100800 */
[----:B------:R-:W3:Y:S04]  /*882b0*/  LDL R7, [R1+0x4c] ;  /* 0x00004c0001077983 */ /* 0x000ee80000100800 */
[----:B------:R-:W3:Y:S04]  /*882c0*/  LDL.LU R0, [R1+0x6620] ;  /* 0x0066200001007983 */ /* 0x000ee80000300800 */
[----:B--2---:R-:W-:Y:S04]  /*882d0*/  STL.64 [R1+0x65f0], R38 ;  /* 0x0065f02601007387 */ /* 0x004fe80000100a00 */
[----:B-----5:R0:W-:Y:S04]  /*882e0*/  STL.64 [R1+0x65e8], R36 ;  /* 0x0065e82401007387 */ /* 0x0201e80000100a00 */
[----:B0-----:R-:W2:Y:S04]  /*882f0*/  LDL.LU.64 R36, [R1+0x1020] ;  /* 0x0010200001247983 */ /* 0x001ea80000300a00 */
[----:B------:R-:W5:Y:S01]  /*88300*/  LDL.LU.64 R38, [R1+0x1028] ;  /* 0x0010280001267983 */ /* 0x000f620000300a00 */
[C---:B----4-:R-:W-:Y:S03]  /*88310*/  HMMA.16816.F32 R52, R28.reuse, R54, R8 ;  /* 0x000000361c34723c */ /* 0x050fe60000001808 */
[----:B-----5:R-:W-:Y:S04]  /*88320*/  STL.64 [R1+0x6608], R38 ;  /* 0x0066082601007387 */ /* 0x020fe80000100a00 */
[----:B--2---:R0:W-:Y:S04]  /*88330*/  STL.64 [R1+0x6600], R36 ;  /* 0x0066002401007387 */ /* 0x0041e80000100a00 */
[----:B0-----:R-:W2:Y:S04]  /*88340*/  LDL.LU.64 R36, [R1+0x1030] ;  /* 0x0010300001247983 */ /* 0x001ea80000300a00 */
[----:B------:R-:W2:Y:S04]  /*88350*/  LDL.LU.64 R38, [R1+0x1038] ;  /* 0x0010380001267983 */ /* 0x000ea80000300a00 */
[----:B------:R-:W4:Y:S04]  /*88360*/  LDL.LU.64 R40, [R1+0x1010] ;  /* 0x0010100001287983 */ /* 0x000f280000300a00 */
[----:B------:R-:W4:Y:S04]  /*88370*/  LDL.LU.64 R42, [R1+0x1018] ;  /* 0x00101800012a7983 */ /* 0x000f280000300a00 */
[----:B------:R-:W5:Y:S04]  /*88380*/  LDL.LU.64 R20, [R1+0x1000] ;  /* 0x0010000001147983 */ /* 0x000f680000300a00 */
[----:B------:R-:W5:Y:S04]  /*88390*/  LDL.LU.64 R22, [R1+0x1008] ;  /* 0x0010080001167983 */ /* 0x000f680000300a00 */
[----:B------:R-:W2:Y:S04]  /*883a0*/  LDL.LU.64 R56, [R1+0xff0] ;  /* 0x000ff00001387983 */ /* 0x000ea80000300a00 */
        /* <DEDUP_REMOVED lines=9> */
[----:B------:R-:W2:Y:S04]  /*88440*/  LDL R4, [R1+0x50] ;  /* 0x0000500001047983 */ /* 0x000ea80000100800 */
[----:B------:R-:W2:Y:S04]  /*88450*/  LDL R5, [R1+0x54] ;  /* 0x0000540001057983 */ /* 0x000ea80000100800 */
[----:B------:R-:W2:Y:S04]  /*88460*/  LDL.LU.64 R16, [R1+0xfa0] ;  /* 0x000fa00001107983 */ /* 0x000ea80000300a00 */
[----:B------:R-:W2:Y:S04]  /*88470*/  LDL.LU.64 R18, [R1+0xfa8] ;  /* 0x000fa80001127983 */ /* 0x000ea80000300a00 */
[----:B------:R-:W2:Y:S04]  /*88480*/  LDL.64 R48, [R1+0x8] ;  /* 0x0000080001307983 */ /* 0x000ea80000100a00 */
[----:B------:R-:W2:Y:S04]  /*88490*/  LDL.LU.64 R10, [R1+0x6618] ;  /* 0x00661800010a7983 */ /* 0x000ea80000300a00 */
[----:B------:R0:W-:Y:S04]  /*884a0*/  STL.64 [R1+0x1040], R52 ;  /* 0x0010403401007387 */ /* 0x0001e80000100a00 */
[----:B------:R1:W-:Y:S04]  /*884b0*/  STL.64 [R1+0x1048], R54 ;  /* 0x0010483601007387 */ /* 0x0003e80000100a00 */
[----:B0-----:R-:W5:Y:S04]  /*884c0*/  LDL.LU.64 R52, [R1+0x6610] ;  /* 0x0066100001347983 */ /* 0x001f680000300a00 */
[----:B-1----:R-:W3:Y:S01]  /*884d0*/  LDL R54, [R1+0x40] ;  /* 0x0000400001367983 */ /* 0x002ee20000100800 */
        /* <DEDUP_REMOVED lines=11> */
[----:B0-----:R-:W4:Y:S01]  /*88590*/  LDL.LU.64 R10, [R1+0x65e0] ;  /* 0x0065e000010a7983 */ /* 0x001f220000300a00 */
[C---:B-----5:R-:W-:Y:S08]  /*885a0*/  HMMA.16816.F32 R20, R28.reuse, R52, R20 ;  /* 0x000000341c14723c */ /* 0x060ff00000001814 */
[----:B----4-:R-:W-:Y:S01]  /*885b0*/  HMMA.16816.F32 R8, R28, R10, R40 ;  /* 0x0000000a1c08723c */ /* 0x010fe20000001828 */
[----:B------:R-:W4:Y:S04]  /*885c0*/  LDL.LU.64 R42, [R1+0x65d8] ;  /* 0x0065d800012a7983 */ /* 0x000f280000300a00 */
[----:B------:R-:W5:-:S14]  /*885d0*/  LDL.LU.64 R40, [R1+0x65d0] ;  /* 0x0065d00001287983 */ /* 0x000f5c0000300a00 */
[----:B------:R-:W-:Y:S04]  /*885e0*/  STL.64 [R1+0x1010], R8 ;  /* 0x0010100801007387 */ /* 0x000fe80000100a00 */
[----:B------:R0:W-:Y:S04]  /*885f0*/  STL.64 [R1+0x1018], R10 ;  /* 0x0010180a01007387 */ /* 0x0001e80000100a00 */
[----:B0-----:R-:W2:Y:S04]  /*88600*/  LDL.LU.64 R10, [R1+0x65c8] ;  /* 0x0065c800010a7983 */ /* 0x001ea80000300a00 */
[----:B------:R-:W2:Y:S04]  /*88610*/  LDL.LU.64 R8, [R1+0x65c0] ;  /* 0x0065c00001087983 */ /* 0x000ea80000300a00 */
[----:B------:R-:W-:Y:S04]  /*88620*/  STL.64 [R1+0x1000], R20 ;  /* 0x0010001401007387 */ /* 0x000fe80000100a00 */
[----:B------:R0:W-:Y:S04]  /*88630*/  STL.64 [R1+0x1008], R22 ;  /* 0x0010081601007387 */ /* 0x0001e80000100a00 */
[----:B0-----:R-:W3:Y:S04]  /*88640*/  LDL.LU.64 R22, [R1+0x65b8] ;  /* 0x0065b80001167983 */ /* 0x001ee80000300a00 */
[----:B------:R-:W3:Y:S01]  /*88650*/  LDL.LU.64 R20, [R1+0x65b0] ;  /* 0x0065b00001147983 */ /* 0x000ee20000300a00 */
[C---:B-----5:R-:W-:Y:S08]  /*88660*/  HMMA.16816.F32 R56, R28.reuse, R40, R56 ;  /* 0x000000281c38723c */ /* 0x060ff00000001838 */
[C---:B----4-:R-:W-:Y:S11]  /*88670*/  HMMA.16816.F32 R40, R28.reuse, R42, R44 ;  /* 0x0000002a1c28723c */ /* 0x050ff6000000182c */
[----:B------:R-:W-:Y:S04]  /*88680*/  STL.64 [R1+0xff0], R56 ;  /* 0x000ff03801007387 */ /* 0x000fe80000100a00 */
[----:B------:R-:W-:Y:S01]  /*88690*/  STL.64 [R1+0xff8], R58 ;  /* 0x000ff83a01007387 */ /* 0x000fe20000100a00 */
[C---:B--2---:R-:W-:Y:S03]  /*886a0*/  HMMA.16816.F32 R12, R28.reuse, R8, R12 ;  /* 0x000000081c0c723c */ /* 0x044fe6000000180c */
[----:B------:R-:W-:Y:S04]  /*886b0*/  STL.64 [R1+0xfe0], R40 ;  /* 0x000fe02801007387 */ /* 0x000fe80000100a00 */
[----:B------:R-:W-:Y:S01]  /*886c0*/  STL.64 [R1+0xfe8], R42 ;  /* 0x000fe82a01007387 */ /* 0x000fe20000100a00 */
[C---:B---3--:R-:W-:Y:S08]  /*886d0*/  HMMA.16816.F32 R24, R28.reuse, R22, R24 ;  /* 0x000000161c18723c */ /* 0x048ff00000001818 */
[----:B------:R-:W-:-:S15]  /*886e0*/  HMMA.16816.F32 R32, R28, R20, R32 ;  /* 0x000000141c20723c */ /* 0x000fde0000001820 */
[----:B------:R-:W-:-:S04]  /*886f0*/  NOP ;  /* 0x0000000000007918 */ /* 0x000fc80000000000 */
[----:B------:R-:W-:Y:S04]  /*88700*/  STL.64 [R1+0xfd0], R32 ;  /* 0x000fd02001007387 */ /* 0x000fe80000100a00 */
[----:B------:R-:W-:Y:S04]  /*88710*/  STL.64 [R1+0xfd8], R34 ;  /* 0x000fd82201007387 */ /* 0x000fe80000100a00 */
[----:B------:R-:W2:Y:S04]  /*88720*/  LDL.LU.64 R20, [R1+0xf90] ;  /* 0x000f900001147983 */ /* 0x000ea80000300a00 */
[----:B------:R-:W-:Y:S04]  /*88730*/  STL.64 [R1+0xfc0], R24 ;  /* 0x000fc01801007387 */ /* 0x000fe80000100a00 */
[----:B------:R-:W-:Y:S04]  /*88740*/  STL.64 [R1+0xfc8], R26 ;  /* 0x000fc81a01007387 */ /* 0x000fe80000100a00 */
[----:B------:R-:W2:Y:S04]  /*88750*/  LDL.LU.64 R22, [R1+0xf98] ;  /* 0x000f980001167983 */ /* 0x000ea80000300a00 */
[----:B------:R0:W-:Y:S04]  /*88760*/  STL.64 [R1+0xfb0], R12 ;  /* 0x000fb00c01007387 */ /* 0x0001e80000100a00 */
[----:B------:R1:W-:Y:S04]  /*88770*/  STL.64 [R1+0xfb8], R14 ;  /* 0x000fb80e01007387 */ /* 0x0003e80000100a00 */
[----:B0-----:R-:W3:Y:S04]  /*88780*/  LDL.LU.64 R12, [R1+0xf80] ;  /* 0x000f8000010c7983 */ /* 0x001ee80000300a00 */
[----:B-1----:R-:W3:Y:S04]  /*88790*/  LDL.LU.64 R14, [R1+0xf88] ;  /* 0x000f8800010e7983 */ /* 0x002ee80000300a00 */
[----:B------:R-:W4:Y:S04]  /*887a0*/  LDL.LU.64 R56, [R1+0xf70] ;  /* 0x000f700001387983 */ /* 0x000f280000300a00 */
[----:B------:R-:W4:Y:S01]  /*887b0*/  LDL.LU.64 R58, [R1+0xf78] ;  /* 0x000f7800013a7983 */ /* 0x000f220000300a00 */
[----:B------:R-:W-:Y:S01]  /*887c0*/  HMMA.16816.F32 R8, R28, R10, R16 ;  /* 0x0000000a1c08723c */ /* 0x000fe20000001810 */
[----:B------:R-:W-:-:S15]  /*887d0*/  IMAD.MOV.U32 R55, RZ, RZ, R0 ;  /* 0x000000ffff377224 */ /* 0x000fde00078e0000 */
[----:B------:R-:W-:-:S03]  /*887e0*/  NOP ;  /* 0x0000000000007918 */ /* 0x000fc60000000000 */
[----:B------:R0:W-:Y:S04]  /*887f0*/  STL.64 [R1+0xfa0], R8 ;  /* 0x000fa00801007387 */ /* 0x0001e80000100a00 */
[----:B------:R1:W-:Y:S04]  /*88800*/  STL.64 [R1+0xfa8], R10 ;  /* 0x000fa80a01007387 */ /* 0x0003e80000100a00 */
[----:B------:R-:W5:Y:S04]  /*88810*/  LDL.LU.64 R44, [R1+0xf60] ;  /* 0x000f6000012c7983 */ /* 0x000f680000300a00 */
[----:B------:R-:W5:Y:S04]  /*88820*/  LDL.LU.64 R46, [R1+0xf68] ;  /* 0x000f6800012e7983 */ /* 0x000f680000300a00 */
[----:B------:R-:W5:Y:S04]  /*88830*/  LDL.LU.64 R40, [R1+0xf50] ;  /* 0x000f500001287983 */ /* 0x000f680000300a00 */
[----:B------:R-:W5:Y:S04]  /*88840*/  LDL.LU.64 R42, [R1+0xf58] ;  /* 0x000f5800012a7983 */ /* 0x000f680000300a00 */
[----:B------:R-:W5:Y:S04]  /*88850*/  LDL.LU.64 R32, [R1+0xf40] ;  /* 0x000f400001207983 */ /* 0x000f680000300a00 */
[----:B------:R-:W5:Y:S04]  /*88860*/  LDL.LU.64 R34, [R1+0xf48] ;  /* 0x000f480001227983 */ /* 0x000f680000300a00 */
[----:B0-----:R-:W5:Y:S04]  /*88870*/  LDL.LU.64 R8, [R1+0xf30] ;  /* 0x000f300001087983 */ /* 0x001f680000300a00 */
[----:B-1----:R-:W5:Y:S04]  /*88880*/  LDL.LU.64 R10, [R1+0xf38] ;  /* 0x000f3800010a7983 */ /* 0x002f680000300a00 */
[----:B------:R-:W5:Y:S04]  /*88890*/  LDL.LU.64 R24, [R1+0xf20] ;  /* 0x000f200001187983 */ /* 0x000f680000300a00 */
[----:B------:R-:W5:Y:S04]  /*888a0*/  LDL.LU.64 R26, [R1+0xf28] ;  /* 0x000f2800011a7983 */ /* 0x000f680000300a00 */
[----:B------:R-:W5:Y:S04]  /*888b0*/  LDL.LU.64 R16, [R1+0xf10] ;  /* 0x000f100001107983 */ /* 0x000f680000300a00 */
[----:B------:R-:W5:Y:S01]  /*888c0*/  LDL.LU.64 R18, [R1+0xf18] ;  /* 0x000f180001127983 */ /* 0x000f620000300a00 */
[C---:B--2---:R-:W-:Y:S08]  /*888d0*/  HMMA.16816.F32 R20, R28.reuse, R4, R20 ;  /* 0x000000041c14723c */ /* 0x044ff00000001814 */
[C---:B---3--:R-:W-:Y:S11]  /*888e0*/  HMMA.16816.F32 R4, R28.reuse, R6, R12 ;  /* 0x000000061c04723c */ /* 0x048ff6000000180c */
[----:B------:R0:W-:Y:S04]  /*888f0*/  STL.64 [R1+0xf90], R20 ;  /* 0x000f901401007387 */ /* 0x0001e80000100a00 */
[----:B------:R1:W-:Y:S01]  /*88900*/  STL.64 [R1+0xf98], R22 ;  /* 0x000f981601007387 */ /* 0x0003e20000100a00 */
[C---:B----4-:R-:W-:Y:S03]  /*88910*/  HMMA.16816.F32 R52, R28.reuse, R54, R56 ;  /* 0x000000361c34723c */ /* 0x050fe60000001838 */
[----:B0-----:R-:W2:Y:S04]  /*88920*/  LDL.LU.64 R20, [R1+0xf00] ;  /* 0x000f000001147983 */ /* 0x001ea80000300a00 */
[----:B-1----:R-:W2:Y:S04]  /*88930*/  LDL.LU.64 R22, [R1+0xf08] ;  /* 0x000f080001167983 */ /* 0x002ea80000300a00 */
[----:B------:R0:W-:Y:S04]  /*88940*/  STL.64 [R1+0xf80], R4 ;  /* 0x000f800401007387 */ /* 0x0001e80000100a00 */
[----:B------:R1:W-:Y:S04]  /*88950*/  STL.64 [R1+0xf88], R6 ;  /* 0x000f880601007387 */ /* 0x0003e80000100a00 */
[----:B------:R-:W3:Y:S04]  /*88960*/  LDL.LU.64 R12, [R1+0xef0] ;  /* 0x000ef000010c7983 */ /* 0x000ee80000300a00 */
[----:B------:R-:W3:Y:S04]  /*88970*/  LDL.LU.64 R14, [R1+0xef8] ;  /* 0x000ef800010e7983 */ /* 0x000ee80000300a00 */
[----:B0-----:R-:W4:Y:S04]  /*88980*/  LDL.LU.64 R4, [R1+0xee0] ;  /* 0x000ee00001047983 */ /* 0x001f280000300a00 */
[----:B-1----:R-:W4:Y:S04]  /*88990*/  LDL.LU.64 R6, [R1+0xee8] ;  /* 0x000ee80001067983 */ /* 0x002f280000300a00 */
[----:B------:R-:W2:Y:S04]  /*889a0*/  LDL.LU.64 R58, [R1+0x65a8] ;  /* 0x0065a800013a7983 */ /* 0x000ea80000300a00 */
[----:B------:R-:W2:Y:S04]  /*889b0*/  LDL.LU.64 R56, [R1+0x65a0] ;  /* 0x0065a00001387983 */ /* 0x000ea80000300a00 */
[----:B------:R-:W-:Y:S04]  /*889c0*/  STL.64 [R1+0xf70], R52 ;  /* 0x000f703401007387 */ /* 0x000fe80000100a00 */
[----:B------:R0:W-:Y:S04]  /*889d0*/  STL.64 [R1+0xf78], R54 ;  /* 0x000f783601007387 */ /* 0x0001e80000100a00 */
[----:B0-----:R-:W3:Y:S04]  /*889e0*/  LDL.LU.64 R54, [R1+0x6598] ;  /* 0x0065980001367983 */ /* 0x001ee80000300a00 */
[----:B------:R-:W3:Y:S01]  /*889f0*/  LDL.LU.64 R52, [R1+0x6590] ;  /* 0x0065900001347983 */ /* 0x000ee20000300a00 */
[C---:B-----5:R-:W-:Y:S08]  /*88a00*/  HMMA.16816.F32 R44, R28.reuse, R36, R44 ;  /* 0x000000241c2c723c */ /* 0x060ff0000000182c */
[C---:B------:R-:W-:Y:S11]  /*88a10*/  HMMA.16816.F32 R36, R28.reuse, R38, R40 ;  /* 0x000000261c24723c */ /* 0x040ff60000001828 */
[----:B------:R-:W-:Y:S04]  /*88a20*/  STL.64 [R1+0xf60], R44 ;  /* 0x000f602c01007387 */ /* 0x000fe80000100a00 */
[----:B------:R0:W-:Y:S04]  /*88a30*/  STL.64 [R1+0xf68], R46 ;  /* 0x000f682e01007387 */ /* 0x0001e80000100a00 */
[----:B0-----:R-:W5:Y:S04]  /*88a40*/  LDL.LU.64 R46, [R1+0x6588] ;  /* 0x00658800012e7983 */ /* 0x001f680000300a00 */
[----:B------:R-:W4:Y:S04]  /*88a50*/  LDL.LU.64 R44, [R1+0x6580] ;  /* 0x00658000012c7983 */ /* 0x000f280000300a00 */
[----:B------:R-:W4:Y:S04]  /*88a60*/  LDL.LU.64 R42, [R1+0x6578] ;  /* 0x00657800012a7983 */ /* 0x000f280000300a00 */
[----:B------:R-:W4:Y:S04]  /*88a70*/  LDL.LU.64 R40, [R1+0x6570] ;  /* 0x0065700001287983 */ /* 0x000f280000300a00 */
[----:B------:R-:W-:Y:S04]  /*88a80*/  STL.64 [R1+0xf50], R36 ;  /* 0x000f502401007387 */ /* 0x000fe80000100a00 */
[----:B------:R0:W-:Y:S04]  /*88a90*/  STL.64 [R1+0xf58], R38 ;  /* 0x000f582601007387 */ /* 0x0001e80000100a00 */
[----:B0-----:R-:W4:Y:S04]  /*88aa0*/  LDL.LU.64 R38, [R1+0x6568] ;  /* 0x0065680001267983 */ /* 0x001f280000300a00 */
[----:B------:R-:W4:Y:S01]  /*88ab0*/  LDL.LU.64 R36, [R1+0x6560] ;  /* 0x0065600001247983 */ /* 0x000f220000300a00 */
[----:B--2---:R-:W-:Y:S01]  /*88ac0*/  HMMA.16816.F32 R32, R28, R56, R32 ;  /* 0x000000381c20723c */ /* 0x004fe20000001820 */
[----:B------:R-:W-:-:S07]  /*88ad0*/  IMAD.MOV.U32 R0, RZ, RZ, R57 ;  /* 0x000000ffff007224 */ /* 0x000fce00078e0039 */
[C---:B------:R-:W-:Y:S08]  /*88ae0*/  HMMA.16816.F32 R56, R28.reuse, R58, R8 ;  /* 0x0000003a1c38723c */ /* 0x040ff00000001808 */
[C---:B---3--:R-:W-:Y:S03]  /*88af0*/  HMMA.16816.F32 R24, R28.reuse, R52, R24 ;  /* 0x000000341c18723c */ /* 0x048fe60000001818 */
[----:B------:R-:W-:Y:S04]  /*88b00*/  STL.64 [R1+0xf40], R32 ;  /* 0x000f402001007387 */ /* 0x000fe80000100a00 */
[----:B------:R0:W-:Y:S04]  /*88b10*/  STL.64 [R1+0xf48], R34 ;  /* 0x000f482201007387 */ /* 0x0001e80000100a00 */
[----:B0-----:R-:W2:Y:S04]  /*88b20*/  LDL.LU.64 R34, [R1+0x6558] ;  /* 0x0065580001227983 */ /* 0x001ea80000300a00 */
[----:B------:R-:W3:Y:S04]  /*88b30*/  LDL.LU.64 R32, [R1+0x6550] ;  /* 0x0065500001207983 */ /* 0x000ee80000300a00 */
[----:B------:R-:W-:Y:S04]  /*88b40*/  STL [R1+0x64b8], R0 ;  /* 0x0064b80001007387 */ /* 0x000fe80000100800 */
[----:B------:R-:W2:Y:S04]  /*88b50*/  LDL.LU.64 R10, [R1+0x6548] ;  /* 0x00654800010a7983 */ /* 0x000ea80000300a00 */
[----:B------:R-:W2:Y:S04]  /*88b60*/  LDL.LU.64 R8, [R1+0x6540] ;  /* 0x0065400001087983 */ /* 0x000ea80000300a00 */
[----:B------:R-:W-:Y:S04]  /*88b70*/  STL.64 [R1+0xf30], R56 ;  /* 0x000f303801007387 */ /* 0x000fe80000100a00 */
[----:B------:R0:W-:Y:S01]  /*88b80*/  STL.64 [R1+0xf38], R58 ;  /* 0x000f383a01007387 */ /* 0x0001e20000100a00 */
[C---:B------:R-:W-:Y:S03]  /*88b90*/  HMMA.16816.F32 R16, R28.reuse, R54, R16 ;  /* 0x000000361c10723c */ /* 0x040fe60000001810 */
[----:B0-----:R-:W2:Y:S04]  /*88ba0*/  LDL.LU.64 R58, [R1+0x6538] ;  /* 0x00653800013a7983 */ /* 0x001ea80000300a00 */
[----:B------:R-:W2:Y:S04]  /*88bb0*/  LDL.LU.64 R56, [R1+0x6530] ;  /* 0x0065300001387983 */ /* 0x000ea80000300a00 */
[----:B------:R-:W2:Y:S04]  /*88bc0*/  LDL.LU.64 R52, [R1+0xed0] ;  /* 0x000ed00001347983 */ /* 0x000ea80000300a00 */
[----:B------:R-:W-:Y:S04]  /*88bd0*/  STL.64 [R1+0xf20], R24 ;  /* 0x000f201801007387 */ /* 0x000fe80000100a00 */
[----:B------:R0:W-:Y:S04]  /*88be0*/  STL.64 [R1+0xf28], R26 ;  /* 0x000f281a01007387 */ /* 0x0001e80000100a00 */
[----:B------:R-:W2:Y:S01]  /*88bf0*/  LDL.LU.64 R54, [R1+0xed8] ;  /* 0x000ed80001367983 */ /* 0x000ea20000300a00 */
[C---:B0-----:R-:W-:Y:S08]  /*88c00*/  HMMA.16816.F32 R24, R28.reuse, R48, R20 ;  /* 0x000000301c18723c */ /* 0x041ff00000001814 */
[C---:B------:R-:W-:Y:S08]  /*88c10*/  HMMA.16816.F32 R20, R28.reuse, R50, R12 ;  /* 0x000000321c14723c */ /* 0x040ff0000000180c */
[----:B----4-:R-:W-:Y:S01]  /*88c20*/  HMMA.16816.F32 R12, R28, R60, R4 ;  /* 0x0000003c1c0c723c */ /* 0x010fe20000001804 */
[----:B------:R0:W-:Y:S04]  /*88c30*/  STL.64 [R1+0xf10], R16 ;  /* 0x000f101001007387 */ /* 0x0001e80000100a00 */
[----:B------:R1:W-:Y:S04]  /*88c40*/  STL.64 [R1+0xf18], R18 ;  /* 0x000f181201007387 */ /* 0x0003e80000100a00 */
[----:B0-----:R-:W4:Y:S04]  /*88c50*/  LDL.LU.64 R16, [R1+0xec0] ;  /* 0x000ec00001107983 */ /* 0x001f280000300a00 */
[----:B-1----:R-:W4:Y:S04]  /*88c60*/  LDL.LU.64 R18, [R1+0xec8] ;  /* 0x000ec80001127983 */ /* 0x002f280000300a00 */
[----:B------:R0:W-:Y:S04]  /*88c70*/  STL.64 [R1+0xf00], R24 ;  /* 0x000f001801007387 */ /* 0x0001e80000100a00 */
[----:B------:R1:W-:Y:S04]  /*88c80*/  STL.64 [R1+0xf08], R26 ;  /* 0x000f081a01007387 */ /* 0x0003e80000100a00 */
[----:B------:R-:W3:Y:S04]  /*88c90*/  LDL.LU.64 R4, [R1+0xeb0] ;  /* 0x000eb00001047983 */ /* 0x000ee80000300a00 */
[----:B------:R0:W-:Y:S01]  /*88ca0*/  STL.64 [R1+0xef0], R20 ;  /* 0x000ef01401007387 */ /* 0x0001e20000100a00 */
[----:B------:R-:W-:-:S03]  /*88cb0*/  IMAD.MOV.U32 R0, RZ, RZ, R49 ;  /* 0x000000ffff007224 */ /* 0x000fc600078e0031 */
[----:B------:R0:W-:Y:S04]  /*88cc0*/  STL.64 [R1+0xef8], R22 ;  /* 0x000ef81601007387 */ /* 0x0001e80000100a00 */
[----:B------:R-:W3:Y:S04]  /*88cd0*/  LDL.LU.64 R6, [R1+0xeb8] ;  /* 0x000eb80001067983 */ /* 0x000ee80000300a00 */
[----:B------:R0:W-:Y:S04]  /*88ce0*/  STL.64 [R1+0xee0], R12 ;  /* 0x000ee00c01007387 */ /* 0x0001e80000100a00 */
[----:B------:R0:W-:Y:S04]  /*88cf0*/  STL.64 [R1+0xee8], R14 ;  /* 0x000ee80e01007387 */ /* 0x0001e80000100a00 */
[----:B------:R-:W3:Y:S04]  /*88d00*/  LDL.LU.64 R48, [R1+0xea0] ;  /* 0x000ea00001307983 */ /* 0x000ee80000300a00 */
[----:B------:R-:W3:Y:S04]  /*88d10*/  LDL.LU.64 R50, [R1+0xea8] ;  /* 0x000ea80001327983 */ /* 0x000ee80000300a00 */
[----:B0-----:R-:W3:Y:S04]  /*88d20*/  LDL.LU.64 R24, [R1+0xe80] ;  /* 0x000e800001187983 */ /* 0x001ee80000300a00 */
[----:B-1----:R-:W3:Y:S04]  /*88d30*/  LDL.LU.64 R26, [R1+0xe88] ;  /* 0x000e8800011a7983 */ /* 0x002ee80000300a00 */
[----:B------:R-:W3:Y:S04]  /*88d40*/  LDL.LU.64 R20, [R1+0xe70] ;  /* 0x000e700001147983 */ /* 0x000ee80000300a00 */
[----:B------:R-:W3:Y:S04]  /*88d50*/  LDL.LU.64 R22, [R1+0xe78] ;  /* 0x000e780001167983 */ /* 0x000ee80000300a00 */
[----:B------:R-:W3:Y:S04]  /*88d60*/  LDL.LU.64 R12, [R1+0xe60] ;  /* 0x000e6000010c7983 */ /* 0x000ee80000300a00 */
[----:B------:R-:W3:Y:S04]  /*88d70*/  LDL.LU.64 R14, [R1+0xe68] ;  /* 0x000e6800010e7983 */ /* 0x000ee80000300a00 */
[----:B------:R-:W-:Y:S01]  /*88d80*/  STL.64 [R1+0x6420], R60 ;  /* 0x0064203c01007387 */ /* 0x000fe20000100a00 */
[----:B--2---:R-:W-:-:S15]  /*88d90*/  HMMA.16816.F32 R52, R28, R58, R52 ;  /* 0x0000003a1c34723c */ /* 0x004fde0000001834 */
[----:B------:R-:W-:-:S04]  /*88da0*/  NOP ;  /* 0x0000000000007918 */ /* 0x000fc80000000000 */
[----:B------:R-:W-:Y:S04]  /*88db0*/  STL.64 [R1+0xed0], R52 ;  /* 0x000ed03401007387 */ /* 0x000fe80000100a00 */
[----:B------:R0:W-:Y:S04]  /*88dc0*/  STL.64 [R1+0xed8], R54 ;  /* 0x000ed83601007387 */ /* 0x0001e80000100a00 */
[----:B0-----:R-:W3:Y:S04]  /*88dd0*/  LDL.LU.64 R54, [R1+0x6528] ;  /* 0x0065280001367983 */ /* 0x001ee80000300a00 */
[----:B------:R-:W2:Y:S01]  /*88de0*/  LDL.LU.64 R52, [R1+0x6520] ;  /* 0x0065200001347983 */ /* 0x000ea20000300a00 */
[----:B----4-:R-:W-:-:S15]  /*88df0*/  HMMA.16816.F32 R16, R28, R56, R16 ;  /* 0x000000381c10723c */ /* 0x010fde0000001810 */
[----:B------:R-:W-:-:S04]  /*88e00*/  NOP ;  /* 0x0000000000007918 */ /* 0x000fc80000000000 */
[----:B------:R0:W-:Y:S04]  /*88e10*/  STL.64 [R1+0xec0], R16 ;  /* 0x000ec01001007387 */ /* 0x0001e80000100a00 */
[----:B------:R1:W-:Y:S04]  /*88e20*/  STL.64 [R1+0xec8], R18 ;  /* 0x000ec81201007387 */ /* 0x0003e80000100a00 */
[----:B0-----:R-:W4:Y:S04]  /*88e30*/  LDL.LU.64 R16, [R1+0xe50] ;  /* 0x000e500001107983 */ /* 0x001f280000300a00 */
[----:B-1----:R-:W4:Y:S04]  /*88e40*/  LDL.LU.64 R18, [R1+0xe58] ;  /* 0x000e580001127983 */ /* 0x002f280000300a00 */
[----:B------:R-:W-:Y:S04]  /*88e50*/  STL.64 [R1+0x63e8], R58 ;  /* 0x0063e83a01007387 */ /* 0x000fe80000100a00 */
[----:B------:R0:W-:Y:S04]  /*88e60*/  STL.64 [R1+0x63e0], R56 ;  /* 0x0063e03801007387 */ /* 0x0001e80000100a00 */
[----:B0-----:R-:W4:Y:S04]  /*88e70*/  LDL.LU.64 R56, [R1+0xe90] ;  /* 0x000e900001387983 */ /* 0x001f280000300a00 */
[----:B------:R-:W4:Y:S01]  /*88e80*/  LDL.LU.64 R58, [R1+0xe98] ;  /* 0x000e9800013a7983 */ /* 0x000f220000300a00 */
[C---:B---3--:R-:W-:Y:S08]  /*88e90*/  HMMA.16816.F32 R4, R28.reuse, R54, R4 ;  /* 0x000000361c04723c */ /* 0x048ff00000001804 */
[C---:B--2---:R-:W-:Y:S11]  /*88ea0*/  HMMA.16816.F32 R48, R28.reuse, R52, R48 ;  /* 0x000000341c30723c */ /* 0x044ff60000001830 */
[----:B------:R-:W-:Y:S04]  /*88eb0*/  STL.64 [R1+0xeb0], R4 ;  /* 0x000eb00401007387 */ /* 0x000fe80000100a00 */
[----:B------:R0:W-:Y:S04]  /*88ec0*/  STL.64 [R1+0xeb8], R6 ;  /* 0x000eb80601007387 */ /* 0x0001e80000100a00 */
[----:B0-----:R-:W2:Y:S04]  /*88ed0*/  LDL.LU.64 R6, [R1+0x6518] ;  /* 0x0065180001067983 */ /* 0x001ea80000300a00 */
[----:B------:R-:W3:Y:S04]  /*88ee0*/  LDL.LU.64 R4, [R1+0x6510] ;  /* 0x0065100001047983 */ /* 0x000ee80000300a00 */
[----:B------:R-:W-:Y:S04]  /*88ef0*/  STL.64 [R1+0xea0], R48 ;  /* 0x000ea03001007387 */ /* 0x000fe80000100a00 */
[----:B------:R0:W-:Y:S04]  /*88f00*/  STL.64 [R1+0xea8], R50 ;  /* 0x000ea83201007387 */ /* 0x0001e80000100a00 */
[----:B0-----:R-:W4:Y:S04]  /*88f10*/  LDL.LU.64 R50, [R1+0x6508] ;  /* 0x0065080001327983 */ /* 0x001f280000300a00 */
[----:B------:R-:W2:Y:S04]  /*88f20*/  LDL.LU.64 R48, [R1+0x6500] ;  /* 0x0065000001307983 */ /* 0x000ea80000300a00 */
[----:B------:R-:W-:Y:S04]  /*88f30*/  STL.64 [R1+0x63f8], R54 ;  /* 0x0063f83601007387 */ /* 0x000fe80000100a00 */
[----:B------:R4:W-:Y:S01]  /*88f40*/  STL.64 [R1+0x63f0], R52 ;  /* 0x0063f03401007387 */ /* 0x0009e20000100a00 */
[C---:B------:R-:W-:Y:S08]  /*88f50*/  HMMA.16816.F32 R20, R28.reuse, R2, R20 ;  /* 0x000000021c14723c */ /* 0x040ff00000001814 */
[C---:B---3--:R-:W-:Y:S08]  /*88f60*/  HMMA.16816.F32 R12, R28.reuse, R4, R12 ;  /* 0x000000041c0c723c */ /* 0x048ff0000000180c */
[C---:B----4-:R-:W-:Y:S08]  /*88f70*/  HMMA.16816.F32 R52, R28.reuse, R50, R56 ;  /* 0x000000321c34723c */ /* 0x050ff00000001838 */
[C---:B--2---:R-:W-:Y:S01]  /*88f80*/  HMMA.16816.F32 R24, R28.reuse, R48, R24 ;  /* 0x000000301c18723c */ /* 0x044fe20000001818 */
[----:B------:R-:W-:Y:S10]  /*88f90*/  STL.64 [R1+0x63d8], R50 ;  /* 0x0063d83201007387 */ /* 0x000ff40000100a00 */
[----:B------:R-:W-:Y:S04]  /*88fa0*/  STL.64 [R1+0xe90], R52 ;  /* 0x000e903401007387 */ /* 0x000fe80000100a00 */
[----:B------:R-:W-:Y:S04]  /*88fb0*/  STL.64 [R1+0xe98], R54 ;  /* 0x000e983601007387 */ /* 0x000fe80000100a00 */
[----:B------:R-:W-:Y:S04]  /*88fc0*/  STL.64 [R1+0x63d0], R48 ;  /* 0x0063d03001007387 */ /* 0x000fe80000100a00 */
[----:B------:R0:W-:Y:S04]  /*88fd0*/  STL.64 [R1+0xe80], R24 ;  /* 0x000e801801007387 */ /* 0x0001e80000100a00 */
[----:B------:R1:W-:Y:S04]  /*88fe0*/  STL.64 [R1+0xe88], R26 ;  /* 0x000e881a01007387 */ /* 0x0003e80000100a00 */
[----:B0-----:R-:W2:Y:S04]  /*88ff0*/  LDL.LU.64 R24, [R1+0xe40] ;  /* 0x000e400001187983 */ /* 0x001ea80000300a00 */
[----:B------:R-:W-:Y:S04]  /*89000*/  STL.64 [R1+0xe70], R20 ;  /* 0x000e701401007387 */ /* 0x000fe80000100a00 */
[----:B------:R-:W-:Y:S04]  /*89010*/  STL.64 [R1+0xe78], R22 ;  /* 0x000e781601007387 */ /* 0x000fe80000100a00 */
[----:B-1----:R-:W2:Y:S04]  /*89020*/  LDL.LU.64 R26, [R1+0xe48] ;  /* 0x000e4800011a7983 */ /* 0x002ea80000300a00 */
[----:B------:R0:W-:Y:S04]  /*89030*/  STL.64 [R1+0xe60], R12 ;  /* 0x000e600c01007387 */ /* 0x0001e80000100a00 */
[----:B------:R1:W-:Y:S04]  /*89040*/  STL.64 [R1+0xe68], R14 ;  /* 0x000e680e01007387 */ /* 0x0003e80000100a00 */
[----:B0-----:R-:W3:Y:S04]  /*89050*/  LDL.LU.64 R12, [R1+0xe30] ;  /* 0x000e3000010c7983 */ /* 0x001ee80000300a00 */
[----:B-1----:R-:W3:Y:S01]  /*89060*/  LDL.LU.64 R14, [R1+0xe38] ;  /* 0x000e3800010e7983 */ /* 0x002ee20000300a00 */
[----:B------:R-:W-:Y:S03]  /*89070*/  HMMA.16816.F32 R16, R28, R6, R16 ;  /* 0x000000061c10723c */ /* 0x000fe60000001810 */
[----:B------:R-:W4:Y:S04]  /*89080*/  LDL.LU.64 R20, [R1+0xe20] ;  /* 0x000e200001147983 */ /* 0x000f280000300a00 */
[----:B------:R-:W4:-:S12]  /*89090*/  LDL.LU.64 R22, [R1+0xe28] ;  /* 0x000e280001167983 */ /* 0x000f180000300a00 */
[----:B------:R0:W-:Y:S04]  /*890a0*/  STL.64 [R1+0xe50], R16 ;  /* 0x000e501001007387 */ /* 0x0001e80000100a00 */
[----:B------:R1:W-:Y:S04]  /*890b0*/  STL.64 [R1+0xe58], R18 ;  /* 0x000e581201007387 */ /* 0x0003e80000100a00 */
[----:B0-----:R-:W4:Y:S04]  /*890c0*/  LDL.LU.64 R16, [R1+0xe10] ;  /* 0x000e100001107983 */ /* 0x001f280000300a00 */
[----:B-1----:R-:W4:Y:S04]  /*890d0*/  LDL.LU.64 R18, [R1+0xe18] ;  /* 0x000e180001127983 */ /* 0x002f280000300a00 */
[----:B------:R-:W4:Y:S04]  /*890e0*/  LDL.LU.64 R56, [R1+0xde0] ;  /* 0x000de00001387983 */ /* 0x000f280000300a00 */
[----:B------:R-:W4:Y:S04]  /*890f0*/  LDL.LU.64 R58, [R1+0xde8] ;  /* 0x000de800013a7983 */ /* 0x000f280000300a00 */
[----:B------:R-:W4:Y:S04]  /*89100*/  LDL.LU.64 R52, [R1+0xdd0] ;  /* 0x000dd00001347983 */ /* 0x000f280000300a00 */
[----:B------:R-:W4:Y:S04]  /*89110*/  LDL.LU.64 R54, [R1+0xdd8] ;  /* 0x000dd80001367983 */ /* 0x000f280000300a00 */
[----:B------:R-:W4:Y:S04]  /*89120*/  LDL.LU.64 R48, [R1+0xdc0] ;  /* 0x000dc00001307983 */ /* 0x000f280000300a00 */
[----:B------:R-:W4:Y:S04]  /*89130*/  LDL.LU.64 R50, [R1+0xdc8] ;  /* 0x000dc80001327983 */ /* 0x000f280000300a00 */
[----:B------:R-:W-:Y:S04]  /*89140*/  STL.64 [R1+0x63b8], R6 ;  /* 0x0063b80601007387 */ /* 0x000fe80000100a00 */
[----:B------:R0:W-:Y:S04]  /*89150*/  STL.64 [R1+0x63b0], R4 ;  /* 0x0063b00401007387 */ /* 0x0001e80000100a00 */
[----:B0-----:R-:W4:Y:S04]  /*89160*/  LDL.LU.64 R4, [R1+0xdf0] ;  /* 0x000df00001047983 */ /* 0x001f280000300a00 */
[----:B------:R-:W4:Y:S01]  /*89170*/  LDL.LU.64 R6, [R1+0xdf8] ;  /* 0x000df80001067983 */ /* 0x000f220000300a00 */
[C---:B--2---:R-:W-:Y:S08]  /*89180*/  HMMA.16816.F32 R24, R28.reuse, R8, R24 ;  /* 0x000000081c18723c */ /* 0x044ff00000001818 */
[C---:B---3--:R-:W-:Y:S11]  /*89190*/  HMMA.16816.F32 R12, R28.reuse, R10, R12 ;  /* 0x0000000a1c0c723c */ /* 0x048ff6000000180c */
        /* <DEDUP_REMOVED lines=9> */
[----:B------:R0:W-:Y:S04]  /*89230*/  STL.64 [R1+0x63a0], R8 ;  /* 0x0063a00801007387 */ /* 0x0001e80000100a00 */
[----:B0-----:R-:W3:Y:S04]  /*89240*/  LDL.LU.64 R8, [R1+0xe00] ;  /* 0x000e000001087983 */ /* 0x001ee80000300a00 */
[----:B------:R-:W3:Y:S01]  /*89250*/  LDL.LU.64 R10, [R1+0xe08] ;  /* 0x000e0800010a7983 */ /* 0x000ee20000300a00 */
[C---:B----4-:R-:W-:Y:S08]  /*89260*/  HMMA.16816.F32 R16, R28.reuse, R14, R16 ;  /* 0x0000000e1c10723c */ /* 0x050ff00000001810 */
[----:B--2---:R-:W-:-:S15]  /*89270*/  HMMA.16816.F32 R20, R28, R12, R20 ;  /* 0x0000000c1c14723c */ /* 0x004fde0000001814 */
[----:B------:R-:W-:-:S04]  /*89280*/  NOP ;  /* 0x0000000000007918 */ /* 0x000fc80000000000 */
[----:B------:R-:W-:Y:S04]  /*89290*/  STL.64 [R1+0xe20], R20 ;  /* 0x000e201401007387 */ /* 0x000fe80000100a00 */
[----:B------:R0:W-:Y:S04]  /*892a0*/  STL.64 [R1+0xe28], R22 ;  /* 0x000e281601007387 */ /* 0x0001e80000100a00 */
[----:B0-----:R-:W2:Y:S04]  /*892b0*/  LDL.LU.64 R22, [R1+0x64d8] ;  /* 0x0064d80001167983 */ /* 0x001ea80000300a00 */
[----:B------:R-:W4:Y:S04]  /*892c0*/  LDL.LU.64 R20, [R1+0x64d0] ;  /* 0x0064d00001147983 */ /* 0x000f280000300a00 */
[----:B------:R-:W-:Y:S04]  /*892d0*/  STL.64 [R1+0xe10], R16 ;  /* 0x000e101001007387 */ /* 0x000fe80000100a00 */
[----:B------:R0:W-:Y:S04]  /*892e0*/  STL.64 [R1+0xe18], R18 ;  /* 0x000e181201007387 */ /* 0x0001e80000100a00 */
[----:B0-----:R-:W2:Y:S04]  /*892f0*/  LDL.LU.64 R18, [R1+0x64c8] ;  /* 0x0064c80001127983 */ /* 0x001ea80000300a00 */
[----:B------:R-:W3:Y:S04]  /*89300*/  LDL.LU.64 R16, [R1+0x64c0] ;  /* 0x0064c00001107983 */ /* 0x000ee80000300a00 */
[----:B------:R-:W-:Y:S04]  /*89310*/  STL.64 [R1+0x63c8], R14 ;  /* 0x0063c80e01007387 */ /* 0x000fe80000100a00 */
[----:B------:R-:W-:Y:S01]  /*89320*/  STL.64 [R1+0x63c0], R12 ;  /* 0x0063c00c01007387 */ /* 0x000fe20000100a00 */
[C---:B--2---:R-:W-:Y:S08]  /*89330*/  HMMA.16816.F32 R4, R28.reuse, R18, R4 ;  /* 0x000000121c04723c */ /* 0x044ff00000001804 */
[----:B---3--:R-:W-:Y:S01]  /*89340*/  HMMA.16816.F32 R8, R28, R16, R8 ;  /* 0x000000101c08723c */ /* 0x008fe20000001808 */
[----:B------:R-:W-:-:S15]  /*89350*/  STL.64 [R1+0x6398], R18 ;  /* 0x0063981201007387 */ /* 0x000fde0000100a00 */
[----:B------:R-:W-:-:S03]  /*89360*/  NOP ;  /* 0x0000000000007918 */ /* 0x000fc60000000000 */
[----:B------:R-:W-:Y:S04]  /*89370*/  STL.64 [R1+0xe00], R8 ;  /* 0x000e000801007387 */ /* 0x000fe80000100a00 */
[----:B------:R4:W-:Y:S04]  /*89380*/  STL.64 [R1+0xe08], R10 ;  /* 0x000e080a01007387 */ /* 0x0009e80000100a00 */
[----:B------:R-:W-:Y:S04]  /*89390*/  STL.64 [R1+0x6390], R16 ;  /* 0x0063901001007387 */ /* 0x000fe80000100a00 */
[----:B------:R-:W-:Y:S01]  /*893a0*/  STL.64 [R1+0xdf0], R4 ;  /* 0x000df00401007387 */ /* 0x000fe20000100a00 */
[C---:B----4-:R-:W-:Y:S03]  /*893b0*/  HMMA.16816.F32 R8, R28.reuse, R20, R56 ;  /* 0x000000141c08723c */ /* 0x050fe60000001838 */
[----:B------:R0:W-:Y:S05]  /*893c0*/  STL.64 [R1+0xdf8], R6 ;  /* 0x000df80601007387 */ /* 0x0001ea0000100a00 */
[C---:B0-----:R-:W-:Y:S01]  /*893d0*/  HMMA.16816.F32 R4, R28.reuse, R22, R52 ;  /* 0x000000161c04723c */ /* 0x041fe20000001834 */
[----:B------:R-:W-:Y:S10]  /*893e0*/  STL.64 [R1+0x6408], R22 ;  /* 0x0064081601007387 */ /* 0x000ff40000100a00 */
[----:B------:R-:W-:Y:S04]  /*893f0*/  STL.64 [R1+0xde0], R8 ;  /* 0x000de00801007387 */ /* 0x000fe80000100a00 */
[----:B------:R-:W-:Y:S04]  /*89400*/  STL.64 [R1+0xde8], R10 ;  /* 0x000de80a01007387 */ /* 0x000fe80000100a00 */
[----:B------:R-:W-:Y:S04]  /*89410*/  STL.64 [R1+0x6400], R20 ;  /* 0x0064001401007387 */ /* 0x000fe80000100a00 */
[----:B------:R-:W-:Y:S04]  /*89420*/  STL.64 [R1+0xdd0], R4 ;  /* 0x000dd00401007387 */ /* 0x000fe80000100a00 */
[----:B------:R0:W-:Y:S04]  /*89430*/  STL.64 [R1+0xdd8], R6 ;  /* 0x000dd80601007387 */ /* 0x0001e80000100a00 */
[----:B------:R-:W2:Y:S04]  /*89440*/  LDL.LU.64 R12, [R1+0xdb0] ;  /* 0x000db000010c7983 */ /* 0x000ea80000300a00 */
[----:B------:R-:W2:Y:S01]  /*89450*/  LDL.LU.64 R14, [R1+0xdb8] ;  /* 0x000db800010e7983 */ /* 0x000ea20000300a00 */
[----:B0-----:R-:W-:-:S15]  /*89460*/  HMMA.16816.F32 R4, R28, R24, R48 ;  /* 0x000000181c04723c */ /* 0x001fde0000001830 */
[----:B------:R-:W-:-:S04]  /*89470*/  NOP ;  /* 0x0000000000007918 */ /* 0x000fc80000000000 */
[----:B------:R0:W-:Y:S04]  /*89480*/  STL.64 [R1+0xdc0], R4 ;  /* 0x000dc00401007387 */ /* 0x0001e80000100a00 */
[----:B------:R1:W-:Y:S04]  /*89490*/  STL.64 [R1+0xdc8], R6 ;  /* 0x000dc80601007387 */ /* 0x0003e80000100a00 */
[----:B------:R-:W3:Y:S04]  /*894a0*/  LDL.LU.64 R8, [R1+0xda0] ;  /* 0x000da00001087983 */ /* 0x000ee80000300a00 */
[----:B------:R-:W3:Y:S04]  /*894b0*/  LDL.LU.64 R10, [R1+0xda8] ;  /* 0x000da800010a7983 */ /* 0x000ee80000300a00 */
[----:B0-----:R-:W4:Y:S04]  /*894c0*/  LDL.LU.64 R4, [R1+0xd90] ;  /* 0x000d900001047983 */ /* 0x001f280000300a00 */
[----:B-1----:R-:W4:Y:S04]  /*894d0*/  LDL.LU.64 R6, [R1+0xd98] ;  /* 0x000d980001067983 */ /* 0x002f280000300a00 */
[----:B------:R-:W4:Y:S04]  /*894e0*/  LDL.LU.64 R20, [R1+0xd80] ;  /* 0x000d800001147983 */ /* 0x000f280000300a00 */
[----:B------:R-:W4:Y:S04]  /*894f0*/  LDL.LU.64 R22, [R1+0xd88] ;  /* 0x000d880001167983 */ /* 0x000f280000300a00 */
[----:B------:R-:W5:Y:S04]  /*89500*/  LDL.LU.64 R16, [R1+0xd70] ;  /* 0x000d700001107983 */ /* 0x000f680000300a00 */
[----:B------:R-:W5:Y:S04]  /*89510*/  LDL.LU.64 R18, [R1+0xd78] ;  /* 0x000d780001127983 */ /* 0x000f680000300a00 */
        /* <DEDUP_REMOVED lines=8> */
[----:B--2---:R-:W-:Y:S03]  /*895a0*/  HMMA.16816.F32 R48, R28, R26, R12 ;  /* 0x0000001a1c30723c */ /* 0x004fe6000000180c */
[----:B------:R-:W2:Y:S04]  /*895b0*/  LDL.LU.64 R12, [R1+0xd60] ;  /* 0x000d6000010c7983 */ /* 0x000ea80000300a00 */
[----:B------:R-:W2:-:S12]  /*895c0*/  LDL.LU.64 R14, [R1+0xd68] ;  /* 0x000d6800010e7983 */ /* 0x000e980000300a00 */
[----:B------:R-:W-:Y:S04]  /*895d0*/  STL.64 [R1+0xdb0], R48 ;  /* 0x000db03001007387 */ /* 0x000fe80000100a00 */
[----:B------:R-:W-:Y:S04]  /*895e0*/  STL.64 [R1+0xdb8], R50 ;  /* 0x000db83201007387 */ /* 0x000fe80000100a00 */
[----:B------:R-:W-:Y:S04]  /*895f0*/  STL.64 [R1+0x6418], R26 ;  /* 0x0064181a01007387 */ /* 0x000fe80000100a00 */
[----:B------:R3:W-:Y:S02]  /*89600*/  STL.64 [R1+0x6410], R24 ;  /* 0x0064101801007387 */ /* 0x0007e40000100a00 */
[C---:B---3--:R-:W-:Y:S02]  /*89610*/  HMMA.16816.F32 R24, R28.reuse, R32, R8 ;  /* 0x000000201c18723c */ /* 0x048fe40000001808 */
[----:B------:R-:W3:Y:S06]  /*89620*/  LDL.LU.64 R8, [R1+0xd50] ;  /* 0x000d500001087983 */ /* 0x000eec0000300a00 */
[C---:B----4-:R-:W-:Y:S08]  /*89630*/  HMMA.16816.F32 R4, R28.reuse, R34, R4 ;  /* 0x000000221c04723c */ /* 0x050ff00000001804 */
[C---:B------:R-:W-:Y:S03]  /*89640*/  HMMA.16816.F32 R20, R28.reuse, R36, R20 ;  /* 0x000000241c14723c */ /* 0x040fe60000001814 */
[----:B------:R-:W-:Y:S04]  /*89650*/  STL.64 [R1+0xda0], R24 ;  /* 0x000da01801007387 */ /* 0x000fe80000100a00 */
[----:B------:R-:W-:Y:S01]  /*89660*/  STL.64 [R1+0xda8], R26 ;  /* 0x000da81a01007387 */ /* 0x000fe20000100a00 */
[C---:B-----5:R-:W-:Y:S03]  /*89670*/  HMMA.16816.F32 R16, R28.reuse, R38, R16 ;  /* 0x000000261c10723c */ /* 0x060fe60000001810 */
[----:B------:R-:W3:Y:S04]  /*89680*/  LDL.LU.64 R10, [R1+0xd58] ;  /* 0x000d5800010a7983 */ /* 0x000ee80000300a00 */
[----:B------:R0:W-:Y:S04]  /*89690*/  STL.64 [R1+0xd90], R4 ;  /* 0x000d900401007387 */ /* 0x0001e80000100a00 */
[----:B------:R1:W-:Y:S04]  /*896a0*/  STL.64 [R1+0xd98], R6 ;  /* 0x000d980601007387 */ /* 0x0003e80000100a00 */
[----:B0-----:R-:W4:Y:S04]  /*896b0*/  LDL.LU.64 R4, [R1+0xd40] ;  /* 0x000d400001047983 */ /* 0x001f280000300a00 */
[----:B-1----:R-:W4:Y:S04]  /*896c0*/  LDL.LU.64 R6, [R1+0xd48] ;  /* 0x000d480001067983 */ /* 0x002f280000300a00 */
[----:B------:R-:W-:Y:S04]  /*896d0*/  STL.64 [R1+0x6430], R34 ;  /* 0x0064302201007387 */ /* 0x000fe80000100a00 */
[----:B------:R-:W-:Y:S04]  /*896e0*/  STL.64 [R1+0x6428], R32 ;  /* 0x0064282001007387 */ /* 0x000fe80000100a00 */
[----:B------:R-:W-:Y:S04]  /*896f0*/  STL [R1+0x6378], R36 ;  /* 0x0063782401007387 */ /* 0x000fe80000100800 */
[----:B------:R-:W-:Y:S04]  /*89700*/  STL [R1+0x6374], R37 ;  /* 0x0063742501007387 */ /* 0x000fe80000100800 */
[----:B------:R0:W-:Y:S04]  /*89710*/  STL.64 [R1+0xd80], R20 ;  /* 0x000d801401007387 */ /* 0x0001e80000100a00 */
[----:B------:R1:W-:Y:S04]  /*89720*/  STL.64 [R1+0xd88], R22 ;  /* 0x000d881601007387 */ /* 0x0003e80000100a00 */
[----:B------:R-:W-:Y:S04]  /*89730*/  STL [R1+0x637c], R38 ;  /* 0x00637c2601007387 */ /* 0x000fe80000100800 */
[----:B------:R-:W-:Y:S04]  /*89740*/  STL [R1+0x6370], R39 ;  /* 0x0063702701007387 */ /* 0x000fe80000100800 */
[----:B------:R-:W-:Y:S04]  /*89750*/  STL.64 [R1+0xd70], R16 ;  /* 0x000d701001007387 */ /* 0x000fe80000100a00 */
[----:B------:R5:W-:Y:S04]  /*89760*/  STL.64 [R1+0xd78], R18 ;  /* 0x000d781201007387 */ /* 0x000be80000100a00 */
[----:B0-----:R-:W5:Y:S04]  /*89770*/  LDL.LU.64 R20, [R1+0x920] ;  /* 0x0009200001147983 */ /* 0x001f680000300a00 */
[----:B-1----:R-:W5:Y:S01]  /*89780*/  LDL.LU.64 R22, [R1+0x928] ;  /* 0x0009280001167983 */ /* 0x002f620000300a00 */
[----:B--2---:R-:W-:-:S15]  /*89790*/  HMMA.16816.F32 R12, R28, R40, R12 ;  /* 0x000000281c0c723c */ /* 0x004fde000000180c */
[----:B------:R-:W-:-:S04]  /*897a0*/  NOP ;  /* 0x0000000000007918 */ /* 0x000fc80000000000 */
[----:B------:R-:W-:Y:S04]  /*897b0*/  STL.64 [R1+0xd60], R12 ;  /* 0x000d600c01007387 */ /* 0x000fe80000100a00 */
[----:B------:R-:W-:Y:S04]  /*897c0*/  STL.64 [R1+0xd68], R14 ;  /* 0x000d680e01007387 */ /* 0x000fe80000100a00 */
[----:B------:R-:W2:Y:S04]  /*897d0*/  LDL.LU.64 R60, [R1+0x118] ;  /* 0x00011800013c7983 */ /* 0x000ea80000300a00 */
[----:B------:R-:W-:Y:S04]  /*897e0*/  STL [R1+0x636c], R40 ;  /* 0x00636c2801007387 */ /* 0x000fe80000100800 */
[----:B------:R-:W-:Y:S04]  /*897f0*/  STL [R1+0x6368], R41 ;  /* 0x0063682901007387 */ /* 0x000fe80000100800 */
[----:B------:R-:W-:Y:S04]  /*89800*/  STL [R1+0x6384], R42 ;  /* 0x0063842a01007387 */ /* 0x000fe80000100800 */
[----:B------:R-:W-:Y:S01]  /*89810*/  STL [R1+0x6380], R43 ;  /* 0x0063802b01007387 */ /* 0x000fe20000100800 */
[C---:B---3--:R-:W-:Y:S08]  /*89820*/  HMMA.16816.F32 R8, R28.reuse, R42, R8 ;  /* 0x0000002a1c08723c */ /* 0x048ff00000001808 */
[C---:B----4-:R-:W-:Y:S11]  /*89830*/  HMMA.16816.F32 R4, R28.reuse, R44, R4 ;  /* 0x0000002c1c04723c */ /* 0x050ff60000001804 */
[----:B------:R-:W-:Y:S04]  /*89840*/  STL.64 [R1+0xd50], R8 ;  /* 0x000d500801007387 */ /* 0x000fe80000100a00 */
[----:B------:R-:W-:Y:S04]  /*89850*/  STL.64 [R1+0xd58], R10 ;  /* 0x000d580a01007387 */ /* 0x000fe80000100a00 */
[----:B------:R-:W-:Y:S04]  /*89860*/  STL [R1+0x6364], R44 ;  /* 0x0063642c01007387 */ /* 0x000fe80000100800 */
[----:B------:R-:W-:Y:S04]  /*89870*/  STL [R1+0x6360], R45 ;  /* 0x0063602d01007387 */ /* 0x000fe80000100800 */
[----:B------:R0:W-:Y:S04]  /*89880*/  STL.64 [R1+0xd40], R4 ;  /* 0x000d400401007387 */ /* 0x0001e80000100a00 */
[----:B------:R1:W-:Y:S04]  /*89890*/  STL.64 [R1+0xd48], R6 ;  /* 0x000d480601007387 */ /* 0x0003e80000100a00 */
[----:B-----5:R-:W3:Y:S04]  /*898a0*/  LDL.LU.64 R18, [R1+0x110] ;  /* 0x0001100001127983 */ /* 0x020ee80000300a00 */
[----:B0-----:R-:W4:Y:S04]  /*898b0*/  LDL.LU.64 R4, [R1+0x108] ;  /* 0x0001080001047983 */ /* 0x001f280000300a00 */
[----:B------:R-:W5:Y:S04]  /*898c0*/  LDL.LU.64 R12, [R1+0xd30] ;  /* 0x000d3000010c7983 */ /* 0x000f680000300a00 */
[----:B------:R-:W5:Y:S01]  /*898d0*/  LDL.LU.64 R14, [R1+0xd38] ;  /* 0x000d3800010e7983 */ /* 0x000f620000300a00 */
[----:B------:R-:W-:Y:S03]  /*898e0*/  HMMA.16816.F32 R28, R28, R46, R20 ;  /* 0x0000002e1c1c723c */ /* 0x000fe60000001814 */
[----:B-1----:R-:W3:Y:S01]  /*898f0*/  LDL.LU.64 R6, [R1+0x100] ;  /* 0x0001000001067983 */ /* 0x002ee20000300a00 */
[----:B------:R-:W-:-:S03]  /*89900*/  IMAD R8, R53, 0x100, R52 ;  /* 0x0000010035087824 */ /* 0x000fc600078e0234 */
[----:B------:R-:W3:Y:S04]  /*89910*/  LDL.LU.64 R20, [R1+0xd20] ;  /* 0x000d200001147983 */ /* 0x000ee80000300a00 */
[----:B------:R-:W3:Y:S08]  /*89920*/  LDL.LU.64 R22, [R1+0xd28] ;  /* 0x000d280001167983 */ /* 0x000ef00000300a00 */
[----:B------:R0:W-:Y:S04]  /*89930*/  STL.64 [R1+0x920], R28 ;  /* 0x0009201c01007387 */ /* 0x0001e80000100a00 */
[----:B------:R1:W-:Y:S04]  /*89940*/  STL.64 [R1+0x928], R30 ;  /* 0x0009281e01007387 */ /* 0x0003e80000100a00 */
[----:B------:R-:W-:Y:S04]  /*89950*/  STL [R1+0x638c], R46 ;  /* 0x00638c2e01007387 */ /* 0x000fe80000100800 */
[----:B------:R-:W-:Y:S01]  /*89960*/  STL [R1+0x6388], R47 ;  /* 0x0063882f01007387 */ /* 0x000fe20000100800 */
[----:B0-----:R-:W-:-:S03]  /*89970*/  F2FP.F16.E4M3.UNPACK_B R28, R8 ;  /* 0x00000008ff1c723e */ /* 0x001fc600020006ff */
[----:B------:R-:W4:Y:S04]  /*89980*/  LDL.LU.64 R8, [R1+0xd10] ;  /* 0x000d100001087983 */ /* 0x000f280000300a00 */
[----:B------:R-:W4:Y:S01]  /*89990*/  LDL.LU.64 R10, [R1+0xd18] ;  /* 0x000d1800010a7983 */ /* 0x000f220000300a00 */
[----:B------:R-:W-:Y:S02]  /*899a0*/  IMAD R24, R55, 0x100, R54 ;  /* 0x0000010037187824 */ /* 0x000fe400078e0236 */
[----:B------:R-:W-:Y:S02]  /*899b0*/  IMAD R17, R57, 0x100, R56 ;  /* 0x0000010039117824 */ /* 0x000fe400078e0238 */
[----:B------:R-:W-:Y:S01]  /*899c0*/  IMAD R16, R59, 0x100, R58 ;  /* 0x000001003b107824 */ /* 0x000fe200078e023a */
[----:B------:R-:W-:Y:S01]  /*899d0*/  F2FP.F16.E4M3.UNPACK_B R29, R24 ;  /* 0x00000018ff1d723e */ /* 0x000fe200020006ff */
[----:B------:R-:W4:Y:S01]  /*899e0*/  LDL R58, [R1+0xd0] ;  /* 0x0000d000013a7983 */ /* 0x000f220000100800 */
[----:B-1----:R-:W-:-:S02]  /*899f0*/  F2FP.F16.E4M3.UNPACK_B R30, R17 ;  /* 0x00000011ff1e723e */ /* 0x002fc400020006ff */
[----:B------:R-:W-:Y:S01]  /*89a00*/  F2FP.F16.E4M3.UNPACK_B R31, R16 ;  /* 0x00000010ff1f723e */ /* 0x000fe200020006ff */
[----:B------:R-:W4:Y:S04]  /*89a10*/  LDL R59, [R1+0xd4] ;  /* 0x0000d400013b7983 */ /* 0x000f280000100800 */
[----:B------:R-:W4:Y:S04]  /*89a20*/  LDL R56, [R1+0xd8] ;  /* 0x0000d80001387983 */ /* 0x000f280000100800 */
[----:B------:R-:W4:Y:S04]  /*89a30*/  LDL R57, [R1+0xdc] ;  /* 0x0000dc0001397983 */ /* 0x000f280000100800 */
[----:B------:R-:W4:Y:S01]  /*89a40*/  LDL.LU.64 R48, [R1+0xf8] ;  /* 0x0000f80001307983 */ /* 0x000f220000300a00 */
[----:B--2---:R-:W-:-:S02]  /*89a50*/  IMAD.MOV.U32 R44, RZ, RZ, R60 ;  /* 0x000000ffff2c7224 */ /* 0x004fc400078e003c */
[----:B------:R-:W-:Y:S01]  /*89a60*/  IMAD.MOV.U32 R45, RZ, RZ, R61 ;  /* 0x000000ffff2d7224 */ /* 0x000fe200078e003d */
[C---:B-----5:R-:W-:Y:S08]  /*89a70*/  HMMA.16816.F32 R12, R28.reuse, R60, R12 ;  /* 0x0000003c1c0c723c */ /* 0x060ff0000000180c */
[C---:B---3--:R-:W-:Y:S11]  /*89a80*/  HMMA.16816.F32 R20, R28.reuse, R18, R20 ;  /* 0x000000121c14723c */ /* 0x048ff60000001814 */
[----:B------:R0:W-:Y:S04]  /*89a90*/  STL.64 [R1+0xd30], R12 ;  /* 0x000d300c01007387 */ /* 0x0001e80000100a00 */
[----:B------:R1:W-:Y:S04]  /*89aa0*/  STL.64 [R1+0xd38], R14 ;  /* 0x000d380e01007387 */ /* 0x0003e80000100a00 */
[----:B0-----:R-:W2:Y:S04]  /*89ab0*/  LDL.LU.64 R12, [R1+0xd00] ;  /* 0x000d0000010c7983 */ /* 0x001ea80000300a00 */
[----:B-1----:R-:W2:Y:S04]  /*89ac0*/  LDL.LU.64 R14, [R1+0xd08] ;  /* 0x000d0800010e7983 */ /* 0x002ea80000300a00 */
[----:B------:R-:W3:Y:S04]  /*89ad0*/  LDL R54, [R1+0xe0] ;  /* 0x0000e00001367983 */ /* 0x000ee80000100800 */
[----:B------:R-:W3:Y:S04]  /*89ae0*/  LDL R55, [R1+0xe4] ;  /* 0x0000e40001377983 */ /* 0x000ee80000100800 */
[----:B------:R-:W5:Y:S01]  /*89af0*/  LDL.LU.64 R50, [R1+0xf0] ;  /* 0x0000f00001327983 */ /* 0x000f620000300a00 */
[----:B----4-:R-:W-:Y:S03]  /*89b00*/  HMMA.16816.F32 R8, R28, R4, R8 ;  /* 0x000000041c08723c */ /* 0x010fe60000001808 */
[----:B------:R-:W4:Y:S04]  /*89b10*/  LDL R52, [R1+0xe8] ;  /* 0x0000e80001347983 */ /* 0x000f280000100800 */
[----:B------:R-:W4:Y:S04]  /*89b20*/  LDL R53, [R1+0xec] ;  /* 0x0000ec0001357983 */ /* 0x000f280000100800 */
[----:B------:R-:W3:Y:S04]  /*89b30*/  LDL R60, [R1+0xc8] ;  /* 0x0000c800013c7983 */ /* 0x000ee80000100800 */
[----:B------:R-:W3:Y:S04]  /*89b40*/  LDL R61, [R1+0xcc] ;  /* 0x0000cc00013d7983 */ /* 0x000ee80000100800 */
[----:B------:R-:W-:Y:S04]  /*89b50*/  STL.64 [R1+0xd20], R20 ;  /* 0x000d201401007387 */ /* 0x000fe80000100a00 */
[----:B------:R-:W-:Y:S04]  /*89b60*/  STL.64 [R1+0xd28], R22 ;  /* 0x000d281601007387 */ /* 0x000fe80000100a00 */
[----:B------:R0:W-:Y:S04]  /*89b70*/  STL.64 [R1+0xd10], R8 ;  /* 0x000d100801007387 */ /* 0x0001e80000100a00 */
[----:B------:R1:W-:Y:S04]  /*89b80*/  STL.64 [R1+0xd18], R10 ;  /* 0x000d180a01007387 */ /* 0x0003e80000100a00 */
[----:B0-----:R-:W3:Y:S04]  /*89b90*/  LDL.LU.64 R8, [R1+0xcf0] ;  /* 0x000cf00001087983 */ /* 0x001ee80000300a00 */
[----:B-1----:R-:W3:Y:S01]  /*89ba0*/  LDL.LU.64 R10, [R1+0xcf8] ;  /* 0x000cf800010a7983 */ /* 0x002ee20000300a00 */
[----:B------:R-:W-:-:S02]  /*89bb0*/  IMAD.MOV.U32 R40, RZ, RZ, R18 ;  /* 0x000000ffff287224 */ /* 0x000fc400078e0012 */
[----:B------:R-:W-:Y:S02]  /*89bc0*/  IMAD.MOV.U32 R41, RZ, RZ, R19 ;  /* 0x000000ffff297224 */ /* 0x000fe400078e0013 */
[----:B------:R-:W-:Y:S02]  /*89bd0*/  IMAD.MOV.U32 R39, RZ, RZ, R5 ;  /* 0x000000ffff277224 */ /* 0x000fe400078e0005 */
[----:B------:R-:W-:Y:S02]  /*89be0*/  IMAD.MOV.U32 R38, RZ, RZ, R6 ;  /* 0x000000ffff267224 */ /* 0x000fe400078e0006 */
[----:B------:R-:W-:Y:S02]  /*89bf0*/  IMAD.MOV.U32 R37, RZ, RZ, R4 ;  /* 0x000000ffff257224 */ /* 0x000fe400078e0004 */
[----:B------:R-:W-:Y:S01]  /*89c00*/  IMAD.MOV.U32 R36, RZ, RZ, R7 ;  /* 0x000000ffff247224 */ /* 0x000fe200078e0007 */
[----:B--2---:R-:W-:-:S15]  /*89c10*/  HMMA.16816.F32 R12, R28, R6, R12 ;  /* 0x000000061c0c723c */ /* 0x004fde000000180c */
[----:B------:R-:W-:-:S04]  /*89c20*/  NOP ;  /* 0x0000000000007918 */ /* 0x000fc80000000000 */
[----:B------:R0:W-:Y:S04]  /*89c30*/  STL.64 [R1+0xd00], R12 ;  /* 0x000d000c01007387 */ /* 0x0001e80000100a00 */
[----:B------:R1:W-:Y:S04]  /*89c40*/  STL.64 [R1+0xd08], R14 ;  /* 0x000d080e01007387 */ /* 0x0003e80000100a00 */
[----:B------:R-:W2:Y:S04]  /*89c50*/  LDL.LU.64 R24, [R1+0xce0] ;  /* 0x000ce00001187983 */ /* 0x000ea80000300a00 */
[----:B------:R-:W2:Y:S04]  /*89c60*/  LDL.LU.64 R26, [R1+0xce8] ;  /* 0x000ce800011a7983 */ /* 0x000ea80000300a00 */
[----:B------:R-:W4:Y:S04]  /*89c70*/  LDL.LU.64 R20, [R1+0xcd0] ;  /* 0x000cd00001147983 */ /* 0x000f280000300a00 */
[----:B------:R-:W4:Y:S04]  /*89c80*/  LDL.LU.64 R22, [R1+0xcd8] ;  /* 0x000cd80001167983 */ /* 0x000f280000300a00 */
[----:B------:R-:W4:Y:S04]  /*89c90*/  LDL.LU.64 R16, [R1+0xcc0] ;  /* 0x000cc00001107983 */ /* 0x000f280000300a00 */
[----:B------:R-:W4:Y:S04]  /*89ca0*/  LDL.LU.64 R18, [R1+0xcc8] ;  /* 0x000cc80001127983 */ /* 0x000f280000300a00 */
[----:B0-----:R-:W4:Y:S04]  /*89cb0*/  LDL.LU.64 R12, [R1+0xcb0] ;  /* 0x000cb000010c7983 */ /* 0x001f280000300a00 */
[----:B-1----:R-:W4:Y:S01]  /*89cc0*/  LDL.LU.64 R14, [R1+0xcb8] ;  /* 0x000cb800010e7983 */ /* 0x002f220000300a00 */
[----:B---3--:R-:W-:Y:S03]  /*89cd0*/  HMMA.16816.F32 R8, R28, R48, R8 ;  /* 0x000000301c08723c */ /* 0x008fe60000001808 */
[----:B------:R-:W3:Y:S04]  /*89ce0*/  LDL.LU.64 R4, [R1+0xca0] ;  /* 0x000ca00001047983 */ /* 0x000ee80000300a00 */
[----:B------:R-:W3:Y:S04]  /*89cf0*/  LDL.LU.64 R6, [R1+0xca8] ;  /* 0x000ca80001067983 */ /* 0x000ee80000300a00 */
        /* <DEDUP_REMOVED lines=8> */
[----:B-----5:R-:W-:Y:S02]  /*89d80*/  IMAD.MOV.U32 R46, RZ, RZ, R50 ;  /* 0x000000ffff2e7224 */ /* 0x020fe400078e0032 */
[----:B------:R-:W-:Y:S01]  /*89d90*/  IMAD.MOV.U32 R47, RZ, RZ, R51 ;  /* 0x000000ffff2f7224 */ /* 0x000fe200078e0033 */
[----:B------:R-:W-:Y:S04]  /*89da0*/  STL.64 [R1+0x6450], R42 ;  /* 0x0064502a01007387 */ /* 0x000fe80000100a00 */
[----:B------:R-:W-:Y:S01]  /*89db0*/  STL.64 [R1+0x6448], R40 ;  /* 0x0064482801007387 */ /* 0x000fe20000100a00 */
[C---:B--2---:R-:W-:Y:S08]  /*89dc0*/  HMMA.16816.F32 R24, R28.reuse, R50, R24 ;  /* 0x000000321c18723c */ /* 0x044ff00000001818 */
[C---:B----4-:R-:W-:Y:S08]  /*89dd0*/  HMMA.16816.F32 R20, R28.reuse, R52, R20 ;  /* 0x000000341c14723c */ /* 0x050ff00000001814 */
[C---:B------:R-:W-:Y:S08]  /*89de0*/  HMMA.16816.F32 R16, R28.reuse, R54, R16 ;  /* 0x000000361c10723c */ /* 0x040ff00000001810 */
[C---:B------:R-:W-:Y:S08]  /*89df0*/  HMMA.16816.F32 R12, R28.reuse, R56, R12 ;  /* 0x000000381c0c723c */ /* 0x040ff0000000180c */
[C---:B---3--:R-:W-:Y:S01]  /*89e00*/  HMMA.16816.F32 R4, R28.reuse, R58, R4 ;  /* 0x0000003a1c04723c */ /* 0x048fe20000001804 */
[----:B------:R-:W-:Y:S04]  /*89e10*/  STL.64 [R1+0xce0], R24 ;  /* 0x000ce01801007387 */ /* 0x000fe80000100a00 */
[----:B------:R-:W-:Y:S04]  /*89e20*/  STL.64 [R1+0xce8], R26 ;  /* 0x000ce81a01007387 */ /* 0x000fe80000100a00 */
[----:B------:R-:W-:Y:S04]  /*89e30*/  STL.64 [R1+0x6460], R46 ;  /* 0x0064602e01007387 */ /* 0x000fe80000100a00 */
[----:B------:R-:W-:Y:S04]  /*89e40*/  STL.64 [R1+0x6458], R44 ;  /* 0x0064582c01007387 */ /* 0x000fe80000100a00 */
[----:B------:R-:W-:Y:S01]  /*89e50*/  STL.64 [R1+0xcd0], R20 ;  /* 0x000cd01401007387 */ /* 0x000fe20000100a00 */
[C---:B------:R-:W-:Y:S03]  /*89e60*/  HMMA.16816.F32 R8, R28.reuse, R60, R8 ;  /* 0x0000003c1c08723c */ /* 0x040fe60000001808 */
[----:B------:R0:W-:Y:S04]  /*89e70*/  STL.64 [R1+0xcd8], R22 ;  /* 0x000cd81601007387 */ /* 0x0001e80000100a00 */
[----:B------:R-:W-:Y:S04]  /*89e80*/  STL.64 [R1+0xcc0], R16 ;  /* 0x000cc01001007387 */ /* 0x000fe80000100a00 */
[----:B------:R-:W-:Y:S04]  /*89e90*/  STL.64 [R1+0xcc8], R18 ;  /* 0x000cc81201007387 */ /* 0x000fe80000100a00 */
[----:B0-----:R-:W2:Y:S04]  /*89ea0*/  LDL R22, [R1+0xc0] ;  /* 0x0000c00001167983 */ /* 0x001ea80000100800 */
[----:B------:R-:W-:Y:S04]  /*89eb0*/  STL.64 [R1+0xcb0], R12 ;  /* 0x000cb00c01007387 */ /* 0x000fe80000100a00 */
[----:B------:R-:W-:Y:S04]  /*89ec0*/  STL.64 [R1+0xcb8], R14 ;  /* 0x000cb80e01007387 */ /* 0x000fe80000100a00 */
[----:B------:R0:W-:Y:S04]  /*89ed0*/  STL.64 [R1+0xca0], R4 ;  /* 0x000ca00401007387 */ /* 0x0001e80000100a00 */
[----:B------:R1:W-:Y:S04]  /*89ee0*/  STL.64 [R1+0xca8], R6 ;  /* 0x000ca80601007387 */ /* 0x0003e80000100a00 */
[----:B------:R-:W2:Y:S04]  /*89ef0*/  LDL R23, [R1+0xc4] ;  /* 0x0000c40001177983 */ /* 0x000ea80000100800 */
[----:B0-----:R-:W3:Y:S04]  /*89f00*/  LDL R4, [R1+0xb8] ;  /* 0x0000b80001047983 */ /* 0x001ee80000100800 */
[----:B------:R-:W3:Y:S04]  /*89f10*/  LDL R5, [R1+0xbc] ;  /* 0x0000bc0001057983 */ /* 0x000ee80000100800 */
[----:B------:R-:W4:Y:S04]  /*89f20*/  LDL.64 R54, [R1+0x30] ;  /* 0x0000300001367983 */ /* 0x000f280000100a00 */
[----:B------:R-:W2:Y:S04]  /*89f30*/  LDL.LU.64 R24, [R1+0xc80] ;  /* 0x000c800001187983 */ /* 0x000ea80000300a00 */
[----:B------:R-:W2:Y:S04]  /*89f40*/  LDL.LU.64 R26, [R1+0xc88] ;  /* 0x000c8800011a7983 */ /* 0x000ea80000300a00 */
[----:B------:R0:W-:Y:S04]  /*89f50*/  STL.64 [R1+0xc90], R8 ;  /* 0x000c900801007387 */ /* 0x0001e80000100a00 */
[----:B------:R5:W-:Y:S04]  /*89f60*/  STL.64 [R1+0xc98], R10 ;  /* 0x000c980a01007387 */ /* 0x000be80000100a00 */
[----:B------:R-:W3:Y:S04]  /*89f70*/  LDL.LU.64 R16, [R1+0xc70] ;  /* 0x000c700001107983 */ /* 0x000ee80000300a00 */
[----:B------:R-:W3:Y:S04]  /*89f80*/  LDL.LU.64 R18, [R1+0xc78] ;  /* 0x000c780001127983 */ /* 0x000ee80000300a00 */
[----:B------:R-:W2:Y:S04]  /*89f90*/  LDL R52, [R1+0x38] ;  /* 0x0000380001347983 */ /* 0x000ea80000100800 */
[----:B------:R-:W2:Y:S04]  /*89fa0*/  LDL R53, [R1+0x3c] ;  /* 0x00003c0001357983 */ /* 0x000ea80000100800 */
[----:B------:R-:W3:Y:S04]  /*89fb0*/  LDL.64 R14, [R1+0x40] ;  /* 0x00004000010e7983 */ /* 0x000ee80000100a00 */
[----:B-1----:R-:W3:Y:S04]  /*89fc0*/  LDL R6, [R1+0xb0] ;  /* 0x0000b00001067983 */ /* 0x002ee80000100800 */
[----:B------:R-:W3:Y:S04]  /*89fd0*/  LDL R7, [R1+0xb4] ;  /* 0x0000b40001077983 */ /* 0x000ee80000100800 */
        /* <DEDUP_REMOVED lines=12> */
[----:B0-----:R-:W3:Y:S04]  /*8a0a0*/  LDL.LU.64 R8, [R1+0xc60] ;  /* 0x000c600001087983 */ /* 0x001ee80000300a00 */
[----:B-----5:R-:W5:Y:S04]  /*8a0b0*/  LDL.LU.64 R10, [R1+0xc68] ;  /* 0x000c6800010a7983 */ /* 0x020f680000300a00 */
[----:B----4-:R-:W-:Y:S04]  /*8a0c0*/  STL.64 [R1+0x6470], R54 ;  /* 0x0064703601007387 */ /* 0x010fe80000100a00 */
[----:B--2---:R-:W-:Y:S04]  /*8a0d0*/  STL.64 [R1+0x6468], R52 ;  /* 0x0064683401007387 */ /* 0x004fe80000100a00 */
[----:B------:R-:W2:Y:S04]  /*8a0e0*/  LDL R12, [R1+0x48] ;  /* 0x00004800010c7983 */ /* 0x000ea80000100800 */
[----:B------:R-:W2:Y:S04]  /*8a0f0*/  LDL R13, [R1+0x4c] ;  /* 0x00004c00010d7983 */ /* 0x000ea80000100800 */
[----:B---3--:R-:W-:Y:S04]  /*8a100*/  STL.64 [R1+0x6480], R14 ;  /* 0x0064800e01007387 */ /* 0x008fe80000100a00 */
[----:B--2---:R0:W-:Y:S02]  /*8a110*/  STL.64 [R1+0x6478], R12 ;  /* 0x0064780c01007387 */ /* 0x0041e40000100a00 */
[----:B0-----:R-:W-:Y:S02]  /*8a120*/  HMMA.16816.F32 R12, R28, R22, R24 ;  /* 0x000000161c0c723c */ /* 0x001fe40000001818 */
[----:B------:R-:W2:-:S15]  /*8a130*/  LDL R26, [R1+0x50] ;  /* 0x00005000011a7983 */ /* 0x000e9e0000100800 */
[----:B------:R-:W-:Y:S02]  /*8a140*/  NOP ;  /* 0x0000000000007918 */ /* 0x000fe40000000000 */
[----:B------:R-:W-:Y:S04]  /*8a150*/  STL.64 [R1+0xc80], R12 ;  /* 0x000c800c01007387 */ /* 0x000fe80000100a00 */
[----:B------:R0:W-:Y:S04]  /*8a160*/  STL.64 [R1+0xc88], R14 ;  /* 0x000c880e01007387 */ /* 0x0001e80000100a00 */
[----:B------:R-:W2:Y:S04]  /*8a170*/  LDL R27, [R1+0x54] ;  /* 0x00005400011b7983 */ /* 0x000ea80000100800 */
[----:B------:R-:W3:Y:S01]  /*8a180*/  LDL.LU.64 R40, [R1+0xc50] ;  /* 0x000c500001287983 */ /* 0x000ee20000300a00 */
[----:B0-----:R-:W-:Y:S03]  /*8a190*/  HMMA.16816.F32 R12, R28, R4, R16 ;  /* 0x000000041c0c723c */ /* 0x001fe60000001810 */
[----:B------:R-:W3:-:S15]  /*8a1a0*/  LDL.LU.64 R42, [R1+0xc58] ;  /* 0x000c5800012a7983 */ /* 0x000ede0000300a00 */
[----:B------:R-:W-:Y:S01]  /*8a1b0*/  NOP ;  /* 0x0000000000007918 */ /* 0x000fe20000000000 */
[----:B------:R-:W-:Y:S04]  /*8a1c0*/  STL.64 [R1+0xc70], R12 ;  /* 0x000c700c01007387 */ /* 0x000fe80000100a00 */
[----:B------:R-:W-:Y:S04]  /*8a1d0*/  STL.64 [R1+0xc78], R14 ;  /* 0x000c780e01007387 */ /* 0x000fe80000100a00 */
[----:B------:R-:W4:Y:S04]  /*8a1e0*/  LDL R24, [R1+0x58] ;  /* 0x0000580001187983 */ /* 0x000f280000100800 */
[----:B------:R-:W4:Y:S04]  /*8a1f0*/  LDL R25, [R1+0x5c] ;  /* 0x00005c0001197983 */ /* 0x000f280000100800 */
[----:B------:R-:W3:Y:S04]  /*8a200*/  LDL.LU.64 R20, [R1+0xc40] ;  /* 0x000c400001147983 */ /* 0x000ee80000300a00 */
[----:B------:R-:W3:Y:S01]  /*8a210*/  LDL.LU.64 R22, [R1+0xc48] ;  /* 0x000c480001167983 */ /* 0x000ee20000300a00 */
[C---:B-----5:R-:W-:Y:S03]  /*8a220*/  HMMA.16816.F32 R4, R28.reuse, R6, R8 ;  /* 0x000000061c04723c */ /* 0x060fe60000001808 */
[----:B--2---:R-:W-:Y:S04]  /*8a230*/  STL.64 [R1+0x6490], R26 ;  /* 0x0064901a01007387 */ /* 0x004fe80000100a00 */
[----:B----4-:R0:W-:Y:S04]  /*8a240*/  STL.64 [R1+0x6488], R24 ;  /* 0x0064881801007387 */ /* 0x0101e80000100a00 */
[----:B------:R-:W2:Y:S01]  /*8a250*/  LDL.LU.64 R16, [R1+0xc30] ;  /* 0x000c300001107983 */ /* 0x000ea20000300a00 */
[C---:B---3--:R-:W-:Y:S03]  /*8a260*/  HMMA.16816.F32 R20, R28.reuse, R48, R20 ;  /* 0x000000301c14723c */ /* 0x048fe60000001814 */
[----:B------:R-:W2:Y:S05]  /*8a270*/  LDL.LU.64 R18, [R1+0xc38] ;  /* 0x000c380001127983 */ /* 0x000eaa0000300a00 */
[C---:B0-----:R-:W-:Y:S01]  /*8a280*/  HMMA.16816.F32 R24, R28.reuse, R34, R40 ;  /* 0x000000221c18723c */ /* 0x041fe20000001828 */
[----:B------:R0:W-:Y:S04]  /*8a290*/  STL.64 [R1+0xc60], R4 ;  /* 0x000c600401007387 */ /* 0x0001e80000100a00 */
[----:B------:R1:W-:Y:S04]  /*8a2a0*/  STL.64 [R1+0xc68], R6 ;  /* 0x000c680601007387 */ /* 0x0003e80000100a00 */
[----:B------:R-:W3:Y:S04]  /*8a2b0*/  LDL.LU.64 R12, [R1+0xc20] ;  /* 0x000c2000010c7983 */ /* 0x000ee80000300a00 */
[----:B------:R-:W3:Y:S04]  /*8a2c0*/  LDL.LU.64 R14, [R1+0xc28] ;  /* 0x000c2800010e7983 */ /* 0x000ee80000300a00 */
[----:B------:R-:W4:Y:S04]  /*8a2d0*/  LDL.LU.64 R8, [R1+0xc10] ;  /* 0x000c100001087983 */ /* 0x000f280000300a00 */
[----:B------:R-:W4:Y:S04]  /*8a2e0*/  LDL.LU.64 R10, [R1+0xc18] ;  /* 0x000c1800010a7983 */ /* 0x000f280000300a00 */
[----:B0-----:R-:W5:Y:S04]  /*8a2f0*/  LDL.LU.64 R4, [R1+0xc00] ;  /* 0x000c000001047983 */ /* 0x001f680000300a00 */
[----:B-1----:R-:W5:Y:S04]  /*8a300*/  LDL.LU.64 R6, [R1+0xc08] ;  /* 0x000c080001067983 */ /* 0x002f680000300a00 */
[----:B------:R-:W5:Y:S04]  /*8a310*/  LDL R36, [R1+0x60] ;  /* 0x0000600001247983 */ /* 0x000f680000100800 */
[----:B------:R-:W5:Y:S04]  /*8a320*/  LDL R37, [R1+0x64] ;  /* 0x0000640001257983 */ /* 0x000f680000100800 */
[----:B------:R-:W5:Y:S04]  /*8a330*/  LDL R54, [R1+0x68] ;  /* 0x0000680001367983 */ /* 0x000f680000100800 */
[----:B------:R-:W-:Y:S04]  /*8a340*/  STL.64 [R1+0xc50], R24 ;  /* 0x000c501801007387 */ /* 0x000fe80000100a00 */
[----:B------:R-:W-:Y:S04]  /*8a350*/  STL.64 [R1+0xc58], R26 ;  /* 0x000c581a01007387 */ /* 0x000fe80000100a00 */
[----:B------:R-:W5:Y:S04]  /*8a360*/  LDL R55, [R1+0x6c] ;  /* 0x00006c0001377983 */ /* 0x000f680000100800 */
[----:B------:R-:W5:Y:S04]  /*8a370*/  LDL R52, [R1+0x70] ;  /* 0x0000700001347983 */ /* 0x000f680000100800 */
[----:B------:R-:W-:Y:S04]  /*8a380*/  STL.64 [R1+0xc40], R20 ;  /* 0x000c401401007387 */ /* 0x000fe80000100a00 */
[----:B------:R-:W-:Y:S04]  /*8a390*/  STL.64 [R1+0xc48], R22 ;  /* 0x000c481601007387 */ /* 0x000fe80000100a00 */
[----:B------:R-:W5:Y:S01]  /*8a3a0*/  LDL R53, [R1+0x74] ;  /* 0x0000740001357983 */ /* 0x000f620000100800 */
[C---:B--2---:R-:W-:Y:S08]  /*8a3b0*/  HMMA.16816.F32 R16, R28.reuse, R50, R16 ;  /* 0x000000321c10723c */ /* 0x044ff00000001810 */
[C---:B---3--:R-:W-:Y:S08]  /*8a3c0*/  HMMA.16816.F32 R12, R28.reuse, R56, R12 ;  /* 0x000000381c0c723c */ /* 0x048ff0000000180c */
[C---:B----4-:R-:W-:Y:S01]  /*8a3d0*/  HMMA.16816.F32 R8, R28.reuse, R58, R8 ;  /* 0x0000003a1c08723c */ /* 0x050fe20000001808 */
[----:B-----5:R0:W-:Y:S04]  /*8a3e0*/  STL.64 [R1+0x64a0], R54 ;  /* 0x0064a03601007387 */ /* 0x0201e80000100a00 */
[----:B------:R-:W-:Y:S04]  /*8a3f0*/  STL.64 [R1+0x6498], R52 ;  /* 0x0064983401007387 */ /* 0x000fe80000100a00 */
[----:B0-----:R-:W2:Y:S04]  /*8a400*/  LDL R54, [R1+0x78] ;  /* 0x0000780001367983 */ /* 0x001ea80000100800 */
[----:B------:R-:W-:Y:S04]  /*8a410*/  STL.64 [R1+0xc30], R16 ;  /* 0x000c301001007387 */ /* 0x000fe80000100a00 */
[----:B------:R-:W-:Y:S04]  /*8a420*/  STL.64 [R1+0xc38], R18 ;  /* 0x000c381201007387 */ /* 0x000fe80000100a00 */
[----:B------:R-:W2:Y:S04]  /*8a430*/  LDL R55, [R1+0x7c] ;  /* 0x00007c0001377983 */ /* 0x000ea80000100800 */
[----:B------:R-:W3:Y:S04]  /*8a440*/  LDL.64 R50, [R1] ;  /* 0x0000000001327983 */ /* 0x000ee80000100a00 */
[----:B------:R-:W-:Y:S04]  /*8a450*/  STL.64 [R1+0xc20], R12 ;  /* 0x000c200c01007387 */ /* 0x000fe80000100a00 */
[----:B------:R-:W-:Y:S04]  /*8a460*/  STL.64 [R1+0xc28], R14 ;  /* 0x000c280e01007387 */ /* 0x000fe80000100a00 */
[----:B------:R-:W-:Y:S04]  /*8a470*/  STL.64 [R1+0xc10], R8 ;  /* 0x000c100801007387 */ /* 0x000fe80000100a00 */
[----:B------:R-:W-:Y:S04]  /*8a480*/  STL.64 [R1+0xc18], R10 ;  /* 0x000c180a01007387 */ /* 0x000fe80000100a00 */
[----:B------:R-:W4:Y:S04]  /*8a490*/  LDL R58, [R1+0x8] ;  /* 0x00000800013a7983 */ /* 0x000f280000100800 */
[----:B------:R-:W5:Y:S01]  /*8a4a0*/  LDL.64 R56, [R1+0x10] ;  /* 0x0000100001387983 */ /* 0x000f620000100a00 */
[----:B------:R-:W-:Y:S01]  /*8a4b0*/  HMMA.16816.F32 R4, R28, R60, R4 ;  /* 0x0000003c1c04723c */ /* 0x000fe20000001804 */
[----:B------:R-:W-:-:S15]  /*8a4c0*/  IMAD.MOV.U32 R59, RZ, RZ, R0 ;  /* 0x000000ffff3b7224 */ /* 0x000fde00078e0000 */
[----:B------:R-:W-:-:S03]  /*8a4d0*/  NOP ;  /* 0x0000000000007918 */ /* 0x000fc60000000000 */
[----:B------:R-:W-:Y:S04]  /*8a4e0*/  STL.64 [R1+0xc00], R4 ;  /* 0x000c000401007387 */ /* 0x000fe80000100a00 */
[----:B------:R-:W-:Y:S04]  /*8a4f0*/  STL.64 [R1+0xc08], R6 ;  /* 0x000c080601007387 */ /* 0x000fe80000100a00 */
[----:B------:R-:W2:Y:S04]  /*8a500*/  LDL.LU R0, [R1+0x64b8] ;  /* 0x0064b80001007983 */ /* 0x000ea80000300800 */
[----:B----4-:R-:W-:Y:S04]  /*8a510*/  STL.64 [R1+0x64b0], R58 ;  /* 0x0064b03a01007387 */ /* 0x010fe80000100a00 */
[----:B-----5:R0:W-:Y:S04]  /*8a520*/  STL.64 [R1+0x64a8], R56 ;  /* 0x0064a83801007387 */ /* 0x0201e80000100a00 */
[----:B0-----:R-:W2:Y:S04]  /*8a530*/  LDL.LU.64 R56, [R1+0xbf0] ;  /* 0x000bf00001387983 */ /* 0x001ea80000300a00 */
[----:B------:R-:W2:Y:S04]  /*8a540*/  LDL.LU.64 R58, [R1+0xbf8] ;  /* 0x000bf800013a7983 */ /* 0x000ea80000300a00 */
        /* <DEDUP_REMOVED lines=18> */
[----:B------:R-:W3:Y:S04]  /*8a670*/  LDL.64 R60, [R1+0x20] ;  /* 0x00002000013c7983 */ /* 0x000ee80000100a00 */
[----:B------:R-:W3:Y:S04]  /*8a680*/  LDL R48, [R1+0x18] ;  /* 0x0000180001307983 */ /* 0x000ee80000100800 */
[----:B------:R-:W3:Y:S04]  /*8a690*/  LDL R49, [R1+0x1c] ;  /* 0x00001c0001317983 */ /* 0x000ee80000100800 */
[----:B------:R-:W3:Y:S01]  /*8a6a0*/  LDL R38, [R1+0x28] ;  /* 0x0000280001267983 */ /* 0x000ee20000100800 */
[----:B--2---:R-:W-:Y:S03]  /*8a6b0*/  HMMA.16816.F32 R52, R28, R54, R56 ;  /* 0x000000361c34723c */ /* 0x004fe60000001838 */
[----:B------:R-:W2:Y:S04]  /*8a6c0*/  LDL.LU.64 R58, [R1+0x64b0] ;  /* 0x0064b000013a7983 */ /* 0x000ea80000300a00 */
[----:B------:R-:W2:-:S12]  /*8a6d0*/  LDL.LU.64 R56, [R1+0x64a8] ;  /* 0x0064a80001387983 */ /* 0x000e980000300a00 */
[----:B------:R-:W-:Y:S04]  /*8a6e0*/  STL.64 [R1+0xbf0], R52 ;  /* 0x000bf03401007387 */ /* 0x000fe80000100a00 */
[----:B------:R0:W-:Y:S04]  /*8a6f0*/  STL.64 [R1+0xbf8], R54 ;  /* 0x000bf83601007387 */ /* 0x0001e80000100a00 */
[----:B0-----:R-:W5:Y:S04]  /*8a700*/  LDL.LU.64 R54, [R1+0x64a0] ;  /* 0x0064a00001367983 */ /* 0x001f680000300a00 */
[----:B------:R-:W4:Y:S02]  /*8a710*/  LDL.LU.64 R52, [R1+0x6498] ;  /* 0x0064980001347983 */ /* 0x000f240000300a00 */
[C---:B----4-:R-:W-:Y:S08]  /*8a720*/  HMMA.16816.F32 R24, R28.reuse, R52, R24 ;  /* 0x000000341c18723c */ /* 0x050ff00000001818 */
[C---:B-----5:R-:W-:Y:S11]  /*8a730*/  HMMA.16816.F32 R52, R28.reuse, R54, R12 ;  /* 0x000000361c34723c */ /* 0x060ff6000000180c */
[----:B------:R-:W-:Y:S04]  /*8a740*/  STL.64 [R1+0xbe0], R24 ;  /* 0x000be01801007387 */ /* 0x000fe80000100a00 */
[----:B------:R0:W-:Y:S04]  /*8a750*/  STL.64 [R1+0xbe8], R26 ;  /* 0x000be81a01007387 */ /* 0x0001e80000100a00 */
[----:B0-----:R-:W4:Y:S04]  /*8a760*/  LDL.LU.64 R26, [R1+0x6490] ;  /* 0x00649000011a7983 */ /* 0x001f280000300a00 */
[----:B------:R-:W5:Y:S04]  /*8a770*/  LDL.LU.64 R24, [R1+0x6488] ;  /* 0x0064880001187983 */ /* 0x000f680000300a00 */
[----:B------:R-:W2:Y:S04]  /*8a780*/  LDL.LU.64 R14, [R1+0x6480] ;  /* 0x00648000010e7983 */ /* 0x000ea80000300a00 */
[----:B------:R-:W2:Y:S04]  /*8a790*/  LDL.LU.64 R12, [R1+0x6478] ;  /* 0x00647800010c7983 */ /* 0x000ea80000300a00 */
[----:B------:R-:W-:Y:S04]  /*8a7a0*/  STL.64 [R1+0xbd0], R52 ;  /* 0x000bd03401007387 */ /* 0x000fe80000100a00 */
[----:B------:R0:W-:Y:S04]  /*8a7b0*/  STL.64 [R1+0xbd8], R54 ;  /* 0x000bd83601007387 */ /* 0x0001e80000100a00 */
[----:B0-----:R-:W2:Y:S04]  /*8a7c0*/  LDL.LU.64 R54, [R1+0x6470] ;  /* 0x0064700001367983 */ /* 0x001ea80000300a00 */
[----:B------:R-:W2:Y:S01]  /*8a7d0*/  LDL.LU.64 R52, [R1+0x6468] ;  /* 0x0064680001347983 */ /* 0x000ea20000300a00 */
[----:B---3--:R-:W-:Y:S01]  /*8a7e0*/  HMMA.16816.F32 R44, R28, R36, R44 ;  /* 0x000000241c2c723c */ /* 0x008fe2000000182c */
[----:B------:R-:W-:-:S15]  /*8a7f0*/  IMAD.MOV.U32 R39, RZ, RZ, R0 ;  /* 0x000000ffff277224 */ /* 0x000fde00078e0000 */
[----:B------:R-:W-:-:S03]  /*8a800*/  NOP ;  /* 0x0000000000007918 */ /* 0x000fc60000000000 */
[----:B------:R-:W-:Y:S04]  /*8a810*/  STL.64 [R1+0xbc0], R44 ;  /* 0x000bc02c01007387 */ /* 0x000fe80000100a00 */
[----:B------:R0:W-:Y:S04]  /*8a820*/  STL.64 [R1+0xbc8], R46 ;  /* 0x000bc82e01007387 */ /* 0x0001e80000100a00 */
[----:B0-----:R-:W3:Y:S04]  /*8a830*/  LDL.LU.64 R46, [R1+0x6460] ;  /* 0x00646000012e7983 */ /* 0x001ee80000300a00 */
[----:B------:R-:W3:Y:S01]  /*8a840*/  LDL.LU.64 R44, [R1+0x6458] ;  /* 0x00645800012c7983 */ /* 0x000ee20000300a00 */
[C---:B-----5:R-:W-:Y:S08]  /*8a850*/  HMMA.16816.F32 R40, R28.reuse, R24, R40 ;  /* 0x000000181c28723c */ /* 0x060ff00000001828 */
[C---:B----4-:R-:W-:Y:S08]  /*8a860*/  HMMA.16816.F32 R24, R28.reuse, R26, R32 ;  /* 0x0000001a1c18723c */ /* 0x050ff00000001820 */
[C---:B--2---:R-:W-:Y:S08]  /*8a870*/  HMMA.16816.F32 R20, R28.reuse, R12, R20 ;  /* 0x0000000c1c14723c */ /* 0x044ff00000001814 */
[C---:B------:R-:W-:Y:S08]  /*8a880*/  HMMA.16816.F32 R16, R28.reuse, R14, R16 ;  /* 0x0000000e1c10723c */ /* 0x040ff00000001810 */
[C---:B------:R-:W-:Y:S01]  /*8a890*/  HMMA.16816.F32 R8, R28.reuse, R52, R8 ;  /* 0x000000341c08723c */ /* 0x040fe20000001808 */
[----:B------:R0:W-:Y:S07]  /*8a8a0*/  STL.64 [R1+0xbb0], R40 ;  /* 0x000bb02801007387 */ /* 0x0001ee0000100a00 */
[----:B------:R-:W-:Y:S01]  /*8a8b0*/  HMMA.16816.F32 R4, R28, R54, R4 ;  /* 0x000000361c04723c */ /* 0x000fe20000001804 */
[----:B------:R1:W-:Y:S01]  /*8a8c0*/  STL.64 [R1+0xbb8], R42 ;  /* 0x000bb82a01007387 */ /* 0x0003e20000100a00 */
[----:B------:R-:W-:-:S03]  /*8a8d0*/  IMAD.MOV.U32 R0, RZ, RZ, R15 ;  /* 0x000000ffff007224 */ /* 0x000fc600078e000f */
[----:B------:R2:W-:Y:S04]  /*8a8e0*/  STL.64 [R1+0xba0], R24 ;  /* 0x000ba01801007387 */ /* 0x0005e80000100a00 */
[----:B------:R4:W-:Y:S04]  /*8a8f0*/  STL.64 [R1+0xba8], R26 ;  /* 0x000ba81a01007387 */ /* 0x0009e80000100a00 */
[----:B------:R5:W-:Y:S04]  /*8a900*/  STL.64 [R1+0xb90], R20 ;  /* 0x000b901401007387 */ /* 0x000be80000100a00 */
[----:B------:R0:W-:Y:S04]  /*8a910*/  STL.64 [R1+0xb98], R22 ;  /* 0x000b981601007387 */ /* 0x0001e80000100a00 */
[----:B------:R0:W-:Y:S04]  /*8a920*/  STL [R1+0x6300], R0 ;  /* 0x0063000001007387 */ /* 0x0001e80000100800 */
[----:B------:R0:W-:Y:S04]  /*8a930*/  STL.64 [R1+0xb80], R16 ;  /* 0x000b801001007387 */ /* 0x0001e80000100a00 */
[----:B------:R0:W-:Y:S04]  /*8a940*/  STL.64 [R1+0xb88], R18 ;  /* 0x000b881201007387 */ /* 0x0001e80000100a00 */
[----:B------:R1:W-:Y:S04]  /*8a950*/  STL.64 [R1+0xb70], R8 ;  /* 0x000b700801007387 */ /* 0x0003e80000100a00 */
[----:B------:R1:W-:Y:S04]  /*8a960*/  STL.64 [R1+0xb78], R10 ;  /* 0x000b780a01007387 */ /* 0x0003e80000100a00 */
[----:B0-----:R-:W3:Y:S04]  /*8a970*/  LDL.LU.64 R40, [R1+0xb50] ;  /* 0x000b500001287983 */ /* 0x001ee80000300a00 */
[----:B------:R0:W-:Y:S04]  /*8a980*/  STL.64 [R1+0xb60], R4 ;  /* 0x000b600401007387 */ /* 0x0001e80000100a00 */
[----:B------:R0:W-:Y:S04]  /*8a990*/  STL.64 [R1+0xb68], R6 ;  /* 0x000b680601007387 */ /* 0x0001e80000100a00 */
[----:B-1----:R-:W3:Y:S04]  /*8a9a0*/  LDL.LU.64 R42, [R1+0xb58] ;  /* 0x000b5800012a7983 */ /* 0x002ee80000300a00 */
[----:B------:R-:W3:Y:S04]  /*8a9b0*/  LDL.LU.64 R32, [R1+0xb40] ;  /* 0x000b400001207983 */ /* 0x000ee80000300a00 */
[----:B------:R-:W3:Y:S04]  /*8a9c0*/  LDL.LU.64 R34, [R1+0xb48] ;  /* 0x000b480001227983 */ /* 0x000ee80000300a00 */
[----:B--2---:R-:W2:Y:S04]  /*8a9d0*/  LDL.LU.64 R24, [R1+0xb30] ;  /* 0x000b300001187983 */ /* 0x004ea80000300a00 */
[----:B----4-:R-:W2:Y:S04]  /*8a9e0*/  LDL.LU.64 R26, [R1+0xb38] ;  /* 0x000b3800011a7983 */ /* 0x010ea80000300a00 */
[----:B-----5:R-:W4:Y:S04]  /*8a9f0*/  LDL.LU.64 R20, [R1+0xb20] ;  /* 0x000b200001147983 */ /* 0x020f280000300a00 */
[----:B------:R-:W4:Y:S01]  /*8aa00*/  LDL.LU.64 R22, [R1+0xb28] ;  /* 0x000b280001167983 */ /* 0x000f220000300a00 */
[----:B------:R-:W-:-:S03]  /*8aa10*/  IMAD.MOV.U32 R0, RZ, RZ, R54 ;  /* 0x000000ffff007224 */ /* 0x000fc600078e0036 */
[----:B------:R-:W5:Y:S04]  /*8aa20*/  LDL.LU.64 R52, [R1+0xb10] ;  /* 0x000b100001347983 */ /* 0x000f680000300a00 */
[----:B------:R-:W5:Y:S04]  /*8aa30*/  LDL.LU.64 R54, [R1+0xb18] ;  /* 0x000b180001367983 */ /* 0x000f680000300a00 */
[----:B------:R-:W5:Y:S04]  /*8aa40*/  LDL.LU.64 R16, [R1+0xb00] ;  /* 0x000b000001107983 */ /* 0x000f680000300a00 */
[----:B------:R-:W5:Y:S04]  /*8aa50*/  LDL.LU.64 R18, [R1+0xb08] ;  /* 0x000b080001127983 */ /* 0x000f680000300a00 */
[----:B------:R-:W5:Y:S04]  /*8aa60*/  LDL.LU.64 R12, [R1+0xaf0] ;  /* 0x000af000010c7983 */ /* 0x000f680000300a00 */
[----:B------:R-:W5:Y:S04]  /*8aa70*/  LDL.LU.64 R14, [R1+0xaf8] ;  /* 0x000af800010e7983 */ /* 0x000f680000300a00 */
[----:B------:R-:W5:Y:S04]  /*8aa80*/  LDL.LU.64 R8, [R1+0xae0] ;  /* 0x000ae00001087983 */ /* 0x000f680000300a00 */
[----:B------:R-:W5:Y:S04]  /*8aa90*/  LDL.LU.64 R10, [R1+0xae8] ;  /* 0x000ae800010a7983 */ /* 0x000f680000300a00 */
[----:B0-----:R-:W5:Y:S04]  /*8aaa0*/  LDL.LU.64 R4, [R1+0xad0] ;  /* 0x000ad00001047983 */ /* 0x001f680000300a00 */
[----:B------:R-:W5:Y:S04]  /*8aab0*/  LDL.LU.64 R6, [R1+0xad8] ;  /* 0x000ad80001067983 */ /* 0x000f680000300a00 */
[----:B------:R0:W-:Y:S02]  /*8aac0*/  STL [R1+0x6304], R0 ;  /* 0x0063040001007387 */ /* 0x0001e40000100800 */
[----:B0-----:R-:W-:Y:S01]  /*8aad0*/  IMAD.MOV.U32 R0, RZ, RZ, R61 ;  /* 0x000000ffff007224 */ /* 0x001fe200078e003d */
[C---:B---3--:R-:W-:Y:S01]  /*8aae0*/  HMMA.16816.F32 R36, R28.reuse, R38, R40 ;  /* 0x000000261c24723c */ /* 0x048fe20000001828 */
[----:B------:R-:W3:Y:S04]  /*8aaf0*/  LDL.LU.64 R42, [R1+0x6450] ;  /* 0x00645000012a7983 */ /* 0x000ee80000300a00 */
[----:B------:R-:W3:Y:S03]  /*8ab00*/  LDL.LU.64 R40, [R1+0x6448] ;  /* 0x0064480001287983 */ /* 0x000ee60000300a00 */
[C---:B------:R-:W-:Y:S08]  /*8ab10*/  HMMA.16816.F32 R32, R28.reuse, R60, R32 ;  /* 0x0000003c1c20723c */ /* 0x040ff00000001820 */
[C---:B--2---:R-:W-:Y:S03]  /*8ab20*/  HMMA.16816.F32 R24, R28.reuse, R48, R24 ;  /* 0x000000301c18723c */ /* 0x044fe60000001818 */
[----:B------:R-:W-:Y:S04]  /*8ab30*/  STL.64 [R1+0xb50], R36 ;  /* 0x000b502401007387 */ /* 0x000fe80000100a00 */
[----:B------:R0:W-:Y:S01]  /*8ab40*/  STL.64 [R1+0xb58], R38 ;  /* 0x000b582601007387 */ /* 0x0001e20000100a00 */
[----:B----4-:R-:W-:Y:S03]  /*8ab50*/  HMMA.16816.F32 R20, R28, R56, R20 ;  /* 0x000000381c14723c */ /* 0x010fe60000001814 */
[----:B0-----:R-:W2:Y:S04]  /*8ab60*/  LDL.LU.64 R38, [R1+0x6440] ;  /* 0x0064400001267983 */ /* 0x001ea80000300a00 */
[----:B------:R-:W4:Y:S04]  /*8ab70*/  LDL.LU.64 R36, [R1+0x6438] ;  /* 0x0064380001247983 */ /* 0x000f280000300a00 */
[----:B------:R-:W-:Y:S04]  /*8ab80*/  STL.64 [R1+0xb40], R32 ;  /* 0x000b402001007387 */ /* 0x000fe80000100a00 */
[----:B------:R0:W-:Y:S04]  /*8ab90*/  STL.64 [R1+0xb48], R34 ;  /* 0x000b482201007387 */ /* 0x0001e80000100a00 */
[----:B0-----:R-:W2:Y:S04]  /*8aba0*/  LDL.LU.64 R34, [R1+0x6430] ;  /* 0x0064300001227983 */ /* 0x001ea80000300a00 */
[----:B------:R-:W2:Y:S04]  /*8abb0*/  LDL.LU.64 R32, [R1+0x6428] ;  /* 0x0064280001207983 */ /* 0x000ea80000300a00 */
[----:B------:R-:W2:Y:S04]  /*8abc0*/  LDL.LU.64 R60, [R1+0x6420] ;  /* 0x00642000013c7983 */ /* 0x000ea80000300a00 */
[----:B------:R0:W-:Y:S02]  /*8abd0*/  STL [R1+0x6308], R0 ;  /* 0x0063080001007387 */ /* 0x0001e40000100800 */
[----:B0-----:R-:W-:-:S02]  /*8abe0*/  IMAD.MOV.U32 R0, RZ, RZ, R57 ;  /* 0x000000ffff007224 */ /* 0x001fc400078e0039 */
[C---:B-----5:R-:W-:Y:S01]  /*8abf0*/  HMMA.16816.F32 R56, R28.reuse, R58, R52 ;  /* 0x0000003a1c38723c */ /* 0x060fe20000001834 */
[----:B------:R-:W-:Y:S04]  /*8ac00*/  STL.64 [R1+0xb30], R24 ;  /* 0x000b301801007387 */ /* 0x000fe80000100a00 */
[----:B------:R0:W-:Y:S04]  /*8ac10*/  STL.64 [R1+0xb38], R26 ;  /* 0x000b381a01007387 */ /* 0x0001e80000100a00 */
[----:B0-----:R-:W5:Y:S04]  /*8ac20*/  LDL.LU.64 R26, [R1+0x6418] ;  /* 0x00641800011a7983 */ /* 0x001f680000300a00 */
[----:B------:R-:W3:Y:S04]  /*8ac30*/  LDL.LU.64 R24, [R1+0x6410] ;  /* 0x0064100001187983 */ /* 0x000ee80000300a00 */
[----:B------:R-:W-:Y:S04]  /*8ac40*/  STL.64 [R1+0xb20], R20 ;  /* 0x000b201401007387 */ /* 0x000fe80000100a00 */
[----:B------:R0:W-:Y:S04]  /*8ac50*/  STL.64 [R1+0xb28], R22 ;  /* 0x000b281601007387 */ /* 0x0001e80000100a00 */
[----:B0-----:R-:W3:Y:S04]  /*8ac60*/  LDL.LU.64 R22, [R1+0x6408] ;  /* 0x0064080001167983 */ /* 0x001ee80000300a00 */
[----:B------:R-:W3:Y:S04]  /*8ac70*/  LDL.LU.64 R20, [R1+0x6400] ;  /* 0x0064000001147983 */ /* 0x000ee80000300a00 */
[----:B------:R-:W-:Y:S04]  /*8ac80*/  STL [R1+0x630c], R0 ;  /* 0x00630c0001007387 */ /* 0x000fe80000100800 */
[----:B------:R-:W3:Y:S04]  /*8ac90*/  LDL.LU.64 R54, [R1+0x63f8] ;  /* 0x0063f80001367983 */ /* 0x000ee80000300a00 */
[----:B------:R-:W3:Y:S04]  /*8aca0*/  LDL.LU.64 R52, [R1+0x63f0] ;  /* 0x0063f00001347983 */ /* 0x000ee80000300a00 */
[----:B------:R-:W-:Y:S04]  /*8acb0*/  STL.64 [R1+0xb10], R56 ;  /* 0x000b103801007387 */ /* 0x000fe80000100a00 */
[----:B------:R0:W-:Y:S04]  /*8acc0*/  STL.64 [R1+0xb18], R58 ;  /* 0x000b183a01007387 */ /* 0x0001e80000100a00 */
[----:B0-----:R-:W3:Y:S04]  /*8acd0*/  LDL.LU.64 R58, [R1+0x63e8] ;  /* 0x0063e800013a7983 */ /* 0x001ee80000300a00 */
[----:B------:R-:W4:Y:S01]  /*8ace0*/  LDL.LU.64 R56, [R1+0x63e0] ;  /* 0x0063e00001387983 */ /* 0x000f220000300a00 */
[----:B------:R-:W-:Y:S01]  /*8acf0*/  HMMA.16816.F32 R16, R28, R50, R16 ;  /* 0x000000321c10723c */ /* 0x000fe20000001810 */
[----:B------:R-:W-:-:S02]  /*8ad00*/  IMAD.MOV.U32 R0, RZ, RZ, R51 ;  /* 0x000000ffff007224 */ /* 0x000fc400078e0033 */
[----:B------:R-:W4:-:S15]  /*8ad10*/  LDL.LU.64 R48, [R1+0xac0] ;  /* 0x000ac00001307983 */ /* 0x000f1e0000300a00 */
[----:B------:R-:W-:Y:S01]  /*8ad20*/  NOP ;  /* 0x0000000000007918 */ /* 0x000fe20000000000 */
[----:B------:R-:W-:Y:S04]  /*8ad30*/  STL.64 [R1+0xb00], R16 ;  /* 0x000b001001007387 */ /* 0x000fe80000100a00 */
[----:B------:R-:W-:Y:S04]  /*8ad40*/  STL.64 [R1+0xb08], R18 ;  /* 0x000b081201007387 */ /* 0x000fe80000100a00 */
[----:B------:R-:W5:Y:S01]  /*8ad50*/  LDL.LU.64 R50, [R1+0xac8] ;  /* 0x000ac80001327983 */ /* 0x000f620000300a00 */
[----:B--2---:R-:W-:-:S15]  /*8ad60*/  HMMA.16816.F32 R12, R28, R60, R12 ;  /* 0x0000003c1c0c723c */ /* 0x004fde000000180c */
[----:B------:R-:W-:-:S04]  /*8ad70*/  NOP ;  /* 0x0000000000007918 */ /* 0x000fc80000000000 */
[----:B------:R0:W-:Y:S04]  /*8ad80*/  STL.64 [R1+0xaf0], R12 ;  /* 0x000af00c01007387 */ /* 0x0001e80000100a00 */
[----:B------:R1:W-:Y:S04]  /*8ad90*/  STL.64 [R1+0xaf8], R14 ;  /* 0x000af80e01007387 */ /* 0x0003e80000100a00 */
[----:B0-----:R-:W2:Y:S01]  /*8ada0*/  LDL.LU.64 R12, [R1+0xa90] ;  /* 0x000a9000010c7983 */ /* 0x001ea20000300a00 */
[C---:B---3--:R-:W-:Y:S08]  /*8adb0*/  HMMA.16816.F32 R8, R28.reuse, R58, R8 ;  /* 0x0000003a1c08723c */ /* 0x048ff00000001808 */
[C---:B----4-:R-:W-:Y:S11]  /*8adc0*/  HMMA.16816.F32 R4, R28.reuse, R56, R4 ;  /* 0x000000381c04723c */ /* 0x050ff60000001804 */
[----:B------:R-:W-:Y:S04]  /*8add0*/  STL.64 [R1+0xae0], R8 ;  /* 0x000ae00801007387 */ /* 0x000fe80000100a00 */
[----:B------:R-:W-:Y:S04]  /*8ade0*/  STL.64 [R1+0xae8], R10 ;  /* 0x000ae80a01007387 */ /* 0x000fe80000100a00 */
[----:B-1----:R-:W2:Y:S04]  /*8adf0*/  LDL.LU.64 R14, [R1+0xa98] ;  /* 0x000a9800010e7983 */ /* 0x002ea80000300a00 */
[----:B------:R0:W-:Y:S04]  /*8ae00*/  STL.64 [R1+0xad0], R4 ;  /* 0x000ad00401007387 */ /* 0x0001e80000100a00 */
[----:B------:R1:W-:Y:S04]  /*8ae10*/  STL.64 [R1+0xad8], R6 ;  /* 0x000ad80601007387 */ /* 0x0003e80000100a00 */
[----:B0-----:R-:W3:Y:S04]  /*8ae20*/  LDL.LU.64 R4, [R1+0xa80] ;  /* 0x000a800001047983 */ /* 0x001ee80000300a00 */
[----:B-1----:R-:W3:Y:S04]  /*8ae30*/  LDL.LU.64 R6, [R1+0xa88] ;  /* 0x000a880001067983 */ /* 0x002ee80000300a00 */
[----:B------:R-:W4:Y:S04]  /*8ae40*/  LDL.LU.64 R8, [R1+0xa70] ;  /* 0x000a700001087983 */ /* 0x000f280000300a00 */
[----:B------:R-:W4:Y:S04]  /*8ae50*/  LDL.LU.64 R10, [R1+0xa78] ;  /* 0x000a7800010a7983 */ /* 0x000f280000300a00 */
[----:B------:R-:W2:Y:S04]  /*8ae60*/  LDL.LU.64 R16, [R1+0xa60] ;  /* 0x000a600001107983 */ /* 0x000ea80000300a00 */
[----:B------:R-:W2:Y:S04]  /*8ae70*/  LDL.LU.64 R18, [R1+0xa68] ;  /* 0x000a680001127983 */ /* 0x000ea80000300a00 */
[----:B------:R-:W-:Y:S04]  /*8ae80*/  STL.64 [R1+0x6218], R58 ;  /* 0x0062183a01007387 */ /* 0x000fe80000100a00 */
[----:B------:R0:W-:Y:S04]  /*8ae90*/  STL.64 [R1+0x6210], R56 ;  /* 0x0062103801007387 */ /* 0x0001e80000100a00 */
[----:B0-----:R-:W2:Y:S04]  /*8aea0*/  LDL.LU.64 R56, [R1+0xab0] ;  /* 0x000ab00001387983 */ /* 0x001ea80000300a00 */
[----:B------:R-:W2:Y:S01]  /*8aeb0*/  LDL.LU.64 R58, [R1+0xab8] ;  /* 0x000ab800013a7983 */ /* 0x000ea20000300a00 */
[----:B-----5:R-:W-:-:S15]  /*8aec0*/  HMMA.16816.F32 R48, R28, R54, R48 ;  /* 0x000000361c30723c */ /* 0x020fde0000001830 */
[----:B------:R-:W-:-:S04]  /*8aed0*/  NOP ;  /* 0x0000000000007918 */ /* 0x000fc80000000000 */
[----:B------:R-:W-:Y:S04]  /*8aee0*/  STL.64 [R1+0xac0], R48 ;  /* 0x000ac03001007387 */ /* 0x000fe80000100a00 */
[----:B------:R0:W-:Y:S04]  /*8aef0*/  STL.64 [R1+0xac8], R50 ;  /* 0x000ac83201007387 */ /* 0x0001e80000100a00 */
[----:B0-----:R-:W5:Y:S04]  /*8af00*/  LDL.LU.64 R50, [R1+0x63d8] ;  /* 0x0063d80001327983 */ /* 0x001f680000300a00 */
[----:B------:R-:W3:Y:S01]  /*8af10*/  LDL.LU.64 R48, [R1+0x63d0] ;  /* 0x0063d00001307983 */ /* 0x000ee20000300a00 */
[----:B--2---:R-:W-:-:S15]  /*8af20*/  HMMA.16816.F32 R56, R28, R52, R56 ;  /* 0x000000341c38723c */ /* 0x004fde0000001838 */
[----:B------:R-:W-:-:S04]  /*8af30*/  NOP ;  /* 0x0000000000007918 */ /* 0x000fc80000000000 */
[----:B------:R0:W-:Y:S04]  /*8af40*/  STL.64 [R1+0xab0], R56 ;  /* 0x000ab03801007387 */ /* 0x0001e80000100a00 */
[----:B------:R1:W-:Y:S04]  /*8af50*/  STL.64 [R1+0xab8], R58 ;  /* 0x000ab83a01007387 */ /* 0x0003e80000100a00 */
[----:B0-----:R-:W2:Y:S04]  /*8af60*/  LDL.LU.64 R56, [R1+0xa40] ;  /* 0x000a400001387983 */ /* 0x001ea80000300a00 */
[----:B-1----:R-:W2:Y:S04]  /*8af70*/  LDL.LU.64 R58, [R1+0xa48] ;  /* 0x000a4800013a7983 */ /* 0x002ea80000300a00 */
[----:B------:R-:W-:Y:S04]  /*8af80*/  STL.64 [R1+0x6208], R54 ;  /* 0x0062083601007387 */ /* 0x000fe80000100a00 */
[----:B------:R0:W-:Y:S04]  /*8af90*/  STL.64 [R1+0x6200], R52 ;  /* 0x0062003401007387 */ /* 0x0001e80000100a00 */
[----:B0-----:R-:W5:Y:S04]  /*8afa0*/  LDL.LU.64 R52, [R1+0xaa0] ;  /* 0x000aa00001347983 */ /* 0x001f680000300a00 */
[----:B------:R-:W5:Y:S01]  /*8afb0*/  LDL.LU.64 R54, [R1+0xaa8] ;  /* 0x000aa80001367983 */ /* 0x000f620000300a00 */
[C---:B---3--:R-:W-:Y:S08]  /*8afc0*/  HMMA.16816.F32 R12, R28.reuse, R48, R12 ;  /* 0x000000301c0c723c */ /* 0x048ff0000000180c */
[C---:B------:R-:W-:Y:S08]  /*8afd0*/  HMMA.16816.F32 R4, R28.reuse, R2, R4 ;  /* 0x000000021c04723c */ /* 0x040ff00000001804 */
[----:B-----5:R-:W-:-:S15]  /*8afe0*/  HMMA.16816.F32 R52, R28, R50, R52 ;  /* 0x000000321c34723c */ /* 0x020fde0000001834 */
[----:B------:R-:W-:-:S04]  /*8aff0*/  NOP ;  /* 0x0000000000007918 */ /* 0x000fc80000000000 */
[----:B------:R0:W-:Y:S04]  /*8b000*/  STL.64 [R1+0xaa0], R52 ;  /* 0x000aa03401007387 */ /* 0x0001e80000100a00 */
[----:B------:R1:W-:Y:S04]  /*8b010*/  STL.64 [R1+0xaa8], R54 ;  /* 0x000aa83601007387 */ /* 0x0003e80000100a00 */
[----:B0-----:R-:W3:Y:S04]  /*8b020*/  LDL.LU.64 R52, [R1+0xa30] ;  /* 0x000a300001347983 */ /* 0x001ee80000300a00 */
[----:B-1----:R-:W3:Y:S04]  /*8b030*/  LDL.LU.64 R54, [R1+0xa38] ;  /* 0x000a380001367983 */ /* 0x002ee80000300a00 */
[----:B------:R-:W-:Y:S04]  /*8b040*/  STL.64 [R1+0xa90], R12 ;  /* 0x000a900c01007387 */ /* 0x000fe80000100a00 */
[----:B------:R0:W-:Y:S04]  /*8b050*/  STL.64 [R1+0xa98], R14 ;  /* 0x000a980e01007387 */ /* 0x0001e80000100a00 */
[----:B0-----:R-:W5:Y:S04]  /*8b060*/  LDL.LU.64 R14, [R1+0x63c8] ;  /* 0x0063c800010e7983 */ /* 0x001f680000300a00 */
[----:B------:R-:W3:Y:S04]  /*8b070*/  LDL.LU.64 R12, [R1+0x63c0] ;  /* 0x0063c000010c7983 */ /* 0x000ee80000300a00 */
[----:B------:R-:W-:Y:S04]  /*8b080*/  STL.64 [R1+0x6228], R50 ;  /* 0x0062283201007387 */ /* 0x000fe80000100a00 */
[----:B------:R0:W-:Y:S04]  /*8b090*/  STL.64 [R1+0x6220], R48 ;  /* 0x0062203001007387 */ /* 0x0001e80000100a00 */
[----:B0-----:R-:W2:Y:S04]  /*8b0a0*/  LDL.LU.64 R48, [R1+0xa50] ;  /* 0x000a500001307983 */ /* 0x001ea80000300a00 */
[----:B------:R-:W2:Y:S04]  /*8b0b0*/  LDL.LU.64 R50, [R1+0xa58] ;  /* 0x000a580001327983 */ /* 0x000ea80000300a00 */
[----:B------:R-:W-:Y:S04]  /*8b0c0*/  STL.64 [R1+0xa80], R4 ;  /* 0x000a800401007387 */ /* 0x000fe80000100a00 */
[----:B------:R0:W-:Y:S04]  /*8b0d0*/  STL.64 [R1+0xa88], R6 ;  /* 0x000a880601007387 */ /* 0x0001e80000100a00 */
[----:B0-----:R-:W2:Y:S04]  /*8b0e0*/  LDL.LU.64 R6, [R1+0x63b8] ;  /* 0x0063b80001067983 */ /* 0x001ea80000300a00 */
[----:B------:R-:W4:Y:S02]  /*8b0f0*/  LDL.LU.64 R4, [R1+0x63b0] ;  /* 0x0063b00001047983 */ /* 0x000f240000300a00 */
[----:B----4-:R-:W-:-:S15]  /*8b100*/  HMMA.16816.F32 R8, R28, R4, R8 ;  /* 0x000000041c08723c */ /* 0x010fde0000001808 */
[----:B------:R-:W-:-:S04]  /*8b110*/  NOP ;  /* 0x0000000000007918 */ /* 0x000fc80000000000 */
[----:B------:R-:W-:Y:S04]  /*8b120*/  STL.64 [R1+0xa70], R8 ;  /* 0x000a700801007387 */ /* 0x000fe80000100a00 */
[----:B------:R0:W-:Y:S01]  /*8b130*/  STL.64 [R1+0xa78], R10 ;  /* 0x000a780a01007387 */ /* 0x0001e20000100a00 */
[----:B--2---:R-:W-:Y:S03]  /*8b140*/  HMMA.16816.F32 R16, R28, R6, R16 ;  /* 0x000000061c10723c */ /* 0x004fe60000001810 */
[----:B0-----:R-:W2:Y:S04]  /*8b150*/  LDL.LU.64 R10, [R1+0x63a8] ;  /* 0x0063a800010a7983 */ /* 0x001ea80000300a00 */
[----:B------:R-:W4:-:S12]  /*8b160*/  LDL.LU.64 R8, [R1+0x63a0] ;  /* 0x0063a00001087983 */ /* 0x000f180000300a00 */
[----:B------:R0:W-:Y:S04]  /*8b170*/  STL.64 [R1+0xa60], R16 ;  /* 0x000a601001007387 */ /* 0x0001e80000100a00 */
[----:B------:R1:W-:Y:S04]  /*8b180*/  STL.64 [R1+0xa68], R18 ;  /* 0x000a681201007387 */ /* 0x0003e80000100a00 */
[----:B0-----:R-:W5:Y:S04]  /*8b190*/  LDL.LU.64 R16, [R1+0xa20] ;  /* 0x000a200001107983 */ /* 0x001f680000300a00 */
[----:B-1----:R-:W5:Y:S04]  /*8b1a0*/  LDL.LU.64 R18, [R1+0xa28] ;  /* 0x000a280001127983 */ /* 0x002f680000300a00 */
[----:B------:R-:W-:Y:S04]  /*8b1b0*/  STL.64 [R1+0x6238], R6 ;  /* 0x0062380601007387 */ /* 0x000fe80000100a00 */
[----:B------:R2:W-:Y:S02]  /*8b1c0*/  STL.64 [R1+0x6230], R4 ;  /* 0x0062300401007387 */ /* 0x0005e40000100a00 */
[C---:B--2---:R-:W-:Y:S08]  /*8b1d0*/  HMMA.16816.F32 R4, R28.reuse, R10, R56 ;  /* 0x0000000a1c04723c */ /* 0x044ff00000001838 */
[----:B----4-:R-:W-:Y:S01]  /*8b1e0*/  HMMA.16816.F32 R48, R28, R8, R48 ;  /* 0x000000081c30723c */ /* 0x010fe20000001830 */
[----:B------:R-:W-:-:S15]  /*8b1f0*/  STL.64 [R1+0x61e8], R10 ;  /* 0x0061e80a01007387 */ /* 0x000fde0000100a00 */
[----:B------:R-:W-:-:S03]  /*8b200*/  NOP ;  /* 0x0000000000007918 */ /* 0x000fc60000000000 */
[----:B------:R-:W-:Y:S04]  /*8b210*/  STL.64 [R1+0xa50], R48 ;  /* 0x000a503001007387 */ /* 0x000fe80000100a00 */
[----:B------:R-:W-:Y:S04]  /*8b220*/  STL.64 [R1+0xa58], R50 ;  /* 0x000a583201007387 */ /* 0x000fe80000100a00 */
[----:B------:R0:W-:Y:S04]  /*8b230*/  STL.64 [R1+0x61e0], R8 ;  /* 0x0061e00801007387 */ /* 0x0001e80000100a00 */
[----:B------:R-:W-:Y:S04]  /*8b240*/  STL.64 [R1+0xa40], R4 ;  /* 0x000a400401007387 */ /* 0x000fe80000100a00 */
[----:B------:R3:W-:Y:S01]  /*8b250*/  STL.64 [R1+0xa48], R6 ;  /* 0x000a480601007387 */ /* 0x0007e20000100a00 */
[C---:B-----5:R-:W-:Y:S03]  /*8b260*/  HMMA.16816.F32 R16, R28.reuse, R14, R16 ;  /* 0x0000000e1c10723c */ /* 0x060fe60000001810 */
[----:B0-----:R-:W2:Y:S04]  /*8b270*/  LDL.LU.64 R8, [R1+0xa00] ;  /* 0x000a000001087983 */ /* 0x001ea80000300a00 */
[----:B------:R-:W2:Y:S01]  /*8b280*/  LDL.LU.64 R10, [R1+0xa08] ;  /* 0x000a0800010a7983 */ /* 0x000ea20000300a00 */
[----:B---3--:R-:W-:Y:S03]  /*8b290*/  HMMA.16816.F32 R4, R28, R12, R52 ;  /* 0x0000000c1c04723c */ /* 0x008fe60000001834 */
[----:B------:R-:W3:Y:S04]  /*8b2a0*/  LDL.LU.64 R56, [R1+0x9f0] ;  /* 0x0009f00001387983 */ /* 0x000ee80000300a00 */
[----:B------:R-:W3:-:S12]  /*8b2b0*/  LDL.LU.64 R58, [R1+0x9f8] ;  /* 0x0009f800013a7983 */ /* 0x000ed80000300a00 */
[----:B------:R0:W-:Y:S04]  /*8b2c0*/  STL.64 [R1+0xa30], R4 ;  /* 0x000a300401007387 */ /* 0x0001e80000100a00 */
[----:B------:R1:W-:Y:S04]  /*8b2d0*/  STL.64 [R1+0xa38], R6 ;  /* 0x000a380601007387 */ /* 0x0003e80000100a00 */
[----:B------:R-:W4:Y:S04]  /*8b2e0*/  LDL.LU.64 R52, [R1+0x9e0] ;  /* 0x0009e00001347983 */ /* 0x000f280000300a00 */
[----:B------:R-:W4:Y:S04]  /*8b2f0*/  LDL.LU.64 R54, [R1+0x9e8] ;  /* 0x0009e80001367983 */ /* 0x000f280000300a00 */
[----:B------:R-:W5:Y:S04]  /*8b300*/  LDL.LU.64 R48, [R1+0x9d0] ;  /* 0x0009d00001307983 */ /* 0x000f680000300a00 */
[----:B------:R-:W5:Y:S04]  /*8b310*/  LDL.LU.64 R50, [R1+0x9d8] ;  /* 0x0009d80001327983 */ /* 0x000f680000300a00 */
[----:B0-----:R-:W2:Y:S04]  /*8b320*/  LDL.LU.64 R4, [R1+0x9c0] ;  /* 0x0009c00001047983 */ /* 0x001ea80000300a00 */
[----:B-1----:R-:W2:Y:S04]  /*8b330*/  LDL.LU.64 R6, [R1+0x9c8] ;  /* 0x0009c80001067983 */ /* 0x002ea80000300a00 */
[----:B------:R-:W-:Y:S04]  /*8b340*/  STL.64 [R1+0xa20], R16 ;  /* 0x000a201001007387 */ /* 0x000fe80000100a00 */
[----:B------:R0:W-:Y:S04]  /*8b350*/  STL.64 [R1+0xa28], R18 ;  /* 0x000a281201007387 */ /* 0x0001e80000100a00 */
[----:B0-----:R-:W2:Y:S04]  /*8b360*/  LDL.LU.64 R18, [R1+0x6398] ;  /* 0x0063980001127983 */ /* 0x001ea80000300a00 */
[----:B------:R-:W3:Y:S04]  /*8b370*/  LDL.LU.64 R16, [R1+0x6390] ;  /* 0x0063900001107983 */ /* 0x000ee80000300a00 */
[----:B------:R-:W-:Y:S04]  /*8b380*/  STL.64 [R1+0x61f8], R14 ;  /* 0x0061f80e01007387 */ /* 0x000fe80000100a00 */
[----:B------:R0:W-:Y:S04]  /*8b390*/  STL.64 [R1+0x61f0], R12 ;  /* 0x0061f00c01007387 */ /* 0x0001e80000100a00 */
[----:B0-----:R-:W3:Y:S04]  /*8b3a0*/  LDL.LU.64 R12, [R1+0xa10] ;  /* 0x000a1000010c7983 */ /* 0x001ee80000300a00 */
[----:B------:R-:W3:Y:S01]  /*8b3b0*/  LDL.LU.64 R14, [R1+0xa18] ;  /* 0x000a1800010e7983 */ /* 0x000ee20000300a00 */
[C---:B--2---:R-:W-:Y:S08]  /*8b3c0*/  HMMA.16816.F32 R8, R28.reuse, R18, R8 ;  /* 0x000000121c08723c */ /* 0x044ff00000001808 */
[----:B---3--:R-:W-:-:S15]  /*8b3d0*/  HMMA.16816.F32 R12, R28, R16, R12 ;  /* 0x000000101c0c723c */ /* 0x008fde000000180c */
[----:B------:R-:W-:-:S04]  /*8b3e0*/  NOP ;  /* 0x0000000000007918 */ /* 0x000fc80000000000 */
[----:B------:R0:W-:Y:S04]  /*8b3f0*/  STL.64 [R1+0xa10], R12 ;  /* 0x000a100c01007387 */ /* 0x0001e80000100a00 */
[----:B------:R1:W-:Y:S04]  /*8b400*/  STL.64 [R1+0xa18], R14 ;  /* 0x000a180e01007387 */ /* 0x0003e80000100a00 */
[----:B0-----:R-:W2:Y:S04]  /*8b410*/  LDL.LU.64 R12, [R1+0x9b0] ;  /* 0x0009b000010c7983 */ /* 0x001ea80000300a00 */
[----:B-1----:R-:W2:Y:S04]  /*8b420*/  LDL.LU.64 R14, [R1+0x9b8] ;  /* 0x0009b800010e7983 */ /* 0x002ea80000300a00 */
[----:B------:R0:W-:Y:S04]  /*8b430*/  STL.64 [R1+0xa00], R8 ;  /* 0x000a000801007387 */ /* 0x0001e80000100a00 */
[----:B------:R1:W-:Y:S04]  /*8b440*/  STL.64 [R1+0xa08], R10 ;  /* 0x000a080a01007387 */ /* 0x0003e80000100a00 */
[----:B0-----:R-:W3:Y:S04]  /*8b450*/  LDL.LU.64 R8, [R1+0x9a0] ;  /* 0x0009a00001087983 */ /* 0x001ee80000300a00 */
[----:B-1----:R-:W3:Y:S01]  /*8b460*/  LDL.LU.64 R10, [R1+0x9a8] ;  /* 0x0009a800010a7983 */ /* 0x002ee20000300a00 */
[C---:B------:R-:W-:Y:S03]  /*8b470*/  HMMA.16816.F32 R56, R28.reuse, R20, R56 ;  /* 0x000000141c38723c */ /* 0x040fe60000001838 */
[----:B------:R-:W-:Y:S04]  /*8b480*/  STL.64 [R1+0x6248], R18 ;  /* 0x0062481201007387 */ /* 0x000fe80000100a00 */
[----:B------:R4:W-:Y:S02]  /*8b490*/  STL.64 [R1+0x6240], R16 ;  /* 0x0062401001007387 */ /* 0x0009e40000100a00 */
[C---:B----4-:R-:W-:Y:S02]  /*8b4a0*/  HMMA.16816.F32 R16, R28.reuse, R22, R52 ;  /* 0x000000161c10723c */ /* 0x050fe40000001834 */
[----:B------:R-:W-:Y:S08]  /*8b4b0*/  STL.64 [R1+0x6258], R22 ;  /* 0x0062581601007387 */ /* 0x000ff00000100a00 */
[----:B------:R-:W-:Y:S04]  /*8b4c0*/  STL.64 [R1+0x9f0], R56 ;  /* 0x0009f03801007387 */ /* 0x000fe80000100a00 */
[----:B------:R-:W-:Y:S04]  /*8b4d0*/  STL.64 [R1+0x9f8], R58 ;  /* 0x0009f83a01007387 */ /* 0x000fe80000100a00 */
[----:B------:R5:W-:Y:S04]  /*8b4e0*/  STL.64 [R1+0x6250], R20 ;  /* 0x0062501401007387 */ /* 0x000be80000100a00 */
[----:B------:R-:W-:Y:S04]  /*8b4f0*/  STL.64 [R1+0x9e0], R16 ;  /* 0x0009e01001007387 */ /* 0x000fe80000100a00 */
[----:B------:R0:W-:Y:S01]  /*8b500*/  STL.64 [R1+0x9e8], R18 ;  /* 0x0009e81201007387 */ /* 0x0001e20000100a00 */
[C---:B-----5:R-:W-:Y:S08]  /*8b510*/  HMMA.16816.F32 R20, R28.reuse, R24, R48 ;  /* 0x000000181c14723c */ /* 0x060ff00000001830 */
[----:B0-----:R-:W-:Y:S01]  /*8b520*/  HMMA.16816.F32 R16, R28, R26, R4 ;  /* 0x0000001a1c10723c */ /* 0x001fe20000001804 */
[----:B------:R-:W4:Y:S10]  /*8b530*/  LDL.LU R4, [R1+0x1fa4] ;  /* 0x001fa40001047983 */ /* 0x000f340000300800 */
[----:B------:R-:W-:Y:S04]  /*8b540*/  STL.64 [R1+0x9d0], R20 ;  /* 0x0009d01401007387 */ /* 0x000fe80000100a00 */
[----:B------:R-:W-:Y:S04]  /*8b550*/  STL.64 [R1+0x9d8], R22 ;  /* 0x0009d81601007387 */ /* 0x000fe80000100a00 */
[----:B------:R-:W4:Y:S04]  /*8b560*/  LDL.LU R5, [R1+0x1fa0] ;  /* 0x001fa00001057983 */ /* 0x000f280000300800 */
[----:B------:R-:W-:Y:S04]  /*8b570*/  STL.64 [R1+0x9c0], R16 ;  /* 0x0009c01001007387 */ /* 0x000fe80000100a00 */
[----:B------:R-:W-:Y:S01]  /*8b580*/  STL.64 [R1+0x9c8], R18 ;  /* 0x0009c81201007387 */ /* 0x000fe20000100a00 */
[----:B------:R-:W-:-:S03]  /*8b590*/  IMAD.MOV.U32 R58, RZ, RZ, R46 ;  /* 0x000000ffff3a7224 */ /* 0x000fc600078e002e */
[----:B------:R-:W5:Y:S04]  /*8b5a0*/  LDL.LU R6, [R1+0x1fac] ;  /* 0x001fac0001067983 */ /* 0x000f680000300800 */
[----:B------:R-:W5:Y:S04]  /*8b5b0*/  LDL.LU R7, [R1+0x1fa8] ;  /* 0x001fa80001077983 */ /* 0x000f680000300800 */
[----:B------:R-:W-:Y:S01]  /*8b5c0*/  STL.64 [R1+0x61c8], R26 ;  /* 0x0061c81a01007387 */ /* 0x000fe20000100a00 */
[----:B------:R-:W-:-:S03]  /*8b5d0*/  IMAD.MOV.U32 R59, RZ, RZ, R47 ;  /* 0x000000ffff3b7224 */ /* 0x000fc600078e002f */
[----:B------:R0:W-:Y:S04]  /*8b5e0*/  STL.64 [R1+0x61c0], R24 ;  /* 0x0061c01801007387 */ /* 0x0001e80000100a00 */
[----:B------:R-:W4:Y:S01]  /*8b5f0*/  LDL.LU R46, [R1+0x638c] ;  /* 0x00638c00012e7983 */ /* 0x000f220000300800 */
[----:B------:R-:W-:Y:S02]  /*8b600*/  IMAD.MOV.U32 R56, RZ, RZ, R42 ;  /* 0x000000ffff387224 */ /* 0x000fe400078e002a */
[----:B------:R-:W-:Y:S02]  /*8b610*/  IMAD.MOV.U32 R57, RZ, RZ, R43 ;  /* 0x000000ffff397224 */ /* 0x000fe400078e002b */
[----:B------:R-:W-:Y:S02]  /*8b620*/  IMAD.MOV.U32 R54, RZ, RZ, R38 ;  /* 0x000000ffff367224 */ /* 0x000fe400078e0026 */
[----:B------:R-:W-:-:S02]  /*8b630*/  IMAD.MOV.U32 R55, RZ, RZ, R36 ;  /* 0x000000ffff377224 */ /* 0x000fc400078e0024 */
[----:B------:R-:W-:Y:S02]  /*8b640*/  IMAD.MOV.U32 R52, RZ, RZ, R37 ;  /* 0x000000ffff347224 */ /* 0x000fe400078e0025 */
[----:B------:R-:W-:Y:S01]  /*8b650*/  IMAD.MOV.U32 R53, RZ, RZ, R39 ;  /* 0x000000ffff357224 */ /* 0x000fe200078e0027 */
[C---:B--2---:R-:W-:Y:S08]  /*8b660*/  HMMA.16816.F32 R12, R28.reuse, R32, R12 ;  /* 0x000000201c0c723c */ /* 0x044ff0000000180c */
[----:B---3--:R-:W-:Y:S11]  /*8b670*/  HMMA.16816.F32 R8, R28, R34, R8 ;  /* 0x000000221c08723c */ /* 0x008ff60000001808 */
[----:B------:R1:W-:Y:S04]  /*8b680*/  STL.64 [R1+0x9b0], R12 ;  /* 0x0009b00c01007387 */ /* 0x0003e80000100a00 */
[----:B------:R2:W-:Y:S04]  /*8b690*/  STL.64 [R1+0x9b8], R14 ;  /* 0x0009b80e01007387 */ /* 0x0005e80000100a00 */
[----:B------:R-:W3:Y:S04]  /*8b6a0*/  LDL.LU R47, [R1+0x6388] ;  /* 0x00638800012f7983 */ /* 0x000ee80000300800 */
[----:B0-----:R-:W3:Y:S04]  /*8b6b0*/  LDL.LU.64 R24, [R1+0x990] ;  /* 0x0009900001187983 */ /* 0x001ee80000300a00 */
[----:B------:R-:W3:Y:S04]  /*8b6c0*/  LDL.LU.64 R26, [R1+0x998] ;  /* 0x00099800011a7983 */ /* 0x000ee80000300a00 */
[----:B------:R0:W-:Y:S04]  /*8b6d0*/  STL.64 [R1+0x9a0], R8 ;  /* 0x0009a00801007387 */ /* 0x0001e80000100a00 */
[----:B------:R0:W-:Y:S04]  /*8b6e0*/  STL.64 [R1+0x9a8], R10 ;  /* 0x0009a80a01007387 */ /* 0x0001e80000100a00 */
[----:B------:R-:W3:Y:S04]  /*8b6f0*/  LDL.LU R42, [R1+0x6384] ;  /* 0x00638400012a7983 */ /* 0x000ee80000300800 */
[----:B------:R-:W3:Y:S04]  /*8b700*/  LDL.LU R43, [R1+0x6380] ;  /* 0x00638000012b7983 */ /* 0x000ee80000300800 */
[----:B------:R-:W3:Y:S04]  /*8b710*/  LDL.LU R38, [R1+0x637c] ;  /* 0x00637c0001267983 */ /* 0x000ee80000300800 */
[----:B------:R-:W3:Y:S04]  /*8b720*/  LDL.LU R36, [R1+0x6378] ;  /* 0x0063780001247983 */ /* 0x000ee80000300800 */
[----:B------:R-:W3:Y:S04]  /*8b730*/  LDL.LU.64 R20, [R1+0x980] ;  /* 0x0009800001147983 */ /* 0x000ee80000300a00 */
[----:B------:R-:W3:Y:S04]  /*8b740*/  LDL.LU.64 R22, [R1+0x988] ;  /* 0x0009880001167983 */ /* 0x000ee80000300a00 */
[----:B------:R-:W3:Y:S04]  /*8b750*/  LDL.LU R37, [R1+0x6374] ;  /* 0x0063740001257983 */ /* 0x000ee80000300800 */
[----:B------:R-:W4:Y:S04]  /*8b760*/  LDL.LU R39, [R1+0x6370] ;  /* 0x0063700001277983 */ /* 0x000f280000300800 */
[----:B------:R-:W4:Y:S04]  /*8b770*/  LDL.LU.64 R16, [R1+0x970] ;  /* 0x0009700001107983 */ /* 0x000f280000300a00 */
[----:B------:R-:W5:Y:S04]  /*8b780*/  LDL.LU.64 R18, [R1+0x978] ;  /* 0x0009780001127983 */ /* 0x000f680000300a00 */
[----:B-1----:R-:W5:Y:S04]  /*8b790*/  LDL.LU.64 R12, [R1+0x960] ;  /* 0x00096000010c7983 */ /* 0x002f680000300a00 */
[----:B--2---:R-:W5:Y:S04]  /*8b7a0*/  LDL.LU.64 R14, [R1+0x968] ;  /* 0x00096800010e7983 */ /* 0x004f680000300a00 */
[----:B0-----:R-:W2:Y:S04]  /*8b7b0*/  LDL.LU.64 R8, [R1+0x950] ;  /* 0x0009500001087983 */ /* 0x001ea80000300a00 */
[----:B------:R-:W2:Y:S04]  /*8b7c0*/  LDL.LU.64 R10, [R1+0x958] ;  /* 0x00095800010a7983 */ /* 0x000ea80000300a00 */
[----:B------:R-:W-:Y:S04]  /*8b7d0*/  STL.64 [R1+0x61a8], R34 ;  /* 0x0061a82201007387 */ /* 0x000fe80000100a00 */
[----:B------:R-:W-:Y:S04]  /*8b7e0*/  STL.64 [R1+0x61a0], R32 ;  /* 0x0061a02001007387 */ /* 0x000fe80000100a00 */
[----:B------:R-:W2:Y:S01]  /*8b7f0*/  LDL.LU R48, [R1+0x1fb4] ;  /* 0x001fb40001307983 */ /* 0x000ea20000300800 */
[----:B------:R-:W-:-:S03]  /*8b800*/  IMAD.MOV.U32 R50, RZ, RZ, R40 ;  /* 0x000000ffff327224 */ /* 0x000fc600078e0028 */
[----:B------:R-:W2:Y:S01]  /*8b810*/  LDL.LU R49, [R1+0x1fb0] ;  /* 0x001fb00001317983 */ /* 0x000ea20000300800 */
[----:B------:R-:W-:Y:S01]  /*8b820*/  IMAD.MOV.U32 R51, RZ, RZ, R41 ;  /* 0x000000ffff337224 */ /* 0x000fe200078e0029 */
[C---:B---3--:R-:W-:Y:S08]  /*8b830*/  HMMA.16816.F32 R24, R28.reuse, R36, R24 ;  /* 0x000000241c18723c */ /* 0x048ff00000001818 */
[----:B----4-:R-:W-:Y:S11]  /*8b840*/  HMMA.16816.F32 R20, R28, R38, R20 ;  /* 0x000000261c14723c */ /* 0x010ff60000001814 */
[----:B------:R0:W-:Y:S04]  /*8b850*/  STL.64 [R1+0x990], R24 ;  /* 0x0009901801007387 */ /* 0x0001e80000100a00 */
[----:B------:R1:W-:Y:S04]  /*8b860*/  STL.64 [R1+0x998], R26 ;  /* 0x0009981a01007387 */ /* 0x0003e80000100a00 */
[----:B0-----:R-:W3:Y:S04]  /*8b870*/  LDL.LU R24, [R1+0x1fb8] ;  /* 0x001fb80001187983 */ /* 0x001ee80000300800 */
[----:B------:R-:W4:Y:S01]  /*8b880*/  LDL.LU R40, [R1+0x636c] ;  /* 0x00636c0001287983 */ /* 0x000f220000300800 */
[----:B-1----:R-:W-:-:S03]  /*8b890*/  IMAD.MOV.U32 R26, RZ, RZ, R44 ;  /* 0x000000ffff1a7224 */ /* 0x002fc600078e002c */
[----:B------:R-:W4:Y:S01]  /*8b8a0*/  LDL.LU R41, [R1+0x6368] ;  /* 0x0063680001297983 */ /* 0x000f220000300800 */
[----:B------:R-:W-:-:S03]  /*8b8b0*/  IMAD.MOV.U32 R27, RZ, RZ, R45 ;  /* 0x000000ffff1b7224 */ /* 0x000fc600078e002d */
[----:B------:R-:W2:Y:S04]  /*8b8c0*/  LDL.LU R44, [R1+0x6364] ;  /* 0x00636400012c7983 */ /* 0x000ea80000300800 */
[----:B------:R-:W-:Y:S04]  /*8b8d0*/  STL.64 [R1+0x980], R20 ;  /* 0x0009801401007387 */ /* 0x000fe80000100a00 */
[----:B------:R-:W-:Y:S04]  /*8b8e0*/  STL.64 [R1+0x988], R22 ;  /* 0x0009881601007387 */ /* 0x000fe80000100a00 */
[----:B------:R-:W2:Y:S01]  /*8b8f0*/  LDL.LU R45, [R1+0x6360] ;  /* 0x00636000012d7983 */ /* 0x000ea20000300800 */
[----:B-----5:R-:W-:Y:S03]  /*8b900*/  HMMA.16816.F32 R12, R28, R42, R12 ;  /* 0x0000002a1c0c723c */ /* 0x020fe6000000180c */
[----:B------:R0:W-:Y:S04]  /*8b910*/  STL.64 [R1+0x61b8], R38 ;  /* 0x0061b82601007387 */ /* 0x0001e80000100a00 */
[----:B0-----:R-:W3:Y:S04]  /*8b920*/  LDL.LU R39, [R1+0x1fbc] ;  /* 0x001fbc0001277983 */ /* 0x001ee80000300800 */
[----:B------:R0:W-:Y:S04]  /*8b930*/  STL.64 [R1+0x61b0], R36 ;  /* 0x0061b02401007387 */ /* 0x0001e80000100a00 */
[----:B------:R-:W-:Y:S01]  /*8b940*/  STL.64 [R1+0x61d8], R42 ;  /* 0x0061d82a01007387 */ /* 0x000fe20000100a00 */
[----:B0-----:R-:W-:-:S02]  /*8b950*/  IMAD R37, R5, 0x100, R4 ;  /* 0x0000010005257824 */ /* 0x001fc400078e0204 */
[----:B------:R-:W-:Y:S01]  /*8b960*/  IMAD R36, R7, 0x100, R6 ;  /* 0x0000010007247824 */ /* 0x000fe200078e0206 */
[C---:B----4-:R-:W-:Y:S08]  /*8b970*/  HMMA.16816.F32 R16, R28.reuse, R40, R16 ;  /* 0x000000281c10723c */ /* 0x050ff00000001810 */
[----:B--2---:R-:W-:Y:S11]  /*8b980*/  HMMA.16816.F32 R8, R28, R44, R8 ;  /* 0x0000002c1c08723c */ /* 0x004ff60000001808 */
[----:B------:R-:W-:Y:S04]  /*8b990*/  STL.64 [R1+0x970], R16 ;  /* 0x0009701001007387 */ /* 0x000fe80000100a00 */
[----:B------:R-:W-:Y:S04]  /*8b9a0*/  STL.64 [R1+0x978], R18 ;  /* 0x0009781201007387 */ /* 0x000fe80000100a00 */
[----:B------:R0:W-:Y:S04]  /*8b9b0*/  STL.64 [R1+0x61d0], R40 ;  /* 0x0061d02801007387 */ /* 0x0001e80000100a00 */
[----:B------:R1:W-:Y:S04]  /*8b9c0*/  STL.64 [R1+0x960], R12 ;  /* 0x0009600c01007387 */ /* 0x0003e80000100a00 */
[----:B------:R2:W-:Y:S04]  /*8b9d0*/  STL.64 [R1+0x968], R14 ;  /* 0x0009680e01007387 */ /* 0x0005e80000100a00 */
[----:B------:R4:W-:Y:S04]  /*8b9e0*/  STL.64 [R1+0x950], R8 ;  /* 0x0009500801007387 */ /* 0x0009e80000100a00 */
[----:B------:R5:W-:Y:S04]  /*8b9f0*/  STL.64 [R1+0x958], R10 ;  /* 0x0009580a01007387 */ /* 0x000be80000100a00 */
[----:B0-----:R-:W3:Y:S04]  /*8ba00*/  LDL.LU.64 R40, [R1+0x910] ;  /* 0x0009100001287983 */ /* 0x001ee80000300a00 */
[----:B------:R-:W3:Y:S04]  /*8ba10*/  LDL.LU.64 R42, [R1+0x918] ;  /* 0x00091800012a7983 */ /* 0x000ee80000300a00 */
[----:B------:R-:W3:Y:S04]  /*8ba20*/  LDL.LU.64 R32, [R1+0x900] ;  /* 0x0009000001207983 */ /* 0x000ee80000300a00 */
[----:B------:R-:W3:Y:S04]  /*8ba30*/  LDL.LU.64 R34, [R1+0x908] ;  /* 0x0009080001227983 */ /* 0x000ee80000300a00 */
[----:B------:R-:W3:Y:S04]  /*8ba40*/  LDL.LU.64 R20, [R1+0x8e0] ;  /* 0x0008e00001147983 */ /* 0x000ee80000300a00 */
[----:B------:R-:W3:Y:S04]  /*8ba50*/  LDL.LU.64 R22, [R1+0x8e8] ;  /* 0x0008e80001167983 */ /* 0x000ee80000300a00 */
[----:B------:R-:W3:Y:S04]  /*8ba60*/  LDL.LU.64 R16, [R1+0x8c0] ;  /* 0x0008c00001107983 */ /* 0x000ee80000300a00 */
[----:B------:R-:W3:Y:S04]  /*8ba70*/  LDL.LU.64 R18, [R1+0x8c8] ;  /* 0x0008c80001127983 */ /* 0x000ee80000300a00 */
[----:B-1----:R-:W3:Y:S04]  /*8ba80*/  LDL.LU.64 R12, [R1+0x8a0] ;  /* 0x0008a000010c7983 */ /* 0x002ee80000300a00 */
[----:B--2---:R-:W2:Y:S04]  /*8ba90*/  LDL.LU.64 R14, [R1+0x8a8] ;  /* 0x0008a800010e7983 */ /* 0x004ea80000300a00 */
[----:B----4-:R-:W4:Y:S04]  /*8baa0*/  LDL.LU.64 R8, [R1+0x880] ;  /* 0x0008800001087983 */ /* 0x010f280000300a00 */
[----:B-----5:R-:W4:Y:S04]  /*8bab0*/  LDL.LU.64 R10, [R1+0x888] ;  /* 0x00088800010a7983 */ /* 0x020f280000300a00 */
[----:B------:R-:W5:Y:S04]  /*8bac0*/  LDL.LU.64 R4, [R1+0x860] ;  /* 0x0008600001047983 */ /* 0x000f680000300a00 */
[----:B------:R-:W5:Y:S01]  /*8bad0*/  LDL.LU.64 R6, [R1+0x868] ;  /* 0x0008680001067983 */ /* 0x000f620000300a00 */
[----:B------:R-:W-:-:S02]  /*8bae0*/  IMAD R25, R49, 0x100, R48 ;  /* 0x0000010031197824 */ /* 0x000fc400078e0230 */
[----:B---3--:R-:W-:Y:S01]  /*8baf0*/  IMAD R24, R24, 0x100, R39 ;  /* 0x0000010018187824 */ /* 0x008fe200078e0227 */
[----:B------:R-:W3:Y:S04]  /*8bb00*/  LDL.LU R48, [R1+0xe8] ;  /* 0x0000e80001307983 */ /* 0x000ee80000300800 */
[----:B------:R-:W3:Y:S04]  /*8bb10*/  LDL.LU R49, [R1+0xec] ;  /* 0x0000ec0001317983 */ /* 0x000ee80000300800 */
[----:B------:R-:W-:Y:S04]  /*8bb20*/  STL.64 [R1+0x6268], R46 ;  /* 0x0062682e01007387 */ /* 0x000fe80000100a00 */
[----:B------:R-:W-:Y:S01]  /*8bb30*/  STL.64 [R1+0x6260], R44 ;  /* 0x0062602c01007387 */ /* 0x000fe20000100a00 */
[----:B------:R-:W-:-:S15]  /*8bb40*/  HMMA.16816.F32 R28, R28, R46, R40 ;  /* 0x0000002e1c1c723c */ /* 0x000fde0000001828 */
[----:B------:R-:W-:-:S04]  /*8bb50*/  NOP ;  /* 0x0000000000007918 */ /* 0x000fc80000000000 */
[----:B------:R0:W-:Y:S04]  /*8bb60*/  STL.64 [R1+0x910], R28 ;  /* 0x0009101c01007387 */ /* 0x0001e80000100a00 */
[----:B------:R1:W-:Y:S01]  /*8bb70*/  STL.64 [R1+0x918], R30 ;  /* 0x0009181e01007387 */ /* 0x0003e20000100a00 */
[----:B0-----:R-:W-:Y:S02]  /*8bb80*/  F2FP.F16.E4M3.UNPACK_B R28, R37 ;  /* 0x00000025ff1c723e */ /* 0x001fe400020006ff */
[----:B------:R-:W-:Y:S02]  /*8bb90*/  F2FP.F16.E4M3.UNPACK_B R29, R36 ;  /* 0x00000024ff1d723e */ /* 0x000fe400020006ff */
[----:B-1----:R-:W-:Y:S02]  /*8bba0*/  F2FP.F16.E4M3.UNPACK_B R30, R25 ;  /* 0x00000019ff1e723e */ /* 0x002fe400020006ff */
[----:B------:R-:W-:-:S07]  /*8bbb0*/  F2FP.F16.E4M3.UNPACK_B R31, R24 ;  /* 0x00000018ff1f723e */ /* 0x000fce00020006ff */
[C---:B------:R-:W-:Y:S08]  /*8bbc0*/  HMMA.16816.F32 R32, R28.reuse, R26, R32 ;  /* 0x0000001a1c20723c */ /* 0x040ff00000001820 */
[C---:B------:R-:W-:Y:S08]  /*8bbd0*/  HMMA.16816.F32 R24, R28.reuse, R50, R20 ;  /* 0x000000321c18723c */ /* 0x040ff00000001814 */
[C---:B------:R-:W-:Y:S08]  /*8bbe0*/  HMMA.16816.F32 R20, R28.reuse, R52, R16 ;  /* 0x000000341c14723c */ /* 0x040ff00000001810 */
[C---:B--2---:R-:W-:Y:S08]  /*8bbf0*/  HMMA.16816.F32 R16, R28.reuse, R54, R12 ;  /* 0x000000361c10723c */ /* 0x044ff0000000180c */
[C---:B----4-:R-:W-:Y:S01]  /*8bc00*/  HMMA.16816.F32 R12, R28.reuse, R56, R8 ;  /* 0x000000381c0c723c */ /* 0x050fe20000001808 */
[----:B------:R-:W-:Y:S07]  /*8bc10*/  STL.64 [R1+0x900], R32 ;  /* 0x0009002001007387 */ /* 0x000fee0000100a00 */
[C---:B-----5:R-:W-:Y:S01]  /*8bc20*/  HMMA.16816.F32 R8, R28.reuse, R58, R4 ;  /* 0x0000003a1c08723c */ /* 0x060fe20000001804 */
[----:B------:R-:W-:Y:S04]  /*8bc30*/  STL.64 [R1+0x908], R34 ;  /* 0x0009082201007387 */ /* 0x000fe80000100a00 */
[----:B------:R-:W-:Y:S04]  /*8bc40*/  STL.64 [R1+0x8e0], R24 ;  /* 0x0008e01801007387 */ /* 0x000fe80000100a00 */
[----:B------:R-:W-:Y:S04]  /*8bc50*/  STL.64 [R1+0x8e8], R26 ;  /* 0x0008e81a01007387 */ /* 0x000fe80000100a00 */
[----:B------:R-:W-:Y:S04]  /*8bc60*/  STL.64 [R1+0x8c0], R20 ;  /* 0x0008c01401007387 */ /* 0x000fe80000100a00 */
[----:B------:R-:W-:Y:S04]  /*8bc70*/  STL.64 [R1+0x8c8], R22 ;  /* 0x0008c81601007387 */ /* 0x000fe80000100a00 */
[----:B------:R-:W-:Y:S04]  /*8bc80*/  STL.64 [R1+0x8a0], R16 ;  /* 0x0008a01001007387 */ /* 0x000fe80000100a00 */
[----:B------:R-:W-:Y:S04]  /*8bc90*/  STL.64 [R1+0x8a8], R18 ;  /* 0x0008a81201007387 */ /* 0x000fe80000100a00 */
[----:B------:R-:W3:Y:S04]  /*8bca0*/  LDL.LU.64 R4, [R1+0x840] ;  /* 0x0008400001047983 */ /* 0x000ee80000300a00 */
[----:B------:R-:W-:Y:S04]  /*8bcb0*/  STL.64 [R1+0x880], R12 ;  /* 0x0008800c01007387 */ /* 0x000fe80000100a00 */
[----:B------:R0:W-:Y:S04]  /*8bcc0*/  STL.64 [R1+0x888], R14 ;  /* 0x0008880e01007387 */ /* 0x0001e80000100a00 */
[----:B------:R-:W3:Y:S04]  /*8bcd0*/  LDL.LU.64 R6, [R1+0x848] ;  /* 0x0008480001067983 */ /* 0x000ee80000300a00 */
[----:B------:R-:W-:Y:S04]  /*8bce0*/  STL.64 [R1+0x860], R8 ;  /* 0x0008600801007387 */ /* 0x000fe80000100a00 */
[----:B------:R-:W-:Y:S04]  /*8bcf0*/  STL.64 [R1+0x868], R10 ;  /* 0x0008680a01007387 */ /* 0x000fe80000100a00 */
[----:B0-----:R-:W2:Y:S04]  /*8bd00*/  LDL.LU R14, [R1+0x80] ;  /* 0x00008000010e7983 */ /* 0x001ea80000300800 */
[----:B------:R-:W2:Y:S04]  /*8bd10*/  LDL.LU R15, [R1+0x84] ;  /* 0x00008400010f7983 */ /* 0x000ea80000300800 */
[----:B------:R-:W4:Y:S04]  /*8bd20*/  LDL.LU R52, [R1+0xe0] ;  /* 0x0000e00001347983 */ /* 0x000f280000300800 */
[----:B------:R-:W4:Y:S04]  /*8bd30*/  LDL.LU R53, [R1+0xe4] ;  /* 0x0000e40001357983 */ /* 0x000f280000300800 */
[----:B------:R-:W5:Y:S04]  /*8bd40*/  LDL.LU R56, [R1+0xd8] ;  /* 0x0000d80001387983 */ /* 0x000f680000300800 */
[----:B------:R-:W5:Y:S04]  /*8bd50*/  LDL.LU R57, [R1+0xdc] ;  /* 0x0000dc0001397983 */ /* 0x000f680000300800 */
        /* <DEDUP_REMOVED lines=8> */
[C---:B---3--:R-:W-:Y:S03]  /*8bde0*/  HMMA.16816.F32 R4, R28.reuse, R48, R4 ;  /* 0x000000301c04723c */ /* 0x048fe60000001804 */
[----:B--2---:R-:W-:Y:S04]  /*8bdf0*/  STL.64 [R1+0x6318], R14 ;  /* 0x0063180e01007387 */ /* 0x004fe80000100a00 */
[----:B----4-:R0:W-:Y:S04]  /*8be00*/  STL.64 [R1+0x6310], R12 ;  /* 0x0063100c01007387 */ /* 0x0101e80000100a00 */
[----:B0-----:R-:W2:Y:S04]  /*8be10*/  LDL.LU.64 R12, [R1+0x820] ;  /* 0x00082000010c7983 */ /* 0x001ea80000300a00 */
[----:B------:R-:W2:Y:S04]  /*8be20*/  LDL.LU.64 R14, [R1+0x828] ;  /* 0x00082800010e7983 */ /* 0x000ea80000300a00 */
[----:B------:R0:W-:Y:S04]  /*8be30*/  STL.64 [R1+0x840], R4 ;  /* 0x0008400401007387 */ /* 0x0001e80000100a00 */
[----:B------:R1:W-:Y:S04]  /*8be40*/  STL.64 [R1+0x848], R6 ;  /* 0x0008480601007387 */ /* 0x0003e80000100a00 */
[----:B------:R-:W5:Y:S04]  /*8be50*/  LDL.LU.64 R16, [R1+0x800] ;  /* 0x0008000001107983 */ /* 0x000f680000300a00 */
[----:B------:R-:W5:Y:S04]  /*8be60*/  LDL.LU.64 R18, [R1+0x808] ;  /* 0x0008080001127983 */ /* 0x000f680000300a00 */
[----:B------:R-:W3:Y:S04]  /*8be70*/  LDL.LU.64 R8, [R1+0x7e0] ;  /* 0x0007e00001087983 */ /* 0x000ee80000300a00 */
[----:B------:R-:W3:Y:S04]  /*8be80*/  LDL.LU.64 R10, [R1+0x7e8] ;  /* 0x0007e800010a7983 */ /* 0x000ee80000300a00 */
[----:B------:R-:W4:Y:S04]  /*8be90*/  LDL.LU R20, [R1+0x90] ;  /* 0x0000900001147983 */ /* 0x000f280000300800 */
[----:B------:R-:W4:Y:S04]  /*8bea0*/  LDL.LU R21, [R1+0x94] ;  /* 0x0000940001157983 */ /* 0x000f280000300800 */
[----:B------:R-:W2:Y:S04]  /*8beb0*/  LDL.LU R38, [R1+0x98] ;  /* 0x0000980001267983 */ /* 0x000ea80000300800 */
[----:B------:R-:W2:Y:S04]  /*8bec0*/  LDL.LU R39, [R1+0x9c] ;  /* 0x00009c0001277983 */ /* 0x000ea80000300800 */
[----:B------:R-:W2:Y:S04]  /*8bed0*/  LDL.LU R48, [R1+0x70] ;  /* 0x0000700001307983 */ /* 0x000ea80000300800 */
[----:B------:R-:W2:Y:S04]  /*8bee0*/  LDL.LU R49, [R1+0x74] ;  /* 0x0000740001317983 */ /* 0x000ea80000300800 */
[----:B0-----:R-:W3:Y:S04]  /*8bef0*/  LDL.LU.64 R4, [R1+0x7c0] ;  /* 0x0007c00001047983 */ /* 0x001ee80000300a00 */
[----:B-1----:R-:W3:Y:S04]  /*8bf00*/  LDL.LU.64 R6, [R1+0x7c8] ;  /* 0x0007c80001067983 */ /* 0x002ee80000300a00 */
[----:B------:R-:W-:Y:S04]  /*8bf10*/  STL.64 [R1+0x6328], R50 ;  /* 0x0063283201007387 */ /* 0x000fe80000100a00 */
[----:B--2---:R-:W-:Y:S04]  /*8bf20*/  STL.64 [R1+0x6320], R48 ;  /* 0x0063203001007387 */ /* 0x004fe80000100a00 */
[----:B------:R-:W2:Y:S04]  /*8bf30*/  LDL.LU R36, [R1+0xa0] ;  /* 0x0000a00001247983 */ /* 0x000ea80000300800 */
[----:B------:R-:W2:Y:S01]  /*8bf40*/  LDL.LU R37, [R1+0xa4] ;  /* 0x0000a40001257983 */ /* 0x000ea20000300800 */
[C---:B------:R-:W-:Y:S08]  /*8bf50*/  HMMA.16816.F32 R24, R28.reuse, R52, R12 ;  /* 0x000000341c18723c */ /* 0x040ff0000000180c */
[C---:B-----5:R-:W-:Y:S01]  /*8bf60*/  HMMA.16816.F32 R16, R28.reuse, R56, R16 ;  /* 0x000000381c10723c */ /* 0x060fe20000001810 */
[----:B------:R-:W-:Y:S04]  /*8bf70*/  STL.64 [R1+0x6338], R38 ;  /* 0x0063382601007387 */ /* 0x000fe80000100a00 */
[----:B--2---:R-:W-:Y:S04]  /*8bf80*/  STL.64 [R1+0x6330], R36 ;  /* 0x0063302401007387 */ /* 0x004fe80000100a00 */
[----:B------:R-:W2:Y:S04]  /*8bf90*/  LDL.LU R14, [R1+0xa8] ;  /* 0x0000a800010e7983 */ /* 0x000ea80000300800 */
[----:B------:R-:W-:Y:S04]  /*8bfa0*/  STL.64 [R1+0x820], R24 ;  /* 0x0008201801007387 */ /* 0x000fe80000100a00 */
[----:B------:R-:W-:Y:S04]  /*8bfb0*/  STL.64 [R1+0x828], R26 ;  /* 0x0008281a01007387 */ /* 0x000fe80000100a00 */
[----:B------:R-:W2:Y:S04]  /*8bfc0*/  LDL.LU R15, [R1+0xac] ;  /* 0x0000ac00010f7983 */ /* 0x000ea80000300800 */
[----:B------:R-:W5:Y:S04]  /*8bfd0*/  LDL.LU R12, [R1+0xb0] ;  /* 0x0000b000010c7983 */ /* 0x000f680000300800 */
[----:B------:R-:W-:Y:S04]  /*8bfe0*/  STL.64 [R1+0x800], R16 ;  /* 0x0008001001007387 */ /* 0x000fe80000100a00 */
[----:B------:R-:W-:Y:S04]  /*8bff0*/  STL.64 [R1+0x808], R18 ;  /* 0x0008081201007387 */ /* 0x000fe80000100a00 */
[----:B------:R-:W5:Y:S01]  /*8c000*/  LDL.LU R13, [R1+0xb4] ;  /* 0x0000b400010d7983 */ /* 0x000f620000300800 */
[C---:B---3--:R-:W-:Y:S03]  /*8c010*/  HMMA.16816.F32 R8, R28.reuse, R54, R8 ;  /* 0x000000361c08723c */ /* 0x048fe60000001808 */
[----:B------:R-:W3:Y:S04]  /*8c020*/  LDL.LU R56, [R1+0xc0] ;  /* 0x0000c00001387983 */ /* 0x000ee80000300800 */
[----:B------:R-:W3:Y:S04]  /*8c030*/  LDL.LU R57, [R1+0xc4] ;  /* 0x0000c40001397983 */ /* 0x000ee80000300800 */
[----:B--2---:R0:W-:Y:S04]  /*8c040*/  STL.64 [R1+0x6348], R14 ;  /* 0x0063480e01007387 */ /* 0x0041e80000100a00 */
[----:B-----5:R-:W-:Y:S04]  /*8c050*/  STL.64 [R1+0x6340], R12 ;  /* 0x0063400c01007387 */ /* 0x020fe80000100a00 */
[----:B0-----:R-:W2:Y:S04]  /*8c060*/  LDL.LU R14, [R1+0xb8] ;  /* 0x0000b800010e7983 */ /* 0x001ea80000300800 */
[----:B------:R-:W-:Y:S04]  /*8c070*/  STL.64 [R1+0x7e0], R8 ;  /* 0x0007e00801007387 */ /* 0x000fe80000100a00 */
[----:B------:R0:W-:Y:S04]  /*8c080*/  STL.64 [R1+0x7e8], R10 ;  /* 0x0007e80a01007387 */ /* 0x0001e80000100a00 */
[----:B------:R-:W2:Y:S01]  /*8c090*/  LDL.LU R15, [R1+0xbc] ;  /* 0x0000bc00010f7983 */ /* 0x000ea20000300800 */
[----:B0-----:R-:W-:Y:S03]  /*8c0a0*/  HMMA.16816.F32 R8, R28, R58, R4 ;  /* 0x0000003a1c08723c */ /* 0x001fe60000001804 */
[----:B------:R-:W3:Y:S04]  /*8c0b0*/  LDL.LU.64 R4, [R1+0x7a0] ;  /* 0x0007a00001047983 */ /* 0x000ee80000300a00 */
[----:B------:R-:W3:-:S12]  /*8c0c0*/  LDL.LU.64 R6, [R1+0x7a8] ;  /* 0x0007a80001067983 */ /* 0x000ed80000300a00 */
[----:B------:R-:W-:Y:S04]  /*8c0d0*/  STL.64 [R1+0x7c0], R8 ;  /* 0x0007c00801007387 */ /* 0x000fe80000100a00 */
[----:B------:R-:W-:Y:S04]  /*8c0e0*/  STL.64 [R1+0x7c8], R10 ;  /* 0x0007c80a01007387 */ /* 0x000fe80000100a00 */
[----:B------:R-:W5:Y:S04]  /*8c0f0*/  LDL.LU R58, [R1+0x48] ;  /* 0x00004800013a7983 */ /* 0x000f680000300800 */
[----:B------:R-:W5:Y:S04]  /*8c100*/  LDL.LU R59, [R1+0x4c] ;  /* 0x00004c00013b7983 */ /* 0x000f680000300800 */
[----:B------:R-:W2:Y:S04]  /*8c110*/  LDL.LU R22, [R1+0x68] ;  /* 0x0000680001167983 */ /* 0x000ea80000300800 */
[----:B------:R-:W2:Y:S04]  /*8c120*/  LDL.LU R23, [R1+0x6c] ;  /* 0x00006c0001177983 */ /* 0x000ea80000300800 */
[----:B--2---:R-:W-:Y:S04]  /*8c130*/  STL.64 [R1+0x6358], R22 ;  /* 0x0063581601007387 */ /* 0x004fe80000100a00 */
[----:B----4-:R0:W-:Y:S04]  /*8c140*/  STL.64 [R1+0x6350], R20 ;  /* 0x0063501401007387 */ /* 0x0101e80000100a00 */
[----:B------:R-:W2:Y:S04]  /*8c150*/  LDL.LU R52, [R1+0x60] ;  /* 0x0000600001347983 */ /* 0x000ea80000300800 */
[----:B------:R-:W2:Y:S04]  /*8c160*/  LDL.LU R53, [R1+0x64] ;  /* 0x0000640001357983 */ /* 0x000ea80000300800 */
[----:B0-----:R-:W4:Y:S04]  /*8c170*/  LDL.LU.64 R20, [R1+0x780] ;  /* 0x0007800001147983 */ /* 0x001f280000300a00 */
[----:B------:R-:W4:Y:S01]  /*8c180*/  LDL.LU.64 R22, [R1+0x788] ;  /* 0x0007880001167983 */ /* 0x000f220000300a00 */
[C---:B---3--:R-:W-:Y:S03]  /*8c190*/  HMMA.16816.F32 R4, R28.reuse, R56, R4 ;  /* 0x000000381c04723c */ /* 0x048fe60000001804 */
[----:B------:R-:W3:Y:S04]  /*8c1a0*/  LDL.LU.64 R36, [R1+0x760] ;  /* 0x0007600001247983 */ /* 0x000ee80000300a00 */
[----:B------:R-:W3:Y:S04]  /*8c1b0*/  LDL.LU.64 R38, [R1+0x768] ;  /* 0x0007680001267983 */ /* 0x000ee80000300a00 */
        /* <DEDUP_REMOVED lines=14> */
[----:B------:R0:W-:Y:S04]  /*8c2a0*/  STL.64 [R1+0x7a0], R4 ;  /* 0x0007a00401007387 */ /* 0x0001e80000100a00 */
[----:B------:R1:W-:Y:S04]  /*8c2b0*/  STL.64 [R1+0x7a8], R6 ;  /* 0x0007a80601007387 */ /* 0x0003e80000100a00 */
[----:B------:R-:W2:Y:S04]  /*8c2c0*/  LDL.LU R54, [R1+0x58] ;  /* 0x0000580001367983 */ /* 0x000ea80000300800 */
[----:B------:R-:W2:Y:S04]  /*8c2d0*/  LDL.LU R55, [R1+0x5c] ;  /* 0x00005c0001377983 */ /* 0x000ea80000300800 */
[----:B0-----:R-:W2:Y:S04]  /*8c2e0*/  LDL.LU.64 R4, [R1+0x660] ;  /* 0x0006600001047983 */ /* 0x001ea80000300a00 */
[----:B-1----:R-:W2:Y:S04]  /*8c2f0*/  LDL.LU.64 R6, [R1+0x668] ;  /* 0x0006680001067983 */ /* 0x002ea80000300a00 */
[----:B------:R-:W2:Y:S04]  /*8c300*/  LDL.LU R56, [R1+0x50] ;  /* 0x0000500001387983 */ /* 0x000ea80000300800 */
[----:B------:R-:W2:Y:S01]  /*8c310*/  LDL.LU R57, [R1+0x54] ;  /* 0x0000540001397983 */ /* 0x000ea20000300800 */
[----:B----4-:R-:W-:Y:S03]  /*8c320*/  HMMA.16816.F32 R12, R28, R14, R20 ;  /* 0x0000000e1c0c723c */ /* 0x010fe60000001814 */
[----:B------:R-:W4:Y:S04]  /*8c330*/  LDL.LU.64 R22, [R1+0x6358] ;  /* 0x0063580001167983 */ /* 0x000f280000300a00 */
[----:B------:R-:W2:-:S12]  /*8c340*/  LDL.LU.64 R20, [R1+0x6350] ;  /* 0x0063500001147983 */ /* 0x000e980000300a00 */
[----:B------:R-:W-:Y:S04]  /*8c350*/  STL.64 [R1+0x780], R12 ;  /* 0x0007800c01007387 */ /* 0x000fe80000100a00 */
[----:B------:R0:W-:Y:S04]  /*8c360*/  STL.64 [R1+0x788], R14 ;  /* 0x0007880e01007387 */ /* 0x0001e80000100a00 */
[----:B0-----:R-:W2:Y:S04]  /*8c370*/  LDL.LU.64 R14, [R1+0x6348] ;  /* 0x00634800010e7983 */ /* 0x001ea80000300a00 */
[----:B------:R-:W3:Y:S02]  /*8c380*/  LDL.LU.64 R12, [R1+0x6340] ;  /* 0x00634000010c7983 */ /* 0x000ee40000300a00 */
[C---:B---3--:R-:W-:Y:S08]  /*8c390*/  HMMA.16816.F32 R36, R28.reuse, R12, R36 ;  /* 0x0000000c1c24723c */ /* 0x048ff00000001824 */
[C---:B--2---:R-:W-:Y:S11]  /*8c3a0*/  HMMA.16816.F32 R12, R28.reuse, R14, R48 ;  /* 0x0000000e1c0c723c */ /* 0x044ff60000001830 */
[----:B------:R-:W-:Y:S04]  /*8c3b0*/  STL.64 [R1+0x760], R36 ;  /* 0x0007602401007387 */ /* 0x000fe80000100a00 */
[----:B------:R0:W-:Y:S04]  /*8c3c0*/  STL.64 [R1+0x768], R38 ;  /* 0x0007682601007387 */ /* 0x0001e80000100a00 */
[----:B0-----:R-:W2:Y:S04]  /*8c3d0*/  LDL.LU.64 R38, [R1+0x6338] ;  /* 0x0063380001267983 */ /* 0x001ea80000300a00 */
[----:B------:R-:W3:Y:S04]  /*8c3e0*/  LDL.LU.64 R36, [R1+0x6330] ;  /* 0x0063300001247983 */ /* 0x000ee80000300a00 */
[----:B------:R-:W3:Y:S04]  /*8c3f0*/  LDL.LU.64 R50, [R1+0x6328] ;  /* 0x0063280001327983 */ /* 0x000ee80000300a00 */
[----:B------:R-:W4:Y:S04]  /*8c400*/  LDL.LU.64 R48, [R1+0x6320] ;  /* 0x0063200001307983 */ /* 0x000f280000300a00 */
[----:B------:R-:W-:Y:S04]  /*8c410*/  STL.64 [R1+0x740], R12 ;  /* 0x0007400c01007387 */ /* 0x000fe80000100a00 */
[----:B------:R0:W-:Y:S04]  /*8c420*/  STL.64 [R1+0x748], R14 ;  /* 0x0007480e01007387 */ /* 0x0001e80000100a00 */
[----:B0-----:R-:W4:Y:S04]  /*8c430*/  LDL.LU.64 R14, [R1+0x6318] ;  /* 0x00631800010e7983 */ /* 0x001f280000300a00 */
[----:B------:R-:W4:Y:S01]  /*8c440*/  LDL.LU.64 R12, [R1+0x6310] ;  /* 0x00631000010c7983 */ /* 0x000f220000300a00 */
[C---:B--2---:R-:W-:Y:S08]  /*8c450*/  HMMA.16816.F32 R40, R28.reuse, R38, R40 ;  /* 0x000000261c28723c */ /* 0x044ff00000001828 */
[C---:B---3--:R-:W-:Y:S08]  /*8c460*/  HMMA.16816.F32 R44, R28.reuse, R36, R44 ;  /* 0x000000241c2c723c */ /* 0x048ff0000000182c */
[C---:B------:R-:W-:Y:S08]  /*8c470*/  HMMA.16816.F32 R36, R28.reuse, R20, R32 ;  /* 0x000000141c24723c */ /* 0x040ff00000001820 */
[C---:B------:R-:W-:Y:S08]  /*8c480*/  HMMA.16816.F32 R8, R28.reuse, R50, R8 ;  /* 0x000000321c08723c */ /* 0x040ff00000001808 */
[C---:B----4-:R-:W-:Y:S08]  /*8c490*/  HMMA.16816.F32 R32, R28.reuse, R12, R24 ;  /* 0x0000000c1c20723c */ /* 0x050ff00000001818 */
[C---:B------:R-:W-:Y:S01]  /*8c4a0*/  HMMA.16816.F32 R12, R28.reuse, R14, R16 ;  /* 0x0000000e1c0c723c */ /* 0x040fe20000001810 */
[----:B------:R-:W-:Y:S04]  /*8c4b0*/  STL.64 [R1+0x720], R44 ;  /* 0x0007202c01007387 */ /* 0x000fe80000100a00 */
[----:B------:R-:W-:Y:S03]  /*8c4c0*/  STL.64 [R1+0x728], R46 ;  /* 0x0007282e01007387 */ /* 0x000fe60000100a00 */
[----:B------:R-:W-:Y:S01]  /*8c4d0*/  HMMA.16816.F32 R4, R28, R48, R4 ;  /* 0x000000301c04723c */ /* 0x000fe20000001804 */
[----:B------:R-:W-:Y:S04]  /*8c4e0*/  STL.64 [R1+0x700], R40 ;  /* 0x0007002801007387 */ /* 0x000fe80000100a00 */
[----:B------:R-:W-:Y:S04]  /*8c4f0*/  STL.64 [R1+0x708], R42 ;  /* 0x0007082a01007387 */ /* 0x000fe80000100a00 */
        /* <DEDUP_REMOVED lines=8> */
[----:B------:R-:W3:Y:S01]  /*8c580*/  LDL.LU.64 R16, [R1+0x620] ;  /* 0x0006200001107983 */ /* 0x000ee20000300a00 */
[----:B------:R-:W-:-:S03]  /*8c590*/  IMAD.MOV.U32 R51, RZ, RZ, R0 ;  /* 0x000000ffff337224 */ /* 0x000fc600078e0000 */
[----:B------:R-:W3:Y:S04]  /*8c5a0*/  LDL.LU.64 R18, [R1+0x628] ;  /* 0x0006280001127983 */ /* 0x000ee80000300a00 */
[----:B------:R4:W-:Y:S04]  /*8c5b0*/  STL.64 [R1+0x680], R8 ;  /* 0x0006800801007387 */ /* 0x0009e80000100a00 */
[----:B------:R0:W-:Y:S04]  /*8c5c0*/  STL.64 [R1+0x688], R10 ;  /* 0x0006880a01007387 */ /* 0x0001e80000100a00 */
[----:B------:R-:W5:Y:S04]  /*8c5d0*/  LDL.LU R50, [R1] ;  /* 0x0000000001327983 */ /* 0x000f680000300800 */
[----:B------:R-:W5:Y:S04]  /*8c5e0*/  LDL.LU R0, [R1+0x630c] ;  /* 0x00630c0001007983 */ /* 0x000f680000300800 */
[----:B0-----:R-:W5:Y:S04]  /*8c5f0*/  LDL.LU.64 R12, [R1+0x600] ;  /* 0x00060000010c7983 */ /* 0x001f680000300a00 */
[----:B-1----:R-:W5:Y:S04]  /*8c600*/  LDL.LU.64 R14, [R1+0x608] ;  /* 0x00060800010e7983 */ /* 0x002f680000300a00 */
[----:B------:R0:W-:Y:S04]  /*8c610*/  STL.64 [R1+0x660], R4 ;  /* 0x0006600401007387 */ /* 0x0001e80000100a00 */
[----:B------:R1:W-:Y:S04]  /*8c620*/  STL.64 [R1+0x668], R6 ;  /* 0x0006680601007387 */ /* 0x0003e80000100a00 */
[----:B----4-:R-:W4:Y:S04]  /*8c630*/  LDL.LU.64 R8, [R1+0x5e0] ;  /* 0x0005e00001087983 */ /* 0x010f280000300a00 */
[----:B------:R-:W4:Y:S04]  /*8c640*/  LDL.LU.64 R10, [R1+0x5e8] ;  /* 0x0005e800010a7983 */ /* 0x000f280000300a00 */
[----:B0-----:R-:W4:Y:S04]  /*8c650*/  LDL.LU.64 R4, [R1+0x5c0] ;  /* 0x0005c00001047983 */ /* 0x001f280000300a00 */
[----:B-1----:R-:W4:Y:S04]  /*8c660*/  LDL.LU.64 R6, [R1+0x5c8] ;  /* 0x0005c80001067983 */ /* 0x002f280000300a00 */
[----:B------:R-:W4:Y:S04]  /*8c670*/  LDL.LU R48, [R1+0x8] ;  /* 0x0000080001307983 */ /* 0x000f280000300800 */
[----:B------:R-:W4:Y:S01]  /*8c680*/  LDL.LU R49, [R1+0xc] ;  /* 0x00000c0001317983 */ /* 0x000f220000300800 */
[C---:B--2---:R-:W-:Y:S08]  /*8c690*/  HMMA.16816.F32 R24, R28.reuse, R22, R24 ;  /* 0x000000161c18723c */ /* 0x044ff00000001818 */
[----:B---3--:R-:W-:Y:S01]  /*8c6a0*/  HMMA.16816.F32 R16, R28, R52, R16 ;  /* 0x000000341c10723c */ /* 0x008fe20000001810 */
[----:B-----5:R-:W-:Y:S01]  /*8c6b0*/  STL.64 [R1+0x6278], R50 ;  /* 0x0062783201007387 */ /* 0x020fe20000100a00 */
[----:B------:R-:W-:-:S03]  /*8c6c0*/  IMAD.MOV.U32 R23, RZ, RZ, R0 ;  /* 0x000000ffff177224 */ /* 0x000fc600078e0000 */
[----:B----4-:R-:W-:Y:S04]  /*8c6d0*/  STL.64 [R1+0x6270], R48 ;  /* 0x0062703001007387 */ /* 0x010fe80000100a00 */
[----:B------:R-:W2:Y:S04]  /*8c6e0*/  LDL.LU R22, [R1+0x10] ;  /* 0x0000100001167983 */ /* 0x000ea80000300800 */
[----:B------:R-:W-:Y:S04]  /*8c6f0*/  STL.64 [R1+0x640], R24 ;  /* 0x0006401801007387 */ /* 0x000fe80000100a00 */
[----:B------:R-:W-:Y:S04]  /*8c700*/  STL.64 [R1+0x648], R26 ;  /* 0x0006481a01007387 */ /* 0x000fe80000100a00 */
[----:B------:R-:W3:Y:S04]  /*8c710*/  LDL.LU R0, [R1+0x6308] ;  /* 0x0063080001007983 */ /* 0x000ee80000300800 */
[----:B------:R-:W4:Y:S04]  /*8c720*/  LDL.LU R20, [R1+0x18] ;  /* 0x0000180001147983 */ /* 0x000f280000300800 */
[----:B------:R-:W-:Y:S04]  /*8c730*/  STL.64 [R1+0x620], R16 ;  /* 0x0006201001007387 */ /* 0x000fe80000100a00 */
[----:B------:R-:W-:Y:S04]  /*8c740*/  STL.64 [R1+0x628], R18 ;  /* 0x0006281201007387 */ /* 0x000fe80000100a00 */
[----:B------:R-:W4:Y:S04]  /*8c750*/  LDL.LU R21, [R1+0x1c] ;  /* 0x00001c0001157983 */ /* 0x000f280000300800 */
[----:B--2---:R0:W-:Y:S04]  /*8c760*/  STL.64 [R1+0x6288], R22 ;  /* 0x0062881601007387 */ /* 0x0041e80000100a00 */
[----:B----4-:R1:W-:Y:S04]  /*8c770*/  STL.64 [R1+0x6280], R20 ;  /* 0x0062801401007387 */ /* 0x0103e80000100a00 */
[----:B0-----:R-:W2:Y:S01]  /*8c780*/  LDL.LU R22, [R1+0x20] ;  /* 0x0000200001167983 */ /* 0x001ea20000300800 */
[C---:B------:R-:W-:Y:S08]  /*8c790*/  HMMA.16816.F32 R12, R28.reuse, R54, R12 ;  /* 0x000000361c0c723c */ /* 0x040ff0000000180c */
[C---:B------:R-:W-:Y:S08]  /*8c7a0*/  HMMA.16816.F32 R8, R28.reuse, R56, R8 ;  /* 0x000000381c08723c */ /* 0x040ff00000001808 */
[----:B------:R-:W-:Y:S01]  /*8c7b0*/  HMMA.16816.F32 R4, R28, R58, R4 ;  /* 0x0000003a1c04723c */ /* 0x000fe20000001804 */
[----:B---3--:R-:W-:-:S02]  /*8c7c0*/  IMAD.MOV.U32 R23, RZ, RZ, R0 ;  /* 0x000000ffff177224 */ /* 0x008fc400078e0000 */
[----:B------:R-:W-:Y:S04]  /*8c7d0*/  STL.64 [R1+0x600], R12 ;  /* 0x0006000c01007387 */ /* 0x000fe80000100a00 */
[----:B------:R-:W-:Y:S04]  /*8c7e0*/  STL.64 [R1+0x608], R14 ;  /* 0x0006080e01007387 */ /* 0x000fe80000100a00 */
[----:B------:R-:W3:Y:S04]  /*8c7f0*/  LDL.LU R0, [R1+0x6304] ;  /* 0x0063040001007983 */ /* 0x000ee80000300800 */
[----:B--2---:R3:W-:Y:S04]  /*8c800*/  STL.64 [R1+0x62a0], R22 ;  /* 0x0062a01601007387 */ /* 0x0047e80000100a00 */
[----:B-1----:R-:W2:Y:S04]  /*8c810*/  LDL.LU R20, [R1+0x28] ;  /* 0x0000280001147983 */ /* 0x002ea80000300800 */
[----:B------:R-:W-:Y:S04]  /*8c820*/  STL.64 [R1+0x5e0], R8 ;  /* 0x0005e00801007387 */ /* 0x000fe80000100a00 */
[----:B------:R-:W-:Y:S04]  /*8c830*/  STL.64 [R1+0x5e8], R10 ;  /* 0x0005e80a01007387 */ /* 0x000fe80000100a00 */
[----:B------:R-:W-:Y:S04]  /*8c840*/  STL.64 [R1+0x5c0], R4 ;  /* 0x0005c00401007387 */ /* 0x000fe80000100a00 */
[----:B------:R-:W-:Y:S04]  /*8c850*/  STL.64 [R1+0x5c8], R6 ;  /* 0x0005c80601007387 */ /* 0x000fe80000100a00 */
[----:B------:R-:W2:Y:S01]  /*8c860*/  LDL.LU R21, [R1+0x2c] ;  /* 0x00002c0001157983 */ /* 0x000ea20000300800 */
[----:B---3--:R-:W-:-:S03]  /*8c870*/  IMAD.MOV.U32 R22, RZ, RZ, R0 ;  /* 0x000000ffff167224 */ /* 0x008fc600078e0000 */
[----:B------:R-:W3:Y:S04]  /*8c880*/  LDL.LU R0, [R1+0x6300] ;  /* 0x0063000001007983 */ /* 0x000ee80000300800 */
[----:B------:R-:W4:Y:S04]  /*8c890*/  LDL.LU R23, [R1+0x34] ;  /* 0x0000340001177983 */ /* 0x000f280000300800 */
[----:B--2---:R0:W-:Y:S04]  /*8c8a0*/  STL.64 [R1+0x62b8], R20 ;  /* 0x0062b81401007387 */ /* 0x0041e80000100a00 */
[----:B0-----:R-:W2:Y:S04]  /*8c8b0*/  LDL.LU R20, [R1+0x38] ;  /* 0x0000380001147983 */ /* 0x001ea80000300800 */
[----:B------:R-:W2:Y:S04]  /*8c8c0*/  LDL.LU R21, [R1+0x3c] ;  /* 0x00003c0001157983 */ /* 0x000ea80000300800 */
[----:B----4-:R0:W-:Y:S04]  /*8c8d0*/  STL.64 [R1+0x62d0], R22 ;  /* 0x0062d01601007387 */ /* 0x0101e80000100a00 */
[----:B0-----:R-:W4:Y:S04]  /*8c8e0*/  LDL.LU R22, [R1+0x40] ;  /* 0x0000400001167983 */ /* 0x001f280000300800 */
[----:B--2---:R-:W-:Y:S04]  /*8c8f0*/  STL.64 [R1+0x62e8], R20 ;  /* 0x0062e81401007387 */ /* 0x004fe80000100a00 */
[----:B------:R-:W2:Y:S04]  /*8c900*/  LDL.LU.64 R48, [R1+0x500] ;  /* 0x0005000001307983 */ /* 0x000ea80000300a00 */
[----:B------:R-:W5:Y:S04]  /*8c910*/  LDL.LU.64 R50, [R1+0x508] ;  /* 0x0005080001327983 */ /* 0x000f680000300a00 */
[----:B-----5:R-:W-:Y:S04]  /*8c920*/  STL.64 [R1+0x6298], R50 ;  /* 0x0062983201007387 */ /* 0x020fe80000100a00 */
[----:B--2---:R0:W-:Y:S04]  /*8c930*/  STL.64 [R1+0x6290], R48 ;  /* 0x0062903001007387 */ /* 0x0041e80000100a00 */
[----:B0-----:R-:W2:Y:S04]  /*8c940*/  LDL.LU.64 R48, [R1+0x520] ;  /* 0x0005200001307983 */ /* 0x001ea80000300a00 */
        /* <DEDUP_REMOVED lines=12> */
[----:B------:R-:W5:Y:S01]  /*8ca10*/  LDL.LU.64 R50, [R1+0x588] ;  /* 0x0005880001327983 */ /* 0x000f620000300a00 */
[----:B---3--:R-:W-:-:S03]  /*8ca20*/  IMAD.MOV.U32 R23, RZ, RZ, R0 ;  /* 0x000000ffff177224 */ /* 0x008fc600078e0000 */
[----:B-----5:R-:W-:Y:S04]  /*8ca30*/  STL.64 [R1+0x62f8], R50 ;  /* 0x0062f83201007387 */ /* 0x020fe80000100a00 */
[----:B--2---:R0:W-:Y:S04]  /*8ca40*/  STL.64 [R1+0x62f0], R48 ;  /* 0x0062f03001007387 */ /* 0x0041e80000100a00 */
[----:B0-----:R-:W4:Y:S04]  /*8ca50*/  LDL.LU.64 R48, [R1+0x5a0] ;  /* 0x0005a00001307983 */ /* 0x001f280000300a00 */
[----:B------:R-:W4:Y:S04]  /*8ca60*/  LDL.LU.64 R50, [R1+0x5a8] ;  /* 0x0005a80001327983 */ /* 0x000f280000300a00 */
[----:B------:R-:W2:Y:S04]  /*8ca70*/  LDL.LU.64 R44, [R1+0x4e0] ;  /* 0x0004e000012c7983 */ /* 0x000ea80000300a00 */
[----:B------:R-:W2:Y:S04]  /*8ca80*/  LDL.LU.64 R46, [R1+0x4e8] ;  /* 0x0004e800012e7983 */ /* 0x000ea80000300a00 */
[----:B------:R-:W3:Y:S04]  /*8ca90*/  LDL.LU.64 R16, [R1+0x4c0] ;  /* 0x0004c00001107983 */ /* 0x000ee80000300a00 */
[----:B------:R-:W3:Y:S04]  /*8caa0*/  LDL.LU.64 R18, [R1+0x4c8] ;  /* 0x0004c80001127983 */ /* 0x000ee80000300a00 */
        /* <DEDUP_REMOVED lines=17> */
[----:B------:R-:W2:Y:S01]  /*8cbc0*/  LDL.LU.64 R10, [R1+0x3a8] ;  /* 0x0003a800010a7983 */ /* 0x000ea20000300a00 */
[----:B----4-:R-:W-:Y:S03]  /*8cbd0*/  HMMA.16816.F32 R20, R28, R22, R48 ;  /* 0x000000161c14723c */ /* 0x010fe60000001830 */
[----:B------:R-:W4:Y:S04]  /*8cbe0*/  LDL.LU.64 R50, [R1+0x62f8] ;  /* 0x0062f80001327983 */ /* 0x000f280000300a00 */
[----:B------:R-:W4:-:S12]  /*8cbf0*/  LDL.LU.64 R48, [R1+0x62f0] ;  /* 0x0062f00001307983 */ /* 0x000f180000300a00 */
[----:B------:R0:W-:Y:S04]  /*8cc00*/  STL.64 [R1+0x5a0], R20 ;  /* 0x0005a01401007387 */ /* 0x0001e80000100a00 */
[----:B------:R4:W-:Y:S04]  /*8cc10*/  STL.64 [R1+0x5a8], R22 ;  /* 0x0005a81601007387 */ /* 0x0009e80000100a00 */
[----:B0-----:R-:W4:Y:S02]  /*8cc20*/  LDL.LU.64 R20, [R1+0x62e8] ;  /* 0x0062e80001147983 */ /* 0x001f240000300a00 */
[----:B----4-:R-:W-:Y:S02]  /*8cc30*/  HMMA.16816.F32 R20, R28, R20, R48 ;  /* 0x000000141c14723c */ /* 0x010fe40000001830 */
[----:B------:R-:W4:Y:S04]  /*8cc40*/  LDL.LU.64 R50, [R1+0x62e0] ;  /* 0x0062e00001327983 */ /* 0x000f280000300a00 */
[----:B------:R-:W4:-:S13]  /*8cc50*/  LDL.LU.64 R48, [R1+0x62d8] ;  /* 0x0062d80001307983 */ /* 0x000f1a0000300a00 */
[----:B------:R-:W-:Y:S04]  /*8cc60*/  STL.64 [R1+0x580], R20 ;  /* 0x0005801401007387 */ /* 0x000fe80000100a00 */
[----:B------:R0:W-:Y:S04]  /*8cc70*/  STL.64 [R1+0x588], R22 ;  /* 0x0005881601007387 */ /* 0x0001e80000100a00 */
[----:B0-----:R-:W4:Y:S02]  /*8cc80*/  LDL.LU.64 R22, [R1+0x62d0] ;  /* 0x0062d00001167983 */ /* 0x001f240000300a00 */
[----:B----4-:R-:W-:Y:S02]  /*8cc90*/  HMMA.16816.F32 R20, R28, R22, R48 ;  /* 0x000000161c14723c */ /* 0x010fe40000001830 */
[----:B------:R-:W4:Y:S04]  /*8cca0*/  LDL.LU.64 R50, [R1+0x62c8] ;  /* 0x0062c80001327983 */ /* 0x000f280000300a00 */
[----:B------:R-:W4:-:S13]  /*8ccb0*/  LDL.LU.64 R48, [R1+0x62c0] ;  /* 0x0062c00001307983 */ /* 0x000f1a0000300a00 */
        /* <DEDUP_REMOVED lines=12> */
[----:B------:R-:W-:Y:S04]  /*8cd80*/  STL.64 [R1+0x520], R20 ;  /* 0x0005201401007387 */ /* 0x000fe80000100a00 */
[----:B------:R0:W-:Y:S04]  /*8cd90*/  STL.64 [R1+0x528], R22 ;  /* 0x0005281601007387 */ /* 0x0001e80000100a00 */
[----:B0-----:R-:W2:Y:S04]  /*8cda0*/  LDL.LU.64 R22, [R1+0x6288] ;  /* 0x0062880001167983 */ /* 0x001ea80000300a00 */
[----:B------:R-:W4:Y:S02]  /*8cdb0*/  LDL.LU.64 R20, [R1+0x6280] ;  /* 0x0062800001147983 */ /* 0x000f240000300a00 */
[----:B----4-:R-:W-:-:S15]  /*8cdc0*/  HMMA.16816.F32 R48, R28, R20, R48 ;  /* 0x000000141c30723c */ /* 0x010fde0000001830 */
[----:B------:R-:W-:-:S04]  /*8cdd0*/  NOP ;  /* 0x0000000000007918 */ /* 0x000fc80000000000 */
[----:B------:R-:W-:Y:S04]  /*8cde0*/  STL.64 [R1+0x500], R48 ;  /* 0x0005003001007387 */ /* 0x000fe80000100a00 */
[----:B------:R0:W-:Y:S04]  /*8cdf0*/  STL.64 [R1+0x508], R50 ;  /* 0x0005083201007387 */ /* 0x0001e80000100a00 */
[----:B0-----:R-:W5:Y:S04]  /*8ce00*/  LDL.LU.64 R50, [R1+0x6278] ;  /* 0x0062780001327983 */ /* 0x001f680000300a00 */
[----:B------:R-:W3:Y:S01]  /*8ce10*/  LDL.LU.64 R48, [R1+0x6270] ;  /* 0x0062700001307983 */ /* 0x000ee20000300a00 */
[C---:B--2---:R-:W-:Y:S03]  /*8ce20*/  HMMA.16816.F32 R20, R28.reuse, R22, R44 ;  /* 0x000000161c14723c */ /* 0x044fe6000000182c */
[----:B------:R-:W2:Y:S04]  /*8ce30*/  LDL.LU.64 R46, [R1+0x6268] ;  /* 0x00626800012e7983 */ /* 0x000ea80000300a00 */
[----:B------:R-:W4:Y:S01]  /*8ce40*/  LDL.LU.64 R44, [R1+0x6260] ;  /* 0x00626000012c7983 */ /* 0x000f220000300a00 */
[C---:B------:R-:W-:Y:S11]  /*8ce50*/  HMMA.16816.F32 R56, R28.reuse, R60, R56 ;  /* 0x0000003c1c38723c */ /* 0x040ff60000001838 */
[----:B------:R-:W-:Y:S04]  /*8ce60*/  STL.64 [R1+0x4e0], R20 ;  /* 0x0004e01401007387 */ /* 0x000fe80000100a00 */
[----:B------:R0:W-:Y:S04]  /*8ce70*/  STL.64 [R1+0x4e8], R22 ;  /* 0x0004e81601007387 */ /* 0x0001e80000100a00 */
[----:B0-----:R-:W2:Y:S04]  /*8ce80*/  LDL.LU.64 R22, [R1+0x6258] ;  /* 0x0062580001167983 */ /* 0x001ea80000300a00 */
[----:B------:R-:W2:Y:S01]  /*8ce90*/  LDL.LU.64 R20, [R1+0x6250] ;  /* 0x0062500001147983 */ /* 0x000ea20000300a00 */
[C---:B---3--:R-:W-:Y:S08]  /*8cea0*/  HMMA.16816.F32 R16, R28.reuse, R48, R16 ;  /* 0x000000301c10723c */ /* 0x048ff00000001810 */
[C---:B-----5:R-:W-:Y:S11]  /*8ceb0*/  HMMA.16816.F32 R48, R28.reuse, R50, R4 ;  /* 0x000000321c30723c */ /* 0x060ff60000001804 */
[----:B------:R-:W-:Y:S04]  /*8cec0*/  STL.64 [R1+0x4c0], R16 ;  /* 0x0004c01001007387 */ /* 0x000fe80000100a00 */
[----:B------:R0:W-:Y:S04]  /*8ced0*/  STL.64 [R1+0x4c8], R18 ;  /* 0x0004c81201007387 */ /* 0x0001e80000100a00 */
[----:B0-----:R-:W3:Y:S04]  /*8cee0*/  LDL.LU.64 R18, [R1+0x6248] ;  /* 0x0062480001127983 */ /* 0x001ee80000300a00 */
[----:B------:R-:W5:Y:S04]  /*8cef0*/  LDL.LU.64 R16, [R1+0x6240] ;  /* 0x0062400001107983 */ /* 0x000f680000300a00 */
[----:B------:R-:W2:Y:S04]  /*8cf00*/  LDL.LU.64 R6, [R1+0x6238] ;  /* 0x0062380001067983 */ /* 0x000ea80000300a00 */
[----:B------:R-:W2:Y:S04]  /*8cf10*/  LDL.LU.64 R4, [R1+0x6230] ;  /* 0x0062300001047983 */ /* 0x000ea80000300a00 */
[----:B------:R-:W-:Y:S04]  /*8cf20*/  STL.64 [R1+0x4a0], R48 ;  /* 0x0004a03001007387 */ /* 0x000fe80000100a00 */
[----:B------:R0:W-:Y:S04]  /*8cf30*/  STL.64 [R1+0x4a8], R50 ;  /* 0x0004a83201007387 */ /* 0x0001e80000100a00 */
[----:B0-----:R-:W2:Y:S04]  /*8cf40*/  LDL.LU.64 R50, [R1+0x6228] ;  /* 0x0062280001327983 */ /* 0x001ea80000300a00 */
[----:B------:R-:W2:Y:S04]  /*8cf50*/  LDL.LU.64 R48, [R1+0x6220] ;  /* 0x0062200001307983 */ /* 0x000ea80000300a00 */
[----:B------:R-:W-:Y:S04]  /*8cf60*/  STL.64 [R1+0x480], R56 ;  /* 0x0004803801007387 */ /* 0x000fe80000100a00 */
[----:B------:R0:W-:Y:S04]  /*8cf70*/  STL.64 [R1+0x488], R58 ;  /* 0x0004883a01007387 */ /* 0x0001e80000100a00 */
[----:B0-----:R-:W2:Y:S04]  /*8cf80*/  LDL.LU.64 R58, [R1+0x6218] ;  /* 0x00621800013a7983 */ /* 0x001ea80000300a00 */
[----:B------:R-:W3:Y:S01]  /*8cf90*/  LDL.LU.64 R56, [R1+0x6210] ;  /* 0x0062100001387983 */ /* 0x000ee20000300a00 */
[----:B--2---:R-:W-:-:S15]  /*8cfa0*/  HMMA.16816.F32 R52, R28, R58, R52 ;  /* 0x0000003a1c34723c */ /* 0x004fde0000001834 */
[----:B------:R-:W-:-:S04]  /*8cfb0*/  NOP ;  /* 0x0000000000007918 */ /* 0x000fc80000000000 */
[----:B------:R-:W-:Y:S04]  /*8cfc0*/  STL.64 [R1+0x460], R52 ;  /* 0x0004603401007387 */ /* 0x000fe80000100a00 */
[----:B------:R0:W-:Y:S04]  /*8cfd0*/  STL.64 [R1+0x468], R54 ;  /* 0x0004683601007387 */ /* 0x0001e80000100a00 */
[----:B0-----:R-:W2:Y:S04]  /*8cfe0*/  LDL.LU.64 R54, [R1+0x6208] ;  /* 0x0062080001367983 */ /* 0x001ea80000300a00 */
[----:B------:R-:W4:Y:S01]  /*8cff0*/  LDL.LU.64 R52, [R1+0x6200] ;  /* 0x0062000001347983 */ /* 0x000f220000300a00 */
[C---:B---3--:R-:W-:Y:S08]  /*8d000*/  HMMA.16816.F32 R56, R28.reuse, R56, R40 ;  /* 0x000000381c38723c */ /* 0x048ff00000001828 */
[C---:B------:R-:W-:Y:S11]  /*8d010*/  HMMA.16816.F32 R8, R28.reuse, R2, R8 ;  /* 0x000000021c08723c */ /* 0x040ff60000001808 */
[----:B------:R-:W-:Y:S04]  /*8d020*/  STL.64 [R1+0x440], R56 ;  /* 0x0004403801007387 */ /* 0x000fe80000100a00 */
[----:B------:R-:W-:Y:S01]  /*8d030*/  STL.64 [R1+0x448], R58 ;  /* 0x0004483a01007387 */ /* 0x000fe20000100a00 */
[C---:B--2---:R-:W-:Y:S08]  /*8d040*/  HMMA.16816.F32 R40, R28.reuse, R54, R36 ;  /* 0x000000361c28723c */ /* 0x044ff00000001824 */
[C---:B----4-:R-:W-:Y:S08]  /*8d050*/  HMMA.16816.F32 R36, R28.reuse, R52, R32 ;  /* 0x000000341c24723c */ /* 0x050ff00000001820 */
[C---:B------:R-:W-:Y:S08]  /*8d060*/  HMMA.16816.F32 R32, R28.reuse, R50, R24 ;  /* 0x000000321c20723c */ /* 0x040ff00000001818 */
[C---:B------:R-:W-:Y:S01]  /*8d070*/  HMMA.16816.F32 R24, R28.reuse, R48, R12 ;  /* 0x000000301c18723c */ /* 0x040fe2000000180c */
[----:B------:R-:W-:Y:S04]  /*8d080*/  STL.64 [R1+0x420], R40 ;  /* 0x0004202801007387 */ /* 0x000fe80000100a00 */
[----:B------:R-:W-:Y:S04]  /*8d090*/  STL.64 [R1+0x428], R42 ;  /* 0x0004282a01007387 */ /* 0x000fe80000100a00 */
        /* <DEDUP_REMOVED lines=13> */
[----:B------:R-:W4:Y:S04]  /*8d170*/  LDL.LU.64 R42, [R1+0x328] ;  /* 0x00032800012a7983 */ /* 0x000f280000300a00 */
[----:B------:R-:W4:Y:S04]  /*8d180*/  LDL.LU.64 R36, [R1+0x300] ;  /* 0x0003000001247983 */ /* 0x000f280000300a00 */
[----:B------:R-:W4:Y:S04]  /*8d190*/  LDL.LU.64 R38, [R1+0x308] ;  /* 0x0003080001267983 */ /* 0x000f280000300a00 */
[----:B------:R-:W4:Y:S04]  /*8d1a0*/  LDL.LU.64 R32, [R1+0x2e0] ;  /* 0x0002e00001207983 */ /* 0x000f280000300a00 */
[----:B------:R-:W4:Y:S04]  /*8d1b0*/  LDL.LU.64 R34, [R1+0x2e8] ;  /* 0x0002e80001227983 */ /* 0x000f280000300a00 */
[----:B------:R-:W5:Y:S04]  /*8d1c0*/  LDL.LU.64 R24, [R1+0x2c0] ;  /* 0x0002c00001187983 */ /* 0x000f680000300a00 */
[----:B------:R-:W5:Y:S04]  /*8d1d0*/  LDL.LU.64 R26, [R1+0x2c8] ;  /* 0x0002c800011a7983 */ /* 0x000f680000300a00 */
[----:B------:R-:W4:Y:S04]  /*8d1e0*/  LDL.LU.64 R48, [R1+0x2a0] ;  /* 0x0002a00001307983 */ /* 0x000f280000300a00 */
[----:B------:R-:W4:Y:S04]  /*8d1f0*/  LDL.LU.64 R50, [R1+0x2a8] ;  /* 0x0002a80001327983 */ /* 0x000f280000300a00 */
        /* <DEDUP_REMOVED lines=8> */
[C---:B--2---:R-:W-:Y:S08]  /*8d280*/  HMMA.16816.F32 R12, R28.reuse, R4, R12 ;  /* 0x000000041c0c723c */ /* 0x044ff0000000180c */
[C---:B---3--:R-:W-:Y:S11]  /*8d290*/  HMMA.16816.F32 R4, R28.reuse, R6, R8 ;  /* 0x000000061c04723c */ /* 0x048ff60000001808 */
[----:B------:R-:W-:Y:S04]  /*8d2a0*/  STL.64 [R1+0x380], R12 ;  /* 0x0003800c01007387 */ /* 0x000fe80000100a00 */
[----:B------:R0:W-:Y:S04]  /*8d2b0*/  STL.64 [R1+0x388], R14 ;  /* 0x0003880e01007387 */ /* 0x0001e80000100a00 */
[----:B0-----:R-:W2:Y:S04]  /*8d2c0*/  LDL.LU.64 R14, [R1+0x61f8] ;  /* 0x0061f800010e7983 */ /* 0x001ea80000300a00 */
[----:B------:R-:W4:Y:S04]  /*8d2d0*/  LDL.LU.64 R12, [R1+0x61f0] ;  /* 0x0061f000010c7983 */ /* 0x000f280000300a00 */
[----:B------:R-:W3:Y:S04]  /*8d2e0*/  LDL.LU.64 R10, [R1+0x61e8] ;  /* 0x0061e800010a7983 */ /* 0x000ee80000300a00 */
[----:B------:R-:W2:Y:S04]  /*8d2f0*/  LDL.LU.64 R8, [R1+0x61e0] ;  /* 0x0061e00001087983 */ /* 0x000ea80000300a00 */
[----:B------:R0:W-:Y:S04]  /*8d300*/  STL.64 [R1+0x360], R4 ;  /* 0x0003600401007387 */ /* 0x0001e80000100a00 */
[----:B------:R1:W-:Y:S04]  /*8d310*/  STL.64 [R1+0x368], R6 ;  /* 0x0003680601007387 */ /* 0x0003e80000100a00 */
[----:B0-----:R-:W2:Y:S04]  /*8d320*/  LDL.LU.64 R4, [R1+0x340] ;  /* 0x0003400001047983 */ /* 0x001ea80000300a00 */
[----:B-1----:R-:W2:Y:S01]  /*8d330*/  LDL.LU.64 R6, [R1+0x348] ;  /* 0x0003480001067983 */ /* 0x002ea20000300a00 */
[C---:B----4-:R-:W-:Y:S08]  /*8d340*/  HMMA.16816.F32 R36, R28.reuse, R12, R36 ;  /* 0x0000000c1c24723c */ /* 0x050ff00000001824 */
[----:B--2---:R-:W-:-:S15]  /*8d350*/  HMMA.16816.F32 R4, R28, R8, R4 ;  /* 0x000000081c04723c */ /* 0x004fde0000001804 */
[----:B------:R-:W-:-:S04]  /*8d360*/  NOP ;  /* 0x0000000000007918 */ /* 0x000fc80000000000 */
[----:B------:R-:W-:Y:S04]  /*8d370*/  STL.64 [R1+0x340], R4 ;  /* 0x0003400401007387 */ /* 0x000fe80000100a00 */
[----:B------:R3:W-:Y:S02]  /*8d380*/  STL.64 [R1+0x348], R6 ;  /* 0x0003480601007387 */ /* 0x0007e40000100a00 */
[C---:B---3--:R-:W-:Y:S08]  /*8d390*/  HMMA.16816.F32 R4, R28.reuse, R10, R40 ;  /* 0x0000000a1c04723c */ /* 0x048ff00000001828 */
[C---:B------:R-:W-:Y:S11]  /*8d3a0*/  HMMA.16816.F32 R8, R28.reuse, R14, R32 ;  /* 0x0000000e1c08723c */ /* 0x040ff60000001820 */
[----:B------:R-:W-:Y:S04]  /*8d3b0*/  STL.64 [R1+0x320], R4 ;  /* 0x0003200401007387 */ /* 0x000fe80000100a00 */
[----:B------:R5:W-:Y:S04]  /*8d3c0*/  STL.64 [R1+0x328], R6 ;  /* 0x0003280601007387 */ /* 0x000be80000100a00 */
[----:B------:R-:W-:Y:S04]  /*8d3d0*/  STL.64 [R1+0x300], R36 ;  /* 0x0003002401007387 */ /* 0x000fe80000100a00 */
[----:B------:R-:W-:Y:S04]  /*8d3e0*/  STL.64 [R1+0x308], R38 ;  /* 0x0003082601007387 */ /* 0x000fe80000100a00 */
[----:B------:R-:W2:Y:S01]  /*8d3f0*/  LDL.LU.64 R40, [R1+0x280] ;  /* 0x0002800001287983 */ /* 0x000ea20000300a00 */
[C---:B-----5:R-:W-:Y:S03]  /*8d400*/  HMMA.16816.F32 R4, R28.reuse, R16, R24 ;  /* 0x000000101c04723c */ /* 0x060fe60000001818 */
[----:B------:R-:W-:Y:S04]  /*8d410*/  STL.64 [R1+0x2e0], R8 ;  /* 0x0002e00801007387 */ /* 0x000fe80000100a00 */
[----:B------:R-:W-:Y:S04]  /*8d420*/  STL.64 [R1+0x2e8], R10 ;  /* 0x0002e80a01007387 */ /* 0x000fe80000100a00 */
[----:B------:R-:W2:Y:S08]  /*8d430*/  LDL.LU.64 R42, [R1+0x288] ;  /* 0x00028800012a7983 */ /* 0x000eb00000300a00 */
[----:B------:R-:W-:Y:S04]  /*8d440*/  STL.64 [R1+0x2c0], R4 ;  /* 0x0002c00401007387 */ /* 0x000fe80000100a00 */
[----:B------:R0:W-:Y:S04]  /*8d450*/  STL.64 [R1+0x2c8], R6 ;  /* 0x0002c80601007387 */ /* 0x0001e80000100a00 */
[----:B------:R-:W3:Y:S04]  /*8d460*/  LDL.LU.64 R24, [R1+0x260] ;  /* 0x0002600001187983 */ /* 0x000ee80000300a00 */
[----:B------:R-:W3:Y:S01]  /*8d470*/  LDL.LU.64 R26, [R1+0x268] ;  /* 0x00026800011a7983 */ /* 0x000ee20000300a00 */
[C---:B0-----:R-:W-:Y:S03]  /*8d480*/  HMMA.16816.F32 R4, R28.reuse, R18, R48 ;  /* 0x000000121c04723c */ /* 0x041fe60000001830 */
[----:B------:R-:W4:Y:S04]  /*8d490*/  LDL.LU.64 R36, [R1+0x240] ;  /* 0x0002400001247983 */ /* 0x000f280000300a00 */
[----:B------:R-:W4:Y:S04]  /*8d4a0*/  LDL.LU.64 R38, [R1+0x248] ;  /* 0x0002480001267983 */ /* 0x000f280000300a00 */
[----:B------:R-:W5:Y:S04]  /*8d4b0*/  LDL.LU.64 R32, [R1+0x220] ;  /* 0x0002200001207983 */ /* 0x000f680000300a00 */
[----:B------:R-:W5:Y:S04]  /*8d4c0*/  LDL.LU.64 R34, [R1+0x228] ;  /* 0x0002280001227983 */ /* 0x000f680000300a00 */
[----:B------:R-:W4:Y:S04]  /*8d4d0*/  LDL.LU.64 R8, [R1+0x200] ;  /* 0x0002000001087983 */ /* 0x000f280000300a00 */
[----:B------:R-:W4:Y:S04]  /*8d4e0*/  LDL.LU.64 R10, [R1+0x208] ;  /* 0x00020800010a7983 */ /* 0x000f280000300a00 */
[----:B------:R0:W-:Y:S04]  /*8d4f0*/  STL.64 [R1+0x2a0], R4 ;  /* 0x0002a00401007387 */ /* 0x0001e80000100a00 */
[----:B------:R1:W-:Y:S04]  /*8d500*/  STL.64 [R1+0x2a8], R6 ;  /* 0x0002a80601007387 */ /* 0x0003e80000100a00 */
[----:B------:R-:W4:Y:S04]  /*8d510*/  LDL.LU.64 R16, [R1+0x1a0] ;  /* 0x0001a00001107983 */ /* 0x000f280000300a00 */
[----:B------:R-:W4:Y:S04]  /*8d520*/  LDL.LU.64 R18, [R1+0x1a8] ;  /* 0x0001a80001127983 */ /* 0x000f280000300a00 */
[----:B------:R-:W4:Y:S04]  /*8d530*/  LDL.LU.64 R48, [R1+0x1590] ;  /* 0x0015900001307983 */ /* 0x000f280000300a00 */
[----:B------:R-:W4:Y:S04]  /*8d540*/  LDL.LU.64 R50, [R1+0x1598] ;  /* 0x0015980001327983 */ /* 0x000f280000300a00 */
[----:B------:R-:W4:Y:S04]  /*8d550*/  LDL.LU.64 R12, [R1+0x1580] ;  /* 0x00158000010c7983 */ /* 0x000f280000300a00 */
[----:B------:R-:W4:Y:S04]  /*8d560*/  LDL.LU.64 R14, [R1+0x1588] ;  /* 0x00158800010e7983 */ /* 0x000f280000300a00 */
[----:B0-----:R-:W4:Y:S04]  /*8d570*/  LDL.LU.64 R4, [R1+0x1570] ;  /* 0x0015700001047983 */ /* 0x001f280000300a00 */
[----:B-1----:R-:W4:Y:S01]  /*8d580*/  LDL.LU.64 R6, [R1+0x1578] ;  /* 0x0015780001067983 */ /* 0x002f220000300a00 */
[----:B--2---:R-:W-:-:S15]  /*8d590*/  HMMA.16816.F32 R40, R28, R20, R40 ;  /* 0x000000141c28723c */ /* 0x004fde0000001828 */
[----:B------:R-:W-:-:S04]  /*8d5a0*/  NOP ;  /* 0x0000000000007918 */ /* 0x000fc80000000000 */
[----:B------:R-:W-:Y:S01]  /*8d5b0*/  STL.64 [R1+0x280], R40 ;  /* 0x0002802801007387 */ /* 0x000fe20000100a00 */
[C---:B---3--:R-:W-:Y:S03]  /*8d5c0*/  HMMA.16816.F32 R20, R28.reuse, R22, R24 ;  /* 0x000000161c14723c */ /* 0x048fe60000001818 */
[----:B------:R0:W-:Y:S04]  /*8d5d0*/  STL.64 [R1+0x288], R42 ;  /* 0x0002882a01007387 */ /* 0x0001e80000100a00 */
[----:B0-----:R-:W2:Y:S04]  /*8d5e0*/  LDL.LU.64 R42, [R1+0x61d8] ;  /* 0x0061d800012a7983 */ /* 0x001ea80000300a00 */
[----:B------:R-:W3:Y:S04]  /*8d5f0*/  LDL.LU.64 R40, [R1+0x61d0] ;  /* 0x0061d00001287983 */ /* 0x000ee80000300a00 */
[----:B------:R-:W5:Y:S04]  /*8d600*/  LDL.LU.64 R26, [R1+0x61c8] ;  /* 0x0061c800011a7983 */ /* 0x000f680000300a00 */
[----:B------:R-:W4:Y:S04]  /*8d610*/  LDL.LU.64 R24, [R1+0x61c0] ;  /* 0x0061c00001187983 */ /* 0x000f280000300a00 */
[----:B------:R0:W-:Y:S04]  /*8d620*/  STL.64 [R1+0x260], R20 ;  /* 0x0002601401007387 */ /* 0x0001e80000100a00 */
[----:B------:R1:W-:Y:S04]  /*8d630*/  STL.64 [R1+0x268], R22 ;  /* 0x0002681601007387 */ /* 0x0003e80000100a00 */
[----:B0-----:R-:W2:Y:S04]  /*8d640*/  LDL.LU.64 R20, [R1+0x1c0] ;  /* 0x0001c00001147983 */ /* 0x001ea80000300a00 */
[----:B-1----:R-:W2:Y:S01]  /*8d650*/  LDL.LU.64 R22, [R1+0x1c8] ;  /* 0x0001c80001167983 */ /* 0x002ea20000300a00 */
[C---:B----4-:R-:W-:Y:S08]  /*8d660*/  HMMA.16816.F32 R36, R28.reuse, R24, R36 ;  /* 0x000000181c24723c */ /* 0x050ff00000001824 */
[C---:B-----5:R-:W-:Y:S11]  /*8d670*/  HMMA.16816.F32 R24, R28.reuse, R26, R32 ;  /* 0x0000001a1c18723c */ /* 0x060ff60000001820 */
[----:B------:R-:W-:Y:S04]  /*8d680*/  STL.64 [R1+0x240], R36 ;  /* 0x0002402401007387 */ /* 0x000fe80000100a00 */
[----:B------:R0:W-:Y:S04]  /*8d690*/  STL.64 [R1+0x248], R38 ;  /* 0x0002482601007387 */ /* 0x0001e80000100a00 */
[----:B0-----:R-:W4:Y:S04]  /*8d6a0*/  LDL.LU.64 R38, [R1+0x61b8] ;  /* 0x0061b80001267983 */ /* 0x001f280000300a00 */
[----:B------:R-:W2:Y:S04]  /*8d6b0*/  LDL.LU.64 R36, [R1+0x61b0] ;  /* 0x0061b00001247983 */ /* 0x000ea80000300a00 */
[----:B------:R-:W5:Y:S04]  /*8d6c0*/  LDL.LU.64 R34, [R1+0x61a8] ;  /* 0x0061a80001227983 */ /* 0x000f680000300a00 */
[----:B------:R-:W2:Y:S04]  /*8d6d0*/  LDL.LU.64 R32, [R1+0x61a0] ;  /* 0x0061a00001207983 */ /* 0x000ea80000300a00 */
[----:B------:R0:W-:Y:S04]  /*8d6e0*/  STL.64 [R1+0x220], R24 ;  /* 0x0002201801007387 */ /* 0x0001e80000100a00 */
[----:B------:R1:W-:Y:S04]  /*8d6f0*/  STL.64 [R1+0x228], R26 ;  /* 0x0002281a01007387 */ /* 0x0003e80000100a00 */
[----:B0-----:R-:W5:Y:S04]  /*8d700*/  LDL.LU.64 R24, [R1+0x1e0] ;  /* 0x0001e00001187983 */ /* 0x001f680000300a00 */
[----:B-1----:R-:W5:Y:S01]  /*8d710*/  LDL.LU.64 R26, [R1+0x1e8] ;  /* 0x0001e800011a7983 */ /* 0x002f620000300a00 */
[----:B--2---:R-:W-:-:S15]  /*8d720*/  HMMA.16816.F32 R8, R28, R32, R8 ;  /* 0x000000201c08723c */ /* 0x004fde0000001808 */
[----:B------:R-:W-:-:S04]  /*8d730*/  NOP ;  /* 0x0000000000007918 */ /* 0x000fc80000000000 */
[----:B------:R0:W-:Y:S04]  /*8d740*/  STL.64 [R1+0x200], R8 ;  /* 0x0002000801007387 */ /* 0x0001e80000100a00 */
[----:B------:R1:W-:Y:S04]  /*8d750*/  STL.64 [R1+0x208], R10 ;  /* 0x0002080a01007387 */ /* 0x0003e80000100a00 */
[----:B0-----:R-:W2:Y:S04]  /*8d760*/  LDL.LU.64 R8, [R1+0x1560] ;  /* 0x0015600001087983 */ /* 0x001ea80000300a00 */
[----:B-1----:R-:W2:Y:S01]  /*8d770*/  LDL.LU.64 R10, [R1+0x1568] ;  /* 0x00156800010a7983 */ /* 0x002ea20000300a00 */
[C---:B------:R-:W-:Y:S08]  /*8d780*/  HMMA.16816.F32 R20, R28.reuse, R36, R20 ;  /* 0x000000241c14723c */ /* 0x040ff00000001814 */
[----:B-----5:R-:W-:Y:S11]  /*8d790*/  HMMA.16816.F32 R24, R28, R34, R24 ;  /* 0x000000221c18723c */ /* 0x020ff60000001818 */
[----:B------:R-:W-:Y:S01]  /*8d7a0*/  STL.64 [R1+0x1c0], R20 ;  /* 0x0001c01401007387 */ /* 0x000fe20000100a00 */
[----:B------:R-:W-:-:S07]  /*8d7b0*/  IMAD.MOV.U32 R0, RZ, RZ, R23 ;  /* 0x000000ffff007224 */ /* 0x000fce00078e0017 */
[----:B------:R-:W-:Y:S04]  /*8d7c0*/  STL.64 [R1+0x1e0], R24 ;  /* 0x0001e01801007387 */ /* 0x000fe80000100a00 */
[----:B------:R-:W-:Y:S04]  /*8d7d0*/  STL.64 [R1+0x1e8], R26 ;  /* 0x0001e81a01007387 */ /* 0x000fe80000100a00 */
[----:B------:R4:W-:Y:S01]  /*8d7e0*/  STL [R1+0x1c8], R22 ;  /* 0x0001c81601007387 */ /* 0x0009e20000100800 */
[C---:B------:R-:W-:Y:S08]  /*8d7f0*/  HMMA.16816.F32 R4, R28.reuse, R44, R4 ;  /* 0x0000002c1c04723c */ /* 0x040ff00000001804 */
[C---:B----4-:R-:W-:Y:S08]  /*8d800*/  HMMA.16816.F32 R20, R28.reuse, R38, R16 ;  /* 0x000000261c14723c */ /* 0x050ff00000001810 */
[C---:B---3--:R-:W-:Y:S08]  /*8d810*/  HMMA.16816.F32 R16, R28.reuse, R40, R48 ;  /* 0x000000281c10723c */ /* 0x048ff00000001830 */
[----:B------:R-:W-:Y:S01]  /*8d820*/  HMMA.16816.F32 R12, R28, R42, R12 ;  /* 0x0000002a1c0c723c */ /* 0x000fe2000000180c */
[----:B------:R0:W-:Y:S10]  /*8d830*/  STL [R1+0x58a0], R0 ;  /* 0x0058a00001007387 */ /* 0x0001f40000100800 */
[----:B0-----:R-:W-:Y:S01]  /*8d840*/  IMAD.MOV.U32 R0, RZ, RZ, R19 ;  /* 0x000000ffff007224 */ /* 0x001fe200078e0013 */
[----:B------:R-:W-:Y:S04]  /*8d850*/  STL.64 [R1+0x180], R16 ;  /* 0x0001801001007387 */ /* 0x000fe80000100a00 */
[----:B------:R-:W-:Y:S04]  /*8d860*/  STL.64 [R1+0x1a0], R20 ;  /* 0x0001a01401007387 */ /* 0x000fe80000100a00 */
[----:B------:R-:W-:Y:S04]  /*8d870*/  STL.64 [R1+0x1a8], R22 ;  /* 0x0001a81601007387 */ /* 0x000fe80000100a00 */
[----:B------:R-:W-:Y:S04]  /*8d880*/  STL [R1+0x188], R18 ;  /* 0x0001881201007387 */ /* 0x000fe80000100800 */
[----:B------:R0:W-:Y:S04]  /*8d890*/  STL [R1+0x58c8], R0 ;  /* 0x0058c80001007387 */ /* 0x0001e80000100800 */
[----:B------:R1:W-:Y:S04]  /*8d8a0*/  STL.64 [R1+0x150], R4 ;  /* 0x0001500401007387 */ /* 0x0003e80000100a00 */
[----:B------:R-:W-:Y:S01]  /*8d8b0*/  STL.64 [R1+0x160], R12 ;  /* 0x0001600c01007387 */ /* 0x000fe20000100a00 */
[----:B0-----:R-:W-:-:S03]  /*8d8c0*/  IMAD.MOV.U32 R0, RZ, RZ, R7 ;  /* 0x000000ffff007224 */ /* 0x001fc600078e0007 */
[----:B------:R-:W-:Y:S01]  /*8d8d0*/  STL.64 [R1+0x168], R14 ;  /* 0x0001680e01007387 */ /* 0x000fe20000100a00 */
[----:B------:R-:W-:-:S03]  /*8d8e0*/  IMAD R3, R57, 0x100, R56 ;  /* 0x0000010039037824 */ /* 0x000fc600078e0238 */
[----:B------:R-:W-:Y:S04]  /*8d8f0*/  STL [R1+0x158], R6 ;  /* 0x0001580601007387 */ /* 0x000fe80000100800 */
[----:B------:R0:W-:Y:S01]  /*8d900*/  STL [R1+0x58cc], R0 ;  /* 0x0058cc0001007387 */ /* 0x0001e20000100800 */
[----:B-1----:R-:W-:Y:S02]  /*8d910*/  IMAD R4, R59, 0x100, R58 ;  /* 0x000001003b047824 */ /* 0x002fe400078e023a */
[----:B------:R-:W-:Y:S02]  /*8d920*/  IMAD R2, R55, 0x100, R54 ;  /* 0x0000010037027824 */ /* 0x000fe400078e0236 */
[----:B------:R-:W-:Y:S01]  /*8d930*/  IMAD R5, R61, 0x100, R60 ;  /* 0x000001003d057824 */ /* 0x000fe200078e023c */
[----:B--2---:R-:W-:-:S15]  /*8d940*/  HMMA.16816.F32 R8, R28, R46, R8 ;  /* 0x0000002e1c08723c */ /* 0x004fde0000001808 */
[----:B------:R-:W-:-:S04]  /*8d950*/  NOP ;  /* 0x0000000000007918 */ /* 0x000fc80000000000 */
[----:B------:R1:W-:Y:S04]  /*8d960*/  STL.64 [R1+0x140], R8 ;  /* 0x0001400801007387 */ /* 0x0003e80000100a00 */
[----:B------:R2:W-:Y:S04]  /*8d970*/  STL [R1+0x14c], R11 ;  /* 0x00014c0b01007387 */ /* 0x0005e80000100800 */
[----:B------:R-:W3:Y:S04]  /*8d980*/  LDL.LU R56, [R1+0x250] ;  /* 0x0002500001387983 */ /* 0x000ee80000300800 */
[----:B------:R-:W3:Y:S01]  /*8d990*/  LDL.LU R57, [R1+0x254] ;  /* 0x0002540001397983 */ /* 0x000ee20000300800 */
[----:B0-----:R-:W-:-:S03]  /*8d9a0*/  IMAD.MOV.U32 R0, RZ, RZ, R10 ;  /* 0x000000ffff007224 */ /* 0x001fc600078e000a */
[----:B------:R-:W3:Y:S04]  /*8d9b0*/  LDL.LU R58, [R1+0x258] ;  /* 0x00025800013a7983 */ /* 0x000ee80000300800 */
[----:B------:R-:W3:Y:S04]  /*8d9c0*/  LDL.LU R59, [R1+0x25c] ;  /* 0x00025c00013b7983 */ /* 0x000ee80000300800 */
[----:B-1----:R-:W4:Y:S04]  /*8d9d0*/  LDL.LU R8, [R1+0x210] ;  /* 0x0002100001087983 */ /* 0x002f280000300800 */
[----:B------:R-:W4:Y:S04]  /*8d9e0*/  LDL.LU R9, [R1+0x214] ;  /* 0x0002140001097983 */ /* 0x000f280000300800 */
[----:B------:R-:W4:Y:S04]  /*8d9f0*/  LDL.LU R10, [R1+0x218] ;  /* 0x00021800010a7983 */ /* 0x000f280000300800 */
[----:B--2---:R-:W4:Y:S04]  /*8da00*/  LDL.LU R11, [R1+0x21c] ;  /* 0x00021c00010b7983 */ /* 0x004f280000300800 */
[----:B------:R-:W2:Y:S04]  /*8da10*/  LDL.LU R12, [R1+0x1f0] ;  /* 0x0001f000010c7983 */ /* 0x000ea80000300800 */
[----:B------:R-:W2:Y:S04]  /*8da20*/  LDL.LU R13, [R1+0x1f4] ;  /* 0x0001f400010d7983 */ /* 0x000ea80000300800 */
[----:B------:R-:W2:Y:S04]  /*8da30*/  LDL.LU R14, [R1+0x1f8] ;  /* 0x0001f800010e7983 */ /* 0x000ea80000300800 */
[----:B------:R-:W2:Y:S04]  /*8da40*/  LDL.LU R15, [R1+0x1fc] ;  /* 0x0001fc00010f7983 */ /* 0x000ea80000300800 */
[----:B------:R-:W5:Y:S04]  /*8da50*/  LDL.LU R24, [R1+0x1b0] ;  /* 0x0001b00001187983 */ /* 0x000f680000300800 */
[----:B------:R-:W5:Y:S04]  /*8da60*/  LDL.LU R25, [R1+0x1b4] ;  /* 0x0001b40001197983 */ /* 0x000f680000300800 */
[----:B------:R-:W5:Y:S04]  /*8da70*/  LDL.LU R26, [R1+0x1b8] ;  /* 0x0001b800011a7983 */ /* 0x000f680000300800 */
[----:B------:R-:W5:Y:S04]  /*8da80*/  LDL.LU R27, [R1+0x1bc] ;  /* 0x0001bc00011b7983 */ /* 0x000f680000300800 */
        /* <DEDUP_REMOVED lines=9> */
[----:B------:R-:W3:Y:S04]  /*8db20*/  LDL.LU R41, [R1+0x1154] ;  /* 0x0011540001297983 */ /* 0x000ee80000300800 */
        /* <DEDUP_REMOVED lines=24> */
[----:B------:R-:W-:-:S02]  /*8dcb0*/  F2FP.F16.E4M3.UNPACK_B R28, R2 ;  /* 0x00000002ff1c723e */ /* 0x000fc400020006ff */
[----:B------:R-:W-:Y:S02]  /*8dcc0*/  F2FP.F16.E4M3.UNPACK_B R29, R3 ;  /* 0x00000003ff1d723e */ /* 0x000fe400020006ff */
[----:B------:R-:W-:Y:S02]  /*8dcd0*/  F2FP.F16.E4M3.UNPACK_B R30, R4 ;  /* 0x00000004ff1e723e */ /* 0x000fe400020006ff */
[----:B------:R-:W-:Y:S01]  /*8dce0*/  F2FP.F16.E4M3.UNPACK_B R31, R5 ;  /* 0x00000005ff1f723e */ /* 0x000fe200020006ff */
[----:B------:R-:W-:Y:S01]  /*8dcf0*/  STL [R1+0x5a30], R0 ;  /* 0x005a300001007387 */ /* 0x000fe20000100800 */
[----:B--2---:R-:W-:Y:S02]  /*8dd00*/  F2FP.F16.E4M3.UNPACK_B R40, R40.H1 ;  /* 0x00000028ff28723e */ /* 0x004fe400030006ff */
[----:B---3--:R-:W-:Y:S02]  /*8dd10*/  F2FP.F16.E4M3.UNPACK_B R41, R41.H1 ;  /* 0x00000029ff29723e */ /* 0x008fe400030006ff */
[----:B----4-:R-:W-:-:S03]  /*8dd20*/  F2FP.F16.E4M3.UNPACK_B R2, R34.H1 ;  /* 0x00000022ff02723e */ /* 0x010fc600030006ff */
[----:B------:R0:W-:Y:S01]  /*8dd30*/  STL.64 [R1+0x118], R40 ;  /* 0x0001182801007387 */ /* 0x0001e20000100a00 */
[----:B-----5:R-:W-:Y:S02]  /*8dd40*/  F2FP.F16.E4M3.UNPACK_B R3, R35.H1 ;  /* 0x00000023ff03723e */ /* 0x020fe400030006ff */
[----:B------:R-:W-:Y:S02]  /*8dd50*/  F2FP.F16.E4M3.UNPACK_B R4, R32.H1 ;  /* 0x00000020ff04723e */ /* 0x000fe400030006ff */
[----:B------:R-:W-:Y:S01]  /*8dd60*/  F2FP.F16.E4M3.UNPACK_B R5, R33.H1 ;  /* 0x00000021ff05723e */ /* 0x000fe200030006ff */
[C---:B0-----:R-:W-:Y:S08]  /*8dd70*/  HMMA.16816.F32 R40, R28.reuse, R40, R44 ;  /* 0x000000281c28723c */ /* 0x041ff0000000182c */
[C---:B------:R-:W-:Y:S08]  /*8dd80*/  HMMA.16816.F32 R36, R28.reuse, R2, R36 ;  /* 0x000000021c24723c */ /* 0x040ff00000001824 */
[----:B------:R-:W-:Y:S03]  /*8dd90*/  HMMA.16816.F32 R24, R28, R4, R24 ;  /* 0x000000041c18723c */ /* 0x000fe60000001818 */
[----:B------:R-:W-:Y:S04]  /*8dda0*/  STL.64 [R1+0x170], R40 ;  /* 0x0001702801007387 */ /* 0x000fe80000100a00 */
[----:B------:R-:W-:Y:S04]  /*8ddb0*/  STL.64 [R1+0x178], R42 ;  /* 0x0001782a01007387 */ /* 0x000fe80000100a00 */
[----:B------:R0:W-:Y:S04]  /*8ddc0*/  STL.64 [R1+0x110], R2 ;  /* 0x0001100201007387 */ /* 0x0001e80000100a00 */
[----:B------:R-:W-:Y:S04]  /*8ddd0*/  STL.64 [R1+0x190], R36 ;  /* 0x0001902401007387 */ /* 0x000fe80000100a00 */
[----:B------:R-:W-:Y:S01]  /*8dde0*/  STL.64 [R1+0x198], R38 ;  /* 0x0001982601007387 */ /* 0x000fe20000100a00 */
[----:B0-----:R-:W-:-:S02]  /*8ddf0*/  F2FP.F16.E4M3.UNPACK_B R2, R18.H1 ;  /* 0x00000012ff02723e */ /* 0x001fc400030006ff */
[----:B------:R-:W-:Y:S01]  /*8de00*/  F2FP.F16.E4M3.UNPACK_B R3, R19.H1 ;  /* 0x00000013ff03723e */ /* 0x000fe200030006ff */
[----:B------:R0:W-:Y:S04]  /*8de10*/  STL.64 [R1+0x108], R4 ;  /* 0x0001080401007387 */ /* 0x0001e80000100a00 */
[----:B------:R-:W-:Y:S02]  /*8de20*/  STL.64 [R1+0x1b0], R24 ;  /* 0x0001b01801007387 */ /* 0x000fe40000100a00 */
[----:B------:R-:W-:Y:S02]  /*8de30*/  HMMA.16816.F32 R20, R28, R2, R20 ;  /* 0x000000021c14723c */ /* 0x000fe40000001814 */
[----:B------:R-:W-:Y:S01]  /*8de40*/  STL.64 [R1+0x1b8], R26 ;  /* 0x0001b81a01007387 */ /* 0x000fe20000100a00 */
[----:B0-----:R-:W-:-:S02]  /*8de50*/  F2FP.F16.E4M3.UNPACK_B R4, R16.H1 ;  /* 0x00000010ff04723e */ /* 0x001fc400030006ff */
[----:B------:R-:W-:Y:S01]  /*8de60*/  F2FP.F16.E4M3.UNPACK_B R5, R17.H1 ;  /* 0x00000011ff05723e */ /* 0x000fe200030006ff */
[----:B------:R0:W-:Y:S06]  /*8de70*/  STL.64 [R1+0x100], R2 ;  /* 0x0001000201007387 */ /* 0x0001ec0000100a00 */
[----:B------:R-:W-:Y:S01]  /*8de80*/  HMMA.16816.F32 R12, R28, R4, R12 ;  /* 0x000000041c0c723c */ /* 0x000fe2000000180c */
[----:B0-----:R-:W-:Y:S02]  /*8de90*/  F2FP.F16.E4M3.UNPACK_B R2, R6.H1 ;  /* 0x00000006ff02723e */ /* 0x001fe400030006ff */
[----:B------:R-:W-:-:S07]  /*8dea0*/  F2FP.F16.E4M3.UNPACK_B R3, R7.H1 ;  /* 0x00000007ff03723e */ /* 0x000fce00030006ff */
[----:B------:R-:W-:Y:S01]  /*8deb0*/  HMMA.16816.F32 R8, R28, R2, R8 ;  /* 0x000000021c08723c */ /* 0x000fe20000001808 */
[----:B------:R-:W-:Y:S01]  /*8dec0*/  STL.64 [R1+0x1d0], R20 ;  /* 0x0001d01401007387 */ /* 0x000fe20000100a00 */
[----:B------:R-:W-:-:S03]  /*8ded0*/  IMAD.MOV.U32 R0, RZ, RZ, R3 ;  /* 0x000000ffff007224 */ /* 0x000fc600078e0003 */
[----:B------:R-:W-:Y:S04]  /*8dee0*/  STL.64 [R1+0x1d8], R22 ;  /* 0x0001d81601007387 */ /* 0x000fe80000100a00 */
[----:B------:R0:W-:Y:S04]  /*8def0*/  STL.64 [R1+0xf8], R4 ;  /* 0x0000f80401007387 */ /* 0x0001e80000100a00 */
[----:B------:R-:W-:Y:S04]  /*8df00*/  STL.64 [R1+0x1f0], R12 ;  /* 0x0001f00c01007387 */ /* 0x000fe80000100a00 */
[----:B------:R-:W-:Y:S01]  /*8df10*/  STL.64 [R1+0x1f8], R14 ;  /* 0x0001f80e01007387 */ /* 0x000fe20000100a00 */
[----:B0-----:R-:W-:-:S02]  /*8df20*/  F2FP.F16.E4M3.UNPACK_B R4, R52.H1 ;  /* 0x00000034ff04723e */ /* 0x001fc400030006ff */
[----:B------:R-:W-:Y:S01]  /*8df30*/  F2FP.F16.E4M3.UNPACK_B R5, R53.H1 ;  /* 0x00000035ff05723e */ /* 0x000fe200030006ff */
[----:B------:R0:W-:Y:S04]  /*8df40*/  STL.64 [R1+0xf0], R2 ;  /* 0x0000f00201007387 */ /* 0x0001e80000100a00 */
[----:B------:R-:W-:Y:S04]  /*8df50*/  STL [R1+0x6138], R0 ;  /* 0x0061380001007387 */ /* 0x000fe80000100800 */
[----:B------:R-:W-:Y:S01]  /*8df60*/  STL.64 [R1+0x210], R8 ;  /* 0x0002100801007387 */ /* 0x000fe20000100a00 */
[----:B0-----:R-:W-:-:S03]  /*8df70*/  F2FP.F16.E4M3.UNPACK_B R2, R54.H1 ;  /* 0x00000036ff02723e */ /* 0x001fc600030006ff */
[----:B------:R0:W-:Y:S01]  /*8df80*/  STL.64 [R1+0x218], R10 ;  /* 0x0002180a01007387 */ /* 0x0001e20000100a00 */
[----:B------:R-:W-:Y:S01]  /*8df90*/  F2FP.F16.E4M3.UNPACK_B R3, R55.H1 ;  /* 0x00000037ff03723e */ /* 0x000fe200030006ff */
[C---:B0-----:R-:W-:Y:S08]  /*8dfa0*/  HMMA.16816.F32 R8, R28.reuse, R4, R48 ;  /* 0x000000041c08723c */ /* 0x041ff00000001830 */
[----:B------:R-:W-:Y:S01]  /*8dfb0*/  HMMA.16816.F32 R12, R28, R2, R56 ;  /* 0x000000021c0c723c */ /* 0x000fe20000001838 */
[----:B------:R-:W-:Y:S01]  /*8dfc0*/  IMAD.MOV.U32 R0, RZ, RZ, R5 ;  /* 0x000000ffff007224 */ /* 0x000fe200078e0005 */
[----:B------:R0:W-:Y:S04]  /*8dfd0*/  STL [R1+0xe8], R4 ;  /* 0x0000e80401007387 */ /* 0x0001e80000100800 */
[----:B------:R1:W-:Y:S04]  /*8dfe0*/  STL [R1+0xec], R5 ;  /* 0x0000ec0501007387 */ /* 0x0003e80000100800 */
[----:B------:R-:W-:Y:S01]  /*8dff0*/  STL [R1+0x613c], R0 ;  /* 0x00613c0001007387 */ /* 0x000fe20000100800 */
[----:B0-----:R-:W-:-:S03]  /*8e000*/  F2FP.F16.E4M3.UNPACK_B R4, R60.H1 ;  /* 0x0000003cff04723e */ /* 0x001fc600030006ff */
[----:B------:R0:W-:Y:S04]  /*8e010*/  STL.64 [R1+0x230], R8 ;  /* 0x0002300801007387 */ /* 0x0001e80000100a00 */
[----:B------:R2:W-:Y:S01]  /*8e020*/  STL.64 [R1+0x238], R10 ;  /* 0x0002380a01007387 */ /* 0x0005e20000100a00 */
[----:B-1----:R-:W-:-:S03]  /*8e030*/  F2FP.F16.E4M3.UNPACK_B R5, R61.H1 ;  /* 0x0000003dff05723e */ /* 0x002fc600030006ff */
[----:B------:R-:W-:Y:S04]  /*8e040*/  STL [R1+0xe0], R2 ;  /* 0x0000e00201007387 */ /* 0x000fe80000100800 */
[----:B------:R-:W-:Y:S04]  /*8e050*/  STL [R1+0xe4], R3 ;  /* 0x0000e40301007387 */ /* 0x000fe80000100800 */
[----:B0-----:R-:W3:Y:S04]  /*8e060*/  LDL.LU R8, [R1+0x2f0] ;  /* 0x0002f00001087983 */ /* 0x001ee80000300800 */
[----:B------:R0:W-:Y:S04]  /*8e070*/  STL.64 [R1+0x250], R12 ;  /* 0x0002500c01007387 */ /* 0x0001e80000100a00 */
[----:B------:R1:W-:Y:S04]  /*8e080*/  STL.64 [R1+0x258], R14 ;  /* 0x0002580e01007387 */ /* 0x0003e80000100a00 */
[----:B------:R4:W-:Y:S04]  /*8e090*/  STL [R1+0xd8], R4 ;  /* 0x0000d80401007387 */ /* 0x0009e80000100800 */
[----:B------:R-:W3:Y:S04]  /*8e0a0*/  LDL.LU R9, [R1+0x2f4] ;  /* 0x0002f40001097983 */ /* 0x000ee80000300800 */
[----:B--2---:R-:W3:Y:S04]  /*8e0b0*/  LDL.LU R10, [R1+0x2f8] ;  /* 0x0002f800010a7983 */ /* 0x004ee80000300800 */
[----:B------:R-:W-:Y:S04]  /*8e0c0*/  STL [R1+0xdc], R5 ;  /* 0x0000dc0501007387 */ /* 0x000fe80000100800 */
[----:B------:R-:W3:Y:S04]  /*8e0d0*/  LDL.LU R11, [R1+0x2fc] ;  /* 0x0002fc00010b7983 */ /* 0x000ee80000300800 */
[----:B------:R-:W2:Y:S04]  /*8e0e0*/  LDL.LU R32, [R1+0x270] ;  /* 0x0002700001207983 */ /* 0x000ea80000300800 */
[----:B------:R-:W2:Y:S04]  /*8e0f0*/  LDL.LU R33, [R1+0x274] ;  /* 0x0002740001217983 */ /* 0x000ea80000300800 */
[----:B------:R-:W2:Y:S04]  /*8e100*/  LDL.LU R34, [R1+0x278] ;  /* 0x0002780001227983 */ /* 0x000ea80000300800 */
[----:B------:R-:W2:Y:S04]  /*8e110*/  LDL.LU R35, [R1+0x27c] ;  /* 0x00027c0001237983 */ /* 0x000ea80000300800 */
[----:B------:R-:W5:Y:S04]  /*8e120*/  LDL.LU R37, [R1+0x11e0] ;  /* 0x0011e00001257983 */ /* 0x000f680000300800 */
[----:B------:R-:W3:Y:S04]  /*8e130*/  LDL.LU R16, [R1+0x2b0] ;  /* 0x0002b00001107983 */ /* 0x000ee80000300800 */
[----:B------:R-:W3:Y:S04]  /*8e140*/  LDL.LU R17, [R1+0x2b4] ;  /* 0x0002b40001117983 */ /* 0x000ee80000300800 */
[----:B------:R-:W3:Y:S04]  /*8e150*/  LDL.LU R18, [R1+0x2b8] ;  /* 0x0002b80001127983 */ /* 0x000ee80000300800 */
[----:B------:R-:W3:Y:S04]  /*8e160*/  LDL.LU R19, [R1+0x2bc] ;  /* 0x0002bc0001137983 */ /* 0x000ee80000300800 */
[----:B------:R-:W3:Y:S04]  /*8e170*/  LDL.LU R22, [R1+0x11e4] ;  /* 0x0011e40001167983 */ /* 0x000ee80000300800 */
        /* <DEDUP_REMOVED lines=8> */
[----:B------:R-:W4:Y:S04]  /*8e200*/  LDL.LU R13, [R1+0x2d4] ;  /* 0x0002d400010d7983 */ /* 0x000f280000300800 */
[----:B-1----:R-:W4:Y:S04]  /*8e210*/  LDL.LU R14, [R1+0x2d8] ;  /* 0x0002d800010e7983 */ /* 0x002f280000300800 */
        /* <DEDUP_REMOVED lines=17> */
[----:B------:R-:W-:-:S05]  /*8e330*/  IMAD.MOV.U32 R0, RZ, RZ, R5 ;  /* 0x000000ffff007224 */ /* 0x000fca00078e0005 */
[----:B------:R0:W-:Y:S01]  /*8e340*/  STL [R1+0x6140], R0 ;  /* 0x0061400001007387 */ /* 0x0001e20000100800 */
[----:B--2---:R-:W-:Y:S01]  /*8e350*/  HMMA.16816.F32 R32, R28, R4, R32 ;  /* 0x000000041c20723c */ /* 0x004fe20000001820 */
[----:B-----5:R-:W-:Y:S02]  /*8e360*/  F2FP.F16.E4M3.UNPACK_B R2, R37.H1 ;  /* 0x00000025ff02723e */ /* 0x020fe400030006ff */
[----:B---3--:R-:W-:-:S15]  /*8e370*/  F2FP.F16.E4M3.UNPACK_B R3, R22.H1 ;  /* 0x00000016ff03723e */ /* 0x008fde00030006ff */
[----:B------:R-:W-:Y:S01]  /*8e380*/  NOP ;  /* 0x0000000000007918 */ /* 0x000fe20000000000 */
[----:B------:R-:W-:Y:S01]  /*8e390*/  STL.64 [R1+0x270], R32 ;  /* 0x0002702001007387 */ /* 0x000fe20000100a00 */
[----:B----4-:R-:W-:Y:S01]  /*8e3a0*/  F2FP.F16.E4M3.UNPACK_B R4, R23.H1 ;  /* 0x00000017ff04723e */ /* 0x010fe200030006ff */
[----:B0-----:R-:W-:Y:S01]  /*8e3b0*/  IMAD.MOV.U32 R0, RZ, RZ, R3 ;  /* 0x000000ffff007224 */ /* 0x001fe200078e0003 */
[----:B------:R-:W-:Y:S01]  /*8e3c0*/  HMMA.16816.F32 R24, R28, R2, R24 ;  /* 0x000000021c18723c */ /* 0x000fe20000001818 */
[----:B------:R-:W-:Y:S01]  /*8e3d0*/  STL.64 [R1+0x278], R34 ;  /* 0x0002782201007387 */ /* 0x000fe20000100a00 */
[----:B------:R-:W-:-:S03]  /*8e3e0*/  F2FP.F16.E4M3.UNPACK_B R5, R20.H1 ;  /* 0x00000014ff05723e */ /* 0x000fc600030006ff */
[----:B------:R0:W-:Y:S04]  /*8e3f0*/  STL [R1+0xd0], R2 ;  /* 0x0000d00201007387 */ /* 0x0001e80000100800 */
[----:B------:R-:W-:Y:S04]  /*8e400*/  STL [R1+0xd4], R3 ;  /* 0x0000d40301007387 */ /* 0x000fe80000100800 */
[----:B------:R1:W-:Y:S01]  /*8e410*/  STL [R1+0x6144], R0 ;  /* 0x0061440001007387 */ /* 0x0003e20000100800 */
[----:B0-----:R-:W-:Y:S01]  /*8e420*/  F2FP.F16.E4M3.UNPACK_B R2, R21.H1 ;  /* 0x00000015ff02723e */ /* 0x001fe200030006ff */
[----:B------:R-:W-:Y:S04]  /*8e430*/  HMMA.16816.F32 R16, R28, R4, R16 ;  /* 0x000000041c10723c */ /* 0x000fe80000001810 */
[----:B------:R-:W-:Y:S04]  /*8e440*/  STL.64 [R1+0x290], R24 ;  /* 0x0002901801007387 */ /* 0x000fe80000100a00 */
[----:B------:R-:W-:Y:S01]  /*8e450*/  STL.64 [R1+0x298], R26 ;  /* 0x0002981a01007387 */ /* 0x000fe20000100a00 */
[----:B-1----:R-:W-:Y:S01]  /*8e460*/  IMAD.MOV.U32 R0, RZ, RZ, R5 ;  /* 0x000000ffff007224 */ /* 0x002fe200078e0005 */
[----:B------:R-:W-:-:S02]  /*8e470*/  F2FP.F16.E4M3.UNPACK_B R3, R6.H1 ;  /* 0x00000006ff03723e */ /* 0x000fc400030006ff */
[----:B------:R0:W-:Y:S04]  /*8e480*/  STL [R1+0xc8], R4 ;  /* 0x0000c80401007387 */ /* 0x0001e80000100800 */
[----:B------:R1:W-:Y:S01]  /*8e490*/  STL [R1+0xcc], R5 ;  /* 0x0000cc0501007387 */ /* 0x0003e20000100800 */
[----:B------:R-:W-:Y:S01]  /*8e4a0*/  HMMA.16816.F32 R12, R28, R2, R12 ;  /* 0x000000021c0c723c */ /* 0x000fe2000000180c */
[----:B0-----:R-:W-:Y:S02]  /*8e4b0*/  F2FP.F16.E4M3.UNPACK_B R4, R7.H1 ;  /* 0x00000007ff04723e */ /* 0x001fe400030006ff */
[----:B-1----:R-:W-:-:S07]  /*8e4c0*/  F2FP.F16.E4M3.UNPACK_B R5, R48.H1 ;  /* 0x00000030ff05723e */ /* 0x002fce00030006ff */
[----:B------:R-:W-:Y:S01]  /*8e4d0*/  HMMA.16816.F32 R8, R28, R4, R8 ;  /* 0x000000041c08723c */ /* 0x000fe20000001808 */
[----:B------:R0:W-:Y:S04]  /*8e4e0*/  STL [R1+0x6148], R0 ;  /* 0x0061480001007387 */ /* 0x0001e80000100800 */
[----:B------:R-:W-:Y:S04]  /*8e4f0*/  STL.64 [R1+0x2b0], R16 ;  /* 0x0002b01001007387 */ /* 0x000fe80000100a00 */
[----:B------:R-:W-:Y:S01]  /*8e500*/  STL.64 [R1+0x2b8], R18 ;  /* 0x0002b81201007387 */ /* 0x000fe20000100a00 */
[----:B0-----:R-:W-:-:S03]  /*8e510*/  IMAD.MOV.U32 R0, RZ, RZ, R5 ;  /* 0x000000ffff007224 */ /* 0x001fc600078e0005 */
[----:B------:R0:W-:Y:S04]  /*8e520*/  STL [R1+0xc0], R2 ;  /* 0x0000c00201007387 */ /* 0x0001e80000100800 */
[----:B------:R1:W-:Y:S04]  /*8e530*/  STL [R1+0xc4], R3 ;  /* 0x0000c40301007387 */ /* 0x0003e80000100800 */
[----:B------:R-:W-:Y:S01]  /*8e540*/  STL.64 [R1+0x2d0], R12 ;  /* 0x0002d00c01007387 */ /* 0x000fe20000100a00 */
[----:B0-----:R-:W-:-:S03]  /*8e550*/  F2FP.F16.E4M3.UNPACK_B R2, R49.H1 ;  /* 0x00000031ff02723e */ /* 0x001fc600030006ff */
[----:B------:R-:W-:Y:S01]  /*8e560*/  STL.64 [R1+0x2d8], R14 ;  /* 0x0002d80e01007387 */ /* 0x000fe20000100a00 */
[----:B-1----:R-:W-:-:S03]  /*8e570*/  F2FP.F16.E4M3.UNPACK_B R3, R50.H1 ;  /* 0x00000032ff03723e */ /* 0x002fc600030006ff */
[----:B------:R-:W-:Y:S04]  /*8e580*/  STL.64 [R1+0xb8], R4 ;  /* 0x0000b80401007387 */ /* 0x000fe80000100a00 */
[----:B------:R-:W-:Y:S04]  /*8e590*/  STL [R1+0x614c], R0 ;  /* 0x00614c0001007387 */ /* 0x000fe80000100800 */
[----:B------:R-:W-:Y:S04]  /*8e5a0*/  STL.64 [R1+0x2f0], R8 ;  /* 0x0002f00801007387 */ /* 0x000fe80000100a00 */
[----:B------:R0:W-:Y:S02]  /*8e5b0*/  STL.64 [R1+0x2f8], R10 ;  /* 0x0002f80a01007387 */ /* 0x0001e40000100a00 */
[----:B0-----:R-:W-:Y:S01]  /*8e5c0*/  HMMA.16816.F32 R8, R28, R2, R52 ;  /* 0x000000021c08723c */ /* 0x001fe20000001834 */
[----:B------:R-:W-:Y:S01]  /*8e5d0*/  IMAD.MOV.U32 R0, RZ, RZ, R3 ;  /* 0x000000ffff007224 */ /* 0x000fe200078e0003 */
[----:B------:R-:W-:-:S02]  /*8e5e0*/  F2FP.F16.E4M3.UNPACK_B R4, R51.H1 ;  /* 0x00000033ff04723e */ /* 0x000fc400030006ff */
[----:B------:R-:W-:Y:S01]  /*8e5f0*/  F2FP.F16.E4M3.UNPACK_B R5, R60.H1 ;  /* 0x0000003cff05723e */ /* 0x000fe200030006ff */
[----:B------:R-:W-:Y:S04]  /*8e600*/  STL [R1+0xb0], R2 ;  /* 0x0000b00201007387 */ /* 0x000fe80000100800 */
[----:B------:R-:W-:Y:S04]  /*8e610*/  STL [R1+0xb4], R3 ;  /* 0x0000b40301007387 */ /* 0x000fe80000100800 */
[----:B------:R-:W-:Y:S06]  /*8e620*/  STL [R1+0x6150], R0 ;  /* 0x0061500001007387 */ /* 0x000fec0000100800 */
[----:B------:R-:W-:Y:S04]  /*8e630*/  STL.64 [R1+0x310], R8 ;  /* 0x0003100801007387 */ /* 0x000fe80000100a00 */
[----:B------:R0:W-:Y:S02]  /*8e640*/  STL.64 [R1+0x318], R10 ;  /* 0x0003180a01007387 */ /* 0x0001e40000100a00 */
[----:B0-----:R-:W-:Y:S02]  /*8e650*/  HMMA.16816.F32 R8, R28, R4, R56 ;  /* 0x000000041c08723c */ /* 0x001fe40000001838 */
[----:B------:R-:W-:Y:S01]  /*8e660*/  STL [R1+0xa8], R4 ;  /* 0x0000a80401007387 */ /* 0x000fe20000100800 */
[----:B------:R-:W-:-:S03]  /*8e670*/  F2FP.F16.E4M3.UNPACK_B R2, R61.H1 ;  /* 0x0000003dff02723e */ /* 0x000fc600030006ff */
[----:B------:R-:W-:Y:S04]  /*8e680*/  STL [R1+0xac], R5 ;  /* 0x0000ac0501007387 */ /* 0x000fe80000100800 */
[----:B------:R-:W2:Y:S09]  /*8e690*/  LDL.LU R48, [R1+0x3f0] ;  /* 0x0003f00001307983 */ /* 0x000eb20000300800 */
[----:B------:R0:W-:Y:S04]  /*8e6a0*/  STL.64 [R1+0x330], R8 ;  /* 0x0003300801007387 */ /* 0x0001e80000100a00 */
[----:B------:R1:W-:Y:S04]  /*8e6b0*/  STL.64 [R1+0x338], R10 ;  /* 0x0003380a01007387 */ /* 0x0003e80000100a00 */
[----:B------:R3:W-:Y:S04]  /*8e6c0*/  STL [R1+0xa0], R2 ;  /* 0x0000a00201007387 */ /* 0x0007e80000100800 */
[----:B------:R-:W2:Y:S04]  /*8e6d0*/  LDL.LU R49, [R1+0x3f4] ;  /* 0x0003f40001317983 */ /* 0x000ea80000300800 */
[----:B------:R-:W2:Y:S04]  /*8e6e0*/  LDL.LU R50, [R1+0x3f8] ;  /* 0x0003f80001327983 */ /* 0x000ea80000300800 */
[----:B------:R-:W2:Y:S04]  /*8e6f0*/  LDL.LU R51, [R1+0x3fc] ;  /* 0x0003fc0001337983 */ /* 0x000ea80000300800 */
[----:B------:R-:W4:Y:S04]  /*8e700*/  LDL.LU R12, [R1+0x3b0] ;  /* 0x0003b000010c7983 */ /* 0x000f280000300800 */
[----:B------:R-:W4:Y:S04]  /*8e710*/  LDL.LU R13, [R1+0x3b4] ;  /* 0x0003b400010d7983 */ /* 0x000f280000300800 */
[----:B------:R-:W4:Y:S04]  /*8e720*/  LDL.LU R14, [R1+0x3b8] ;  /* 0x0003b800010e7983 */ /* 0x000f280000300800 */
[----:B------:R-:W4:Y:S04]  /*8e730*/  LDL.LU R15, [R1+0x3bc] ;  /* 0x0003bc00010f7983 */ /* 0x000f280000300800 */
[----:B------:R-:W5:Y:S04]  /*8e740*/  LDL.LU R36, [R1+0x350] ;  /* 0x0003500001247983 */ /* 0x000f680000300800 */
[----:B------:R-:W5:Y:S04]  /*8e750*/  LDL.LU R37, [R1+0x354] ;  /* 0x0003540001257983 */ /* 0x000f680000300800 */
[----:B------:R-:W5:Y:S04]  /*8e760*/  LDL.LU R38, [R1+0x358] ;  /* 0x0003580001267983 */ /* 0x000f680000300800 */
[----:B------:R-:W5:Y:S04]  /*8e770*/  LDL.LU R39, [R1+0x35c] ;  /* 0x00035c0001277983 */ /* 0x000f680000300800 */
        /* <DEDUP_REMOVED lines=31> */
[----:B------:R-:W-:-:S05]  /*8e970*/  IMAD.MOV.U32 R0, RZ, RZ, R5 ;  /* 0x000000ffff007224 */ /* 0x000fca00078e0005 */
[----:B------:R0:W-:Y:S01]  /*8e980*/  STL [R1+0x6154], R0 ;  /* 0x0061540001007387 */ /* 0x0001e20000100800 */
[----:B--2---:R-:W-:Y:S02]  /*8e990*/  F2FP.F16.E4M3.UNPACK_B R3, R35.H1 ;  /* 0x00000023ff03723e */ /* 0x004fe400030006ff */
[----:B---3--:R-:W-:Y:S02]  /*8e9a0*/  F2FP.F16.E4M3.UNPACK_B R4, R32.H1 ;  /* 0x00000020ff04723e */ /* 0x008fe400030006ff */
[----:B----4-:R-:W-:-:S03]  /*8e9b0*/  F2FP.F16.E4M3.UNPACK_B R5, R33.H1 ;  /* 0x00000021ff05723e */ /* 0x010fc600030006ff */
[----:B-----5:R-:W-:Y:S01]  /*8e9c0*/  HMMA.16816.F32 R36, R28, R2, R36 ;  /* 0x000000021c24723c */ /* 0x020fe20000001824 */
[----:B------:R1:W-:Y:S01]  /*8e9d0*/  STL [R1+0xa4], R3 ;  /* 0x0000a40301007387 */ /* 0x0003e20000100800 */
[----:B------:R-:W-:Y:S01]  /*8e9e0*/  F2FP.F16.E4M3.UNPACK_B R2, R18.H1 ;  /* 0x00000012ff02723e */ /* 0x000fe200030006ff */
[----:B0-----:R-:W-:-:S05]  /*8e9f0*/  IMAD.MOV.U32 R0, RZ, RZ, R5 ;  /* 0x000000ffff007224 */ /* 0x001fca00078e0005 */
[----:B------:R-:W-:Y:S11]  /*8ea00*/  HMMA.16816.F32 R24, R28, R4, R24 ;  /* 0x000000041c18723c */ /* 0x000ff60000001818 */
[----:B------:R-:W-:Y:S01]  /*8ea10*/  STL.64 [R1+0x350], R36 ;  /* 0x0003502401007387 */ /* 0x000fe20000100a00 */
[----:B-1----:R-:W-:-:S03]  /*8ea20*/  F2FP.F16.E4M3.UNPACK_B R3, R19.H1 ;  /* 0x00000013ff03723e */ /* 0x002fc600030006ff */
[----:B------:R-:W-:Y:S04]  /*8ea30*/  STL.64 [R1+0x358], R38 ;  /* 0x0003582601007387 */ /* 0x000fe80000100a00 */
[----:B------:R0:W-:Y:S04]  /*8ea40*/  STL.64 [R1+0x98], R4 ;  /* 0x0000980401007387 */ /* 0x0001e80000100a00 */
[----:B------:R1:W-:Y:S04]  /*8ea50*/  STL [R1+0x6158], R0 ;  /* 0x0061580001007387 */ /* 0x0003e80000100800 */
[----:B------:R-:W-:Y:S01]  /*8ea60*/  STL.64 [R1+0x370], R24 ;  /* 0x0003701801007387 */ /* 0x000fe20000100a00 */
[----:B0-----:R-:W-:-:S03]  /*8ea70*/  F2FP.F16.E4M3.UNPACK_B R4, R16.H1 ;  /* 0x00000010ff04723e */ /* 0x001fc600030006ff */
[----:B------:R-:W-:Y:S01]  /*8ea80*/  STL.64 [R1+0x378], R26 ;  /* 0x0003781a01007387 */ /* 0x000fe20000100a00 */
[C---:B------:R-:W-:Y:S01]  /*8ea90*/  HMMA.16816.F32 R20, R28.reuse, R2, R20 ;  /* 0x000000021c14723c */ /* 0x040fe20000001814 */
[----:B-1----:R-:W-:Y:S01]  /*8eaa0*/  IMAD.MOV.U32 R0, RZ, RZ, R3 ;  /* 0x000000ffff007224 */ /* 0x002fe200078e0003 */
[----:B------:R-:W-:Y:S01]  /*8eab0*/  F2FP.F16.E4M3.UNPACK_B R5, R17.H1 ;  /* 0x00000011ff05723e */ /* 0x000fe200030006ff */
[----:B------:R0:W-:Y:S04]  /*8eac0*/  STL [R1+0x90], R2 ;  /* 0x0000900201007387 */ /* 0x0001e80000100800 */
[----:B------:R1:W-:Y:S02]  /*8ead0*/  STL [R1+0x94], R3 ;  /* 0x0000940301007387 */ /* 0x0003e40000100800 */
[----:B------:R-:W-:Y:S01]  /*8eae0*/  HMMA.16816.F32 R12, R28, R4, R12 ;  /* 0x000000041c0c723c */ /* 0x000fe2000000180c */
[----:B0-----:R-:W-:-:S02]  /*8eaf0*/  F2FP.F16.E4M3.UNPACK_B R2, R6.H1 ;  /* 0x00000006ff02723e */ /* 0x001fc400030006ff */
        /* <DEDUP_REMOVED lines=8> */
[----:B------:R-:W-:Y:S01]  /*8eb80*/  STL [R1+0x6160], R0 ;  /* 0x0061600001007387 */ /* 0x000fe20000100800 */
[----:B0-----:R-:W-:-:S03]  /*8eb90*/  F2FP.F16.E4M3.UNPACK_B R4, R52.H1 ;  /* 0x00000034ff04723e */ /* 0x001fc600030006ff */
[----:B------:R-:W-:Y:S01]  /*8eba0*/  STL.64 [R1+0x3b0], R12 ;  /* 0x0003b00c01007387 */ /* 0x000fe20000100a00 */
[----:B-1----:R-:W-:-:S03]  /*8ebb0*/  F2FP.F16.E4M3.UNPACK_B R5, R53.H1 ;  /* 0x00000035ff05723e */ /* 0x002fc600030006ff */
[----:B------:R-:W-:Y:S04]  /*8ebc0*/  STL.64 [R1+0x3b8], R14 ;  /* 0x0003b80e01007387 */ /* 0x000fe80000100a00 */
[----:B------:R0:W-:Y:S04]  /*8ebd0*/  STL [R1+0x80], R2 ;  /* 0x0000800201007387 */ /* 0x0001e80000100800 */
[----:B------:R1:W-:Y:S04]  /*8ebe0*/  STL [R1+0x84], R3 ;  /* 0x0000840301007387 */ /* 0x0003e80000100800 */
[----:B------:R-:W-:Y:S01]  /*8ebf0*/  STL.64 [R1+0x3d0], R8 ;  /* 0x0003d00801007387 */ /* 0x000fe20000100a00 */
[----:B0-----:R-:W-:-:S03]  /*8ec00*/  F2FP.F16.E4M3.UNPACK_B R2, R54.H1 ;  /* 0x00000036ff02723e */ /* 0x001fc600030006ff */
[----:B------:R0:W-:Y:S01]  /*8ec10*/  STL.64 [R1+0x3d8], R10 ;  /* 0x0003d80a01007387 */ /* 0x0001e20000100a00 */
[----:B-1----:R-:W-:Y:S01]  /*8ec20*/  F2FP.F16.E4M3.UNPACK_B R3, R55.H1 ;  /* 0x00000037ff03723e */ /* 0x002fe200030006ff */
[----:B------:R-:W-:Y:S02]  /*8ec30*/  IMAD.MOV.U32 R0, RZ, RZ, R5 ;  /* 0x000000ffff007224 */ /* 0x000fe400078e0005 */
[----:B------:R1:W-:Y:S01]  /*8ec40*/  STL.64 [R1+0x78], R4 ;  /* 0x0000780401007387 */ /* 0x0003e20000100a00 */
[C---:B0-----:R-:W-:Y:S08]  /*8ec50*/  HMMA.16816.F32 R8, R28.reuse, R4, R48 ;  /* 0x000000041c08723c */ /* 0x041ff00000001830 */
[----:B-1----:R-:W-:Y:S01]  /*8ec60*/  HMMA.16816.F32 R4, R28, R2, R56 ;  /* 0x000000021c04723c */ /* 0x002fe20000001838 */
[----:B------:R0:W-:Y:S02]  /*8ec70*/  STL [R1+0x6164], R0 ;  /* 0x0061640001007387 */ /* 0x0001e40000100800 */
[----:B0-----:R-:W-:-:S08]  /*8ec80*/  F2FP.F16.E4M3.UNPACK_B R0, R60.H1 ;  /* 0x0000003cff00723e */ /* 0x001fd000030006ff */
[----:B------:R-:W-:Y:S04]  /*8ec90*/  STL.64 [R1+0x3f0], R8 ;  /* 0x0003f00801007387 */ /* 0x000fe80000100a00 */
[----:B------:R-:W-:Y:S04]  /*8eca0*/  STL.64 [R1+0x3f8], R10 ;  /* 0x0003f80a01007387 */ /* 0x000fe80000100a00 */
[----:B------:R-:W-:Y:S04]  /*8ecb0*/  STL [R1+0x70], R2 ;  /* 0x0000700201007387 */ /* 0x000fe80000100800 */
[----:B------:R-:W-:Y:S04]  /*8ecc0*/  STL [R1+0x74], R3 ;  /* 0x0000740301007387 */ /* 0x000fe80000100800 */
[----:B------:R0:W-:Y:S04]  /*8ecd0*/  STL [R1+0x68], R0 ;  /* 0x0000680001007387 */ /* 0x0001e80000100800 */
[----:B------:R-:W2:Y:S01]  /*8ece0*/  LDL.LU R52, [R1+0x530] ;  /* 0x0005300001347983 */ /* 0x000ea20000300800 */
[----:B0-----:R-:W-:-:S03]  /*8ecf0*/  F2FP.F16.E4M3.UNPACK_B R0, R61.H1 ;  /* 0x0000003dff00723e */ /* 0x001fc600030006ff */
[----:B------:R-:W-:Y:S04]  /*8ed00*/  STL.64 [R1+0x410], R4 ;  /* 0x0004100401007387 */ /* 0x000fe80000100a00 */
[----:B------:R-:W-:Y:S04]  /*8ed10*/  STL.64 [R1+0x418], R6 ;  /* 0x0004180601007387 */ /* 0x000fe80000100a00 */
[----:B------:R-:W-:Y:S04]  /*8ed20*/  STL [R1+0x6c], R0 ;  /* 0x00006c0001007387 */ /* 0x000fe80000100800 */
[----:B------:R-:W2:Y:S04]  /*8ed30*/  LDL.LU R53, [R1+0x534] ;  /* 0x0005340001357983 */ /* 0x000ea80000300800 */
[----:B--2---:R-:W-:Y:S04]  /*8ed40*/  STL.64 [R1+0x6188], R52 ;  /* 0x0061883401007387 */ /* 0x004fe80000100a00 */
[----:B------:R-:W2:Y:S04]  /*8ed50*/  LDL.LU R54, [R1+0x538] ;  /* 0x0005380001367983 */ /* 0x000ea80000300800 */
[----:B------:R-:W2:Y:S04]  /*8ed60*/  LDL.LU R55, [R1+0x53c] ;  /* 0x00053c0001377983 */ /* 0x000ea80000300800 */
[----:B------:R-:W3:Y:S04]  /*8ed70*/  LDL.LU R8, [R1+0x510] ;  /* 0x0005100001087983 */ /* 0x000ee80000300800 */
[----:B------:R-:W3:Y:S04]  /*8ed80*/  LDL.LU R9, [R1+0x514] ;  /* 0x0005140001097983 */ /* 0x000ee80000300800 */
[----:B------:R-:W4:Y:S04]  /*8ed90*/  LDL.LU R10, [R1+0x518] ;  /* 0x00051800010a7983 */ /* 0x000f280000300800 */
[----:B------:R-:W4:Y:S04]  /*8eda0*/  LDL.LU R11, [R1+0x51c] ;  /* 0x00051c00010b7983 */ /* 0x000f280000300800 */
[----:B----4-:R-:W-:Y:S04]  /*8edb0*/  STL.64 [R1+0x6198], R10 ;  /* 0x0061980a01007387 */ /* 0x010fe80000100a00 */
[----:B---3--:R0:W-:Y:S04]  /*8edc0*/  STL.64 [R1+0x6190], R8 ;  /* 0x0061900801007387 */ /* 0x0081e80000100a00 */
        /* <DEDUP_REMOVED lines=16> */
[----:B0-----:R-:W2:Y:S04]  /*8eed0*/  LDL.LU R8, [R1+0x430] ;  /* 0x0004300001087983 */ /* 0x001ea80000300800 */
[----:B------:R-:W2:Y:S04]  /*8eee0*/  LDL.LU R9, [R1+0x434] ;  /* 0x0004340001097983 */ /* 0x000ea80000300800 */
[----:B------:R-:W2:Y:S04]  /*8eef0*/  LDL.LU R10, [R1+0x438] ;  /* 0x00043800010a7983 */ /* 0x000ea80000300800 */
[----:B------:R-:W2:Y:S04]  /*8ef00*/  LDL.LU R11, [R1+0x43c] ;  /* 0x00043c00010b7983 */ /* 0x000ea80000300800 */
[----:B------:R-:W2:Y:S04]  /*8ef10*/  LDL.LU R2, [R1+0x12c0] ;  /* 0x0012c00001027983 */ /* 0x000ea80000300800 */
[----:B------:R-:W2:Y:S04]  /*8ef20*/  LDL.64 R52, [R1+0x68] ;  /* 0x0000680001347983 */ /* 0x000ea80000100a00 */
        /* <DEDUP_REMOVED lines=30> */
[----:B--2---:R-:W-:-:S15]  /*8f110*/  HMMA.16816.F32 R8, R28, R52, R8 ;  /* 0x000000341c08723c */ /* 0x004fde0000001808 */
[----:B------:R-:W-:-:S04]  /*8f120*/  NOP ;  /* 0x0000000000007918 */ /* 0x000fc80000000000 */
[----:B------:R-:W-:Y:S04]  /*8f130*/  STL.64 [R1+0x430], R8 ;  /* 0x0004300801007387 */ /* 0x000fe80000100a00 */
[----:B------:R0:W-:Y:S04]  /*8f140*/  STL.64 [R1+0x438], R10 ;  /* 0x0004380a01007387 */ /* 0x0001e80000100a00 */
[----:B0-----:R-:W2:Y:S04]  /*8f150*/  LDL.LU.64 R10, [R1+0x6198] ;  /* 0x00619800010a7983 */ /* 0x001ea80000300a00 */
[----:B------:R-:W2:Y:S01]  /*8f160*/  LDL.LU.64 R8, [R1+0x6190] ;  /* 0x0061900001087983 */ /* 0x000ea20000300a00 */
[----:B------:R-:W-:-:S03]  /*8f170*/  IMAD.MOV.U32 R0, RZ, RZ, R53 ;  /* 0x000000ffff007224 */ /* 0x000fc600078e0035 */
[----:B------:R-:W2:Y:S01]  /*8f180*/  LDL.LU.64 R52, [R1+0x6188] ;  /* 0x0061880001347983 */ /* 0x000ea20000300a00 */
[----:B------:R-:W-:Y:S02]  /*8f190*/  F2FP.F16.E4M3.UNPACK_B R2, R2.H1 ;  /* 0x00000002ff02723e */ /* 0x000fe400030006ff */
[----:B---3--:R-:W-:-:S07]  /*8f1a0*/  F2FP.F16.E4M3.UNPACK_B R3, R3.H1 ;  /* 0x00000003ff03723e */ /* 0x008fce00030006ff */
[C---:B------:R-:W-:Y:S01]  /*8f1b0*/  HMMA.16816.F32 R44, R28.reuse, R2, R44 ;  /* 0x000000021c2c723c */ /* 0x040fe2000000182c */
[----:B------:R-:W-:Y:S02]  /*8f1c0*/  F2FP.F16.E4M3.UNPACK_B R4, R4.H1 ;  /* 0x00000004ff04723e */ /* 0x000fe400030006ff */
[----:B------:R-:W-:Y:S01]  /*8f1d0*/  F2FP.F16.E4M3.UNPACK_B R5, R38.H1 ;  /* 0x00000026ff05723e */ /* 0x000fe200030006ff */
[----:B------:R0:W-:Y:S04]  /*8f1e0*/  STL [R1+0x60], R2 ;  /* 0x0000600201007387 */ /* 0x0001e80000100800 */
[----:B------:R1:W-:Y:S02]  /*8f1f0*/  STL [R1+0x64], R3 ;  /* 0x0000640301007387 */ /* 0x0003e40000100800 */
[----:B------:R-:W-:Y:S01]  /*8f200*/  HMMA.16816.F32 R40, R28, R4, R40 ;  /* 0x000000041c28723c */ /* 0x000fe20000001828 */
[----:B0-----:R-:W-:-:S02]  /*8f210*/  F2FP.F16.E4M3.UNPACK_B R2, R39.H1 ;  /* 0x00000027ff02723e */ /* 0x001fc400030006ff */
[----:B-1----:R-:W-:-:S06]  /*8f220*/  F2FP.F16.E4M3.UNPACK_B R3, R36.H1 ;  /* 0x00000024ff03723e */ /* 0x002fcc00030006ff */
[----:B------:R-:W-:Y:S04]  /*8f230*/  STL.64 [R1+0x450], R44 ;  /* 0x0004502c01007387 */ /* 0x000fe80000100a00 */
[----:B------:R-:W-:Y:S04]  /*8f240*/  STL.64 [R1+0x458], R46 ;  /* 0x0004582e01007387 */ /* 0x000fe80000100a00 */
[----:B------:R0:W-:Y:S01]  /*8f250*/  STL.64 [R1+0x58], R4 ;  /* 0x0000580401007387 */ /* 0x0001e20000100a00 */
[----:B-----5:R-:W-:Y:S01]  /*8f260*/  HMMA.16816.F32 R32, R28, R2, R32 ;  /* 0x000000021c20723c */ /* 0x020fe20000001820 */
[----:B0-----:R-:W-:-:S02]  /*8f270*/  F2FP.F16.E4M3.UNPACK_B R4, R37.H1 ;  /* 0x00000025ff04723e */ /* 0x001fc400030006ff */
[----:B------:R-:W-:-:S07]  /*8f280*/  F2FP.F16.E4M3.UNPACK_B R5, R22.H1 ;  /* 0x00000016ff05723e */ /* 0x000fce00030006ff */
[----:B----4-:R-:W-:Y:S01]  /*8f290*/  HMMA.16816.F32 R24, R28, R4, R24 ;  /* 0x000000041c18723c */ /* 0x010fe20000001818 */
        /* <DEDUP_REMOVED lines=16> */
[----:B------:R-:W-:-:S04]  /*8f3a0*/  F2FP.F16.E4M3.UNPACK_B R3, R48.H1 ;  /* 0x00000030ff03723e */ /* 0x000fc800030006ff */
[----:B------:R-:W-:Y:S04]  /*8f3b0*/  STL.64 [R1+0x4d0], R16 ;  /* 0x0004d01001007387 */ /* 0x000fe80000100a00 */
[----:B------:R-:W-:Y:S04]  /*8f3c0*/  STL.64 [R1+0x4d8], R18 ;  /* 0x0004d81201007387 */ /* 0x000fe80000100a00 */
[----:B------:R0:W-:Y:S04]  /*8f3d0*/  STL.64 [R1+0x38], R4 ;  /* 0x0000380401007387 */ /* 0x0001e80000100a00 */
[----:B------:R-:W-:Y:S04]  /*8f3e0*/  STL.64 [R1+0x4f0], R12 ;  /* 0x0004f00c01007387 */ /* 0x000fe80000100a00 */
[----:B------:R-:W-:Y:S01]  /*8f3f0*/  STL.64 [R1+0x4f8], R14 ;  /* 0x0004f80e01007387 */ /* 0x000fe20000100a00 */
[----:B0-----:R-:W-:-:S02]  /*8f400*/  F2FP.F16.E4M3.UNPACK_B R4, R49.H1 ;  /* 0x00000031ff04723e */ /* 0x001fc400030006ff */
[----:B------:R-:W-:Y:S01]  /*8f410*/  F2FP.F16.E4M3.UNPACK_B R5, R50.H1 ;  /* 0x00000032ff05723e */ /* 0x000fe200030006ff */
[----:B------:R0:W-:Y:S01]  /*8f420*/  STL.64 [R1+0x30], R2 ;  /* 0x0000300201007387 */ /* 0x0001e20000100a00 */
[----:B--2---:R-:W-:Y:S01]  /*8f430*/  HMMA.16816.F32 R8, R28, R2, R8 ;  /* 0x000000021c08723c */ /* 0x004fe20000001808 */
[----:B0-----:R-:W-:Y:S02]  /*8f440*/  F2FP.F16.E4M3.UNPACK_B R2, R51.H1 ;  /* 0x00000033ff02723e */ /* 0x001fe400030006ff */
[----:B------:R-:W-:-:S15]  /*8f450*/  F2FP.F16.E4M3.UNPACK_B R3, R60.H1 ;  /* 0x0000003cff03723e */ /* 0x000fde00030006ff */
[----:B------:R-:W-:Y:S01]  /*8f460*/  NOP ;  /* 0x0000000000007918 */ /* 0x000fe20000000000 */
[----:B------:R-:W-:Y:S04]  /*8f470*/  STL.64 [R1+0x510], R8 ;  /* 0x0005100801007387 */ /* 0x000fe80000100a00 */
[----:B------:R0:W-:Y:S02]  /*8f480*/  STL.64 [R1+0x518], R10 ;  /* 0x0005180a01007387 */ /* 0x0001e40000100a00 */
[----:B0-----:R-:W-:Y:S02]  /*8f490*/  HMMA.16816.F32 R8, R28, R4, R52 ;  /* 0x000000041c08723c */ /* 0x001fe40000001834 */
[----:B------:R-:W-:-:S15]  /*8f4a0*/  STL.64 [R1+0x28], R4 ;  /* 0x0000280401007387 */ /* 0x000fde0000100a00 */
[----:B------:R-:W-:Y:S02]  /*8f4b0*/  NOP ;  /* 0x0000000000007918 */ /* 0x000fe40000000000 */
[----:B------:R-:W-:Y:S04]  /*8f4c0*/  STL.64 [R1+0x530], R8 ;  /* 0x0005300801007387 */ /* 0x000fe80000100a00 */
[----:B------:R0:W-:Y:S02]  /*8f4d0*/  STL.64 [R1+0x538], R10 ;  /* 0x0005380a01007387 */ /* 0x0001e40000100a00 */
[----:B0-----:R-:W-:Y:S01]  /*8f4e0*/  HMMA.16816.F32 R8, R28, R2, R56 ;  /* 0x000000021c08723c */ /* 0x001fe20000001838 */
[----:B------:R-:W-:Y:S01]  /*8f4f0*/  F2FP.F16.E4M3.UNPACK_B R4, R61.H1 ;  /* 0x0000003dff04723e */ /* 0x000fe200030006ff */
[----:B------:R-:W-:Y:S04]  /*8f500*/  STL.64 [R1+0x20], R2 ;  /* 0x0000200201007387 */ /* 0x000fe80000100a00 */
[----:B------:R-:W2:-:S13]  /*8f510*/  LDL.LU R12, [R1+0x650] ;  /* 0x00065000010c7983 */ /* 0x000e9a0000300800 */
[----:B------:R-:W-:Y:S04]  /*8f520*/  STL.64 [R1+0x550], R8 ;  /* 0x0005500801007387 */ /* 0x000fe80000100a00 */
[----:B------:R-:W-:Y:S04]  /*8f530*/  STL.64 [R1+0x558], R10 ;  /* 0x0005580a01007387 */ /* 0x000fe80000100a00 */
[----:B------:R-:W2:Y:S04]  /*8f540*/  LDL.LU R13, [R1+0x654] ;  /* 0x00065400010d7983 */ /* 0x000ea80000300800 */
[----:B------:R-:W-:Y:S04]  /*8f550*/  STL [R1+0x18], R4 ;  /* 0x0000180401007387 */ /* 0x000fe80000100800 */
[----:B------:R-:W3:Y:S04]  /*8f560*/  LDL.LU R14, [R1+0x658] ;  /* 0x00065800010e7983 */ /* 0x000ee80000300800 */
[----:B------:R-:W3:Y:S04]  /*8f570*/  LDL.LU R15, [R1+0x65c] ;  /* 0x00065c00010f7983 */ /* 0x000ee80000300800 */
[----:B---3--:R-:W-:Y:S04]  /*8f580*/  STL.64 [R1+0x6180], R14 ;  /* 0x0061800e01007387 */ /* 0x008fe80000100a00 */
[----:B--2---:R0:W-:Y:S04]  /*8f590*/  STL.64 [R1+0x6178], R12 ;  /* 0x0061780c01007387 */ /* 0x0041e80000100a00 */
[----:B------:R-:W2:Y:S04]  /*8f5a0*/  LDL.LU R20, [R1+0x610] ;  /* 0x0006100001147983 */ /* 0x000ea80000300800 */
[----:B------:R-:W2:Y:S04]  /*8f5b0*/  LDL.LU R21, [R1+0x614] ;  /* 0x0006140001157983 */ /* 0x000ea80000300800 */
[----:B------:R-:W2:Y:S04]  /*8f5c0*/  LDL.LU R22, [R1+0x618] ;  /* 0x0006180001167983 */ /* 0x000ea80000300800 */
[----:B------:R-:W2:Y:S04]  /*8f5d0*/  LDL.LU R23, [R1+0x61c] ;  /* 0x00061c0001177983 */ /* 0x000ea80000300800 */
        /* <DEDUP_REMOVED lines=13> */
[----:B0-----:R-:W3:Y:S04]  /*8f6b0*/  LDL.LU R12, [R1+0x570] ;  /* 0x00057000010c7983 */ /* 0x001ee80000300800 */
        /* <DEDUP_REMOVED lines=32> */
[----:B--2---:R-:W-:-:S03]  /*8f8c0*/  F2FP.F16.E4M3.UNPACK_B R5, R51.H1 ;  /* 0x00000033ff05723e */ /* 0x004fc600030006ff */
[----:B------:R-:W2:Y:S04]  /*8f8d0*/  LDL.LU R51, [R1+0x13e4] ;  /* 0x0013e40001337983 */ /* 0x000ea80000300800 */
[----:B---3--:R-:W-:Y:S01]  /*8f8e0*/  HMMA.16816.F32 R12, R28, R4, R12 ;  /* 0x000000041c0c723c */ /* 0x008fe2000000180c */
[----:B------:R-:W-:-:S15]  /*8f8f0*/  STL [R1+0x1c], R5 ;  /* 0x00001c0501007387 */ /* 0x000fde0000100800 */
[----:B------:R-:W-:-:S03]  /*8f900*/  NOP ;  /* 0x0000000000007918 */ /* 0x000fc60000000000 */
[----:B------:R-:W-:Y:S04]  /*8f910*/  STL.64 [R1+0x570], R12 ;  /* 0x0005700c01007387 */ /* 0x000fe80000100a00 */
[----:B------:R0:W-:Y:S04]  /*8f920*/  STL.64 [R1+0x578], R14 ;  /* 0x0005780e01007387 */ /* 0x0001e80000100a00 */
[----:B0-----:R-:W3:Y:S04]  /*8f930*/  LDL.LU.64 R14, [R1+0x6180] ;  /* 0x00618000010e7983 */ /* 0x001ee80000300a00 */
[----:B------:R-:W3:Y:S01]  /*8f940*/  LDL.LU.64 R12, [R1+0x6178] ;  /* 0x00617800010c7983 */ /* 0x000ee20000300a00 */
[----:B----4-:R-:W-:-:S02]  /*8f950*/  F2FP.F16.E4M3.UNPACK_B R2, R44.H1 ;  /* 0x0000002cff02723e */ /* 0x010fc400030006ff */
[----:B------:R-:W-:-:S07]  /*8f960*/  F2FP.F16.E4M3.UNPACK_B R3, R45.H1 ;  /* 0x0000002dff03723e */ /* 0x000fce00030006ff */
[----:B-----5:R-:W-:Y:S01]  /*8f970*/  HMMA.16816.F32 R40, R28, R2, R40 ;  /* 0x000000021c28723c */ /* 0x020fe20000001828 */
[----:B------:R-:W-:Y:S02]  /*8f980*/  F2FP.F16.E4M3.UNPACK_B R4, R6.H1 ;  /* 0x00000006ff04723e */ /* 0x000fe400030006ff */
[----:B------:R-:W-:Y:S01]  /*8f990*/  F2FP.F16.E4M3.UNPACK_B R5, R7.H1 ;  /* 0x00000007ff05723e */ /* 0x000fe200030006ff */
[----:B------:R-:W-:-:S15]  /*8f9a0*/  STL.64 [R1+0x10], R2 ;  /* 0x0000100201007387 */ /* 0x000fde0000100a00 */
[----:B------:R-:W-:Y:S04]  /*8f9b0*/  STL.64 [R1+0x590], R40 ;  /* 0x0005902801007387 */ /* 0x000fe80000100a00 */
[----:B------:R-:W-:Y:S04]  /*8f9c0*/  STL.64 [R1+0x598], R42 ;  /* 0x0005982a01007387 */ /* 0x000fe80000100a00 */
[----:B------:R0:W-:Y:S02]  /*8f9d0*/  STL.64 [R1+0x8], R4 ;  /* 0x0000080401007387 */ /* 0x0001e40000100a00 */
[----:B0-----:R-:W-:Y:S01]  /*8f9e0*/  HMMA.16816.F32 R4, R28, R4, R36 ;  /* 0x000000041c04723c */ /* 0x001fe20000001824 */
[----:B------:R-:W-:-:S02]  /*8f9f0*/  F2FP.F16.E4M3.UNPACK_B R2, R48.H1 ;  /* 0x00000030ff02723e */ /* 0x000fc400030006ff */
[----:B------:R-:W-:-:S15]  /*8fa00*/  F2FP.F16.E4M3.UNPACK_B R3, R49.H1 ;  /* 0x00000031ff03723e */ /* 0x000fde00030006ff */
[----:B------:R-:W-:Y:S01]  /*8fa10*/  NOP ;  /* 0x0000000000007918 */ /* 0x000fe20000000000 */
[----:B------:R-:W-:Y:S04]  /*8fa20*/  STL.64 [R1+0x5b0], R4 ;  /* 0x0005b00401007387 */ /* 0x000fe80000100a00 */
[----:B------:R0:W-:Y:S02]  /*8fa30*/  STL.64 [R1+0x5b8], R6 ;  /* 0x0005b80601007387 */ /* 0x0001e40000100a00 */
[----:B0-----:R-:W-:Y:S01]  /*8fa40*/  HMMA.16816.F32 R4, R28, R2, R32 ;  /* 0x000000021c04723c */ /* 0x001fe20000001820 */
[----:B------:R-:W-:Y:S02]  /*8fa50*/  F2FP.F16.E4M3.UNPACK_B R60, R60.H1 ;  /* 0x0000003cff3c723e */ /* 0x000fe400030006ff */
[----:B------:R-:W-:Y:S01]  /*8fa60*/  F2FP.F16.E4M3.UNPACK_B R61, R61.H1 ;  /* 0x0000003dff3d723e */ /* 0x000fe200030006ff */
[----:B------:R-:W-:-:S15]  /*8fa70*/  STL.64 [R1], R2 ;  /* 0x0000000201007387 */ /* 0x000fde0000100a00 */
[----:B------:R-:W-:Y:S04]  /*8fa80*/  STL.64 [R1+0x5d0], R4 ;  /* 0x0005d00401007387 */ /* 0x000fe80000100a00 */
[----:B------:R0:W-:Y:S02]  /*8fa90*/  STL.64 [R1+0x5d8], R6 ;  /* 0x0005d80601007387 */ /* 0x0001e40000100a00 */
[----:B0-----:R-:W-:Y:S01]  /*8faa0*/  HMMA.16816.F32 R4, R28, R60, R24 ;  /* 0x0000003c1c04723c */ /* 0x001fe20000001818 */
[----:B------:R-:W-:Y:S02]  /*8fab0*/  F2FP.F16.E4M3.UNPACK_B R58, R58.H1 ;  /* 0x0000003aff3a723e */ /* 0x000fe400030006ff */
[----:B------:R-:W-:Y:S01]  /*8fac0*/  F2FP.F16.E4M3.UNPACK_B R59, R59.H1 ;  /* 0x0000003bff3b723e */ /* 0x000fe200030006ff */
[----:B------:R-:W-:-:S15]  /*8fad0*/  STL.64 [R1+0x5f68], R60 ;  /* 0x005f683c01007387 */ /* 0x000fde0000100a00 */
[----:B------:R-:W-:Y:S04]  /*8fae0*/  STL.64 [R1+0x5f0], R4 ;  /* 0x0005f00401007387 */ /* 0x000fe80000100a00 */
[----:B------:R0:W-:Y:S02]  /*8faf0*/  STL.64 [R1+0x5f8], R6 ;  /* 0x0005f80601007387 */ /* 0x0001e40000100a00 */
[----:B0-----:R-:W-:Y:S01]  /*8fb00*/  HMMA.16816.F32 R4, R28, R58, R20 ;  /* 0x0000003a1c04723c */ /* 0x001fe20000001814 */
[----:B------:R-:W-:Y:S02]  /*8fb10*/  F2FP.F16.E4M3.UNPACK_B R56, R56.H1 ;  /* 0x00000038ff38723e */ /* 0x000fe400030006ff */
[----:B------:R-:W-:-:S15]  /*8fb20*/  F2FP.F16.E4M3.UNPACK_B R57, R57.H1 ;  /* 0x00000039ff39723e */ /* 0x000fde00030006ff */
[----:B------:R-:W-:Y:S01]  /*8fb30*/  NOP ;  /* 0x0000000000007918 */ /* 0x000fe20000000000 */
[----:B------:R-:W-:Y:S04]  /*8fb40*/  STL.64 [R1+0x610], R4 ;  /* 0x0006100401007387 */ /* 0x000fe80000100a00 */
[----:B------:R0:W-:Y:S02]  /*8fb50*/  STL.64 [R1+0x618], R6 ;  /* 0x0006180601007387 */ /* 0x0001e40000100a00 */
[----:B0-----:R-:W-:Y:S01]  /*8fb60*/  HMMA.16816.F32 R4, R28, R56, R16 ;  /* 0x000000381c04723c */ /* 0x001fe20000001810 */
[----:B------:R-:W-:Y:S02]  /*8fb70*/  F2FP.F16.E4M3.UNPACK_B R54, R54.H1 ;  /* 0x00000036ff36723e */ /* 0x000fe400030006ff */
[----:B------:R-:W-:Y:S01]  /*8fb80*/  F2FP.F16.E4M3.UNPACK_B R55, R55.H1 ;  /* 0x00000037ff37723e */ /* 0x000fe200030006ff */
[----:B------:R-:W-:Y:S04]  /*8fb90*/  STL.64 [R1+0x5f00], R58 ;  /* 0x005f003a01007387 */ /* 0x000fe80000100a00 */
[----:B------:R-:W-:Y:S11]  /*8fba0*/  STL.64 [R1+0x5ef8], R56 ;  /* 0x005ef83801007387 */ /* 0x000ff60000100a00 */
[----:B------:R-:W-:Y:S04]  /*8fbb0*/  STL.64 [R1+0x630], R4 ;  /* 0x0006300401007387 */ /* 0x000fe80000100a00 */
[----:B------:R3:W-:Y:S01]  /*8fbc0*/  STL.64 [R1+0x638], R6 ;  /* 0x0006380601007387 */ /* 0x0007e20000100a00 */
[----:B------:R-:W-:-:S02]  /*8fbd0*/  F2FP.F16.E4M3.UNPACK_B R52, R52.H1 ;  /* 0x00000034ff34723e */ /* 0x000fc400030006ff */
[----:B------:R-:W-:Y:S01]  /*8fbe0*/  F2FP.F16.E4M3.UNPACK_B R53, R53.H1 ;  /* 0x00000035ff35723e */ /* 0x000fe200030006ff */
[----:B---3--:R-:W-:-:S15]  /*8fbf0*/  HMMA.16816.F32 R4, R28, R54, R12 ;  /* 0x000000361c04723c */ /* 0x008fde000000180c */
[----:B------:R-:W-:-:S04]  /*8fc00*/  NOP ;  /* 0x0000000000007918 */ /* 0x000fc80000000000 */
[----:B------:R-:W-:Y:S04]  /*8fc10*/  STL.64 [R1+0x650], R4 ;  /* 0x0006500401007387 */ /* 0x000fe80000100a00 */
[----:B------:R0:W-:Y:S02]  /*8fc20*/  STL.64 [R1+0x658], R6 ;  /* 0x0006580601007387 */ /* 0x0001e40000100a00 */
[----:B0-----:R-:W-:Y:S02]  /*8fc30*/  HMMA.16816.F32 R4, R28, R52, R8 ;  /* 0x000000341c04723c */ /* 0x001fe40000001808 */
[----:B------:R-:W-:Y:S04]  /*8fc40*/  STL.64 [R1+0x5f10], R54 ;  /* 0x005f103601007387 */ /* 0x000fe80000100a00 */
[----:B------:R-:W-:-:S13]  /*8fc50*/  STL.64 [R1+0x5f08], R52 ;  /* 0x005f083401007387 */ /* 0x000fda0000100a00 */
[----:B------:R-:W-:Y:S04]  /*8fc60*/  STL.64 [R1+0x670], R4 ;  /* 0x0006700401007387 */ /* 0x000fe80000100a00 */
[----:B------:R-:W-:Y:S04]  /*8fc70*/  STL.64 [R1+0x678], R6 ;  /* 0x0006780601007387 */ /* 0x000fe80000100a00 */
        /* <DEDUP_REMOVED lines=46> */
[----:B------:R-:W-:-:S02]  /*8ff60*/  F2FP.F16.E4M3.UNPACK_B R50, R50.H1 ;  /* 0x00000032ff32723e */ /* 0x000fc400030006ff */
[----:B--2---:R-:W-:Y:S01]  /*8ff70*/  F2FP.F16.E4M3.UNPACK_B R51, R51.H1 ;  /* 0x00000033ff33723e */ /* 0x004fe200030006ff */
        /* <DEDUP_REMOVED lines=9> */
[----:B---3--:R-:W-:-:S15]  /*90010*/  HMMA.16816.F32 R20, R28, R50, R20 ;  /* 0x000000321c14723c */ /* 0x008fde0000001814 */
[----:B------:R-:W-:-:S04]  /*90020*/  NOP ;  /* 0x0000000000007918 */ /* 0x000fc80000000000 */
[----:B------:R-:W-:Y:S04]  /*90030*/  STL.64 [R1+0x690], R20 ;  /* 0x0006901401007387 */ /* 0x000fe80000100a00 */
[----:B------:R0:W-:Y:S04]  /*90040*/  STL.64 [R1+0x698], R22 ;  /* 0x0006981601007387 */ /* 0x0001e80000100a00 */
[----:B0-----:R-:W3:Y:S04]  /*90050*/  LDL.LU.64 R22, [R1+0x6170] ;  /* 0x0061700001167983 */ /* 0x001ee80000300a00 */
[----:B------:R-:W3:Y:S01]  /*90060*/  LDL.LU.64 R20, [R1+0x6168] ;  /* 0x0061680001147983 */ /* 0x000ee20000300a00 */
[----:B----4-:R-:W-:-:S02]  /*90070*/  F2FP.F16.E4M3.UNPACK_B R48, R48.H1 ;  /* 0x00000030ff30723e */ /* 0x010fc400030006ff */
[----:B------:R-:W-:Y:S02]  /*90080*/  F2FP.F16.E4M3.UNPACK_B R49, R49.H1 ;  /* 0x00000031ff31723e */ /* 0x000fe400030006ff */
[----:B------:R-:W-:Y:S02]  /*90090*/  F2FP.F16.E4M3.UNPACK_B R2, R2.H1 ;  /* 0x00000002ff02723e */ /* 0x000fe400030006ff */
[----:B------:R-:W-:Y:S02]  /*900a0*/  F2FP.F16.E4M3.UNPACK_B R3, R18.H1 ;  /* 0x00000012ff03723e */ /* 0x000fe400030006ff */
[----:B------:R-:W-:Y:S02]  /*900b0*/  F2FP.F16.E4M3.UNPACK_B R4, R19.H1 ;  /* 0x00000013ff04723e */ /* 0x000fe400030006ff */
[----:B------:R-:W-:Y:S01]  /*900c0*/  F2FP.F16.E4M3.UNPACK_B R5, R16.H1 ;  /* 0x00000010ff05723e */ /* 0x000fe200030006ff */
[C---:B------:R-:W-:Y:S01]  /*900d0*/  HMMA.16816.F32 R52, R28.reuse, R48, R52 ;  /* 0x000000301c34723c */ /* 0x040fe20000001834 */
[----:B------:R-:W-:Y:S04]  /*900e0*/  STL.64 [R1+0x5f20], R50 ;  /* 0x005f203201007387 */ /* 0x000fe80000100a00 */
[----:B------:R0:W-:Y:S03]  /*900f0*/  STL.64 [R1+0x5f18], R48 ;  /* 0x005f183001007387 */ /* 0x0001e60000100a00 */
[C---:B-----5:R-:W-:Y:S08]  /*90100*/  HMMA.16816.F32 R44, R28.reuse, R4, R44 ;  /* 0x000000041c2c723c */ /* 0x060ff0000000182c */
[----:B0-----:R-:W-:Y:S01]  /*90110*/  HMMA.16816.F32 R48, R28, R2, R56 ;  /* 0x000000021c30723c */ /* 0x001fe20000001838 */
[----:B------:R-:W-:-:S02]  /*90120*/  F2FP.F16.E4M3.UNPACK_B R6, R6.H1 ;  /* 0x00000006ff06723e */ /* 0x000fc400030006ff */
[----:B------:R-:W-:Y:S01]  /*90130*/  STL.64 [R1+0x6b0], R52 ;  /* 0x0006b03401007387 */ /* 0x000fe20000100a00 */
[----:B------:R-:W-:Y:S02]  /*90140*/  F2FP.F16.E4M3.UNPACK_B R7, R7.H1 ;  /* 0x00000007ff07723e */ /* 0x000fe400030006ff */
[----:B------:R-:W-:Y:S01]  /*90150*/  F2FP.F16.E4M3.UNPACK_B R8, R8.H1 ;  /* 0x00000008ff08723e */ /* 0x000fe200030006ff */
[----:B------:R-:W-:Y:S01]  /*90160*/  STL.64 [R1+0x6b8], R54 ;  /* 0x0006b83601007387 */ /* 0x000fe20000100a00 */
[----:B------:R-:W-:-:S03]  /*90170*/  F2FP.F16.E4M3.UNPACK_B R9, R9.H1 ;  /* 0x00000009ff09723e */ /* 0x000fc600030006ff */
[C---:B------:R-:W-:Y:S08]  /*90180*/  HMMA.16816.F32 R40, R28.reuse, R6, R40 ;  /* 0x000000061c28723c */ /* 0x040ff00000001828 */
[----:B------:R-:W-:Y:S04]  /*90190*/  STL.64 [R1+0x6d0], R48 ;  /* 0x0006d03001007387 */ /* 0x000fe80000100a00 */
[----:B------:R-:W-:Y:S04]  /*901a0*/  STL.64 [R1+0x6d8], R50 ;  /* 0x0006d83201007387 */ /* 0x000fe80000100a00 */
[----:B------:R-:W-:Y:S04]  /*901b0*/  STL.64 [R1+0x6f0], R44 ;  /* 0x0006f02c01007387 */ /* 0x000fe80000100a00 */
[----:B------:R-:W-:Y:S04]  /*901c0*/  STL.64 [R1+0x6f8], R46 ;  /* 0x0006f82e01007387 */ /* 0x000fe80000100a00 */
[----:B------:R-:W-:Y:S04]  /*901d0*/  STL.64 [R1+0x5ef0], R6 ;  /* 0x005ef00601007387 */ /* 0x000fe80000100a00 */
[----:B------:R0:W-:Y:S02]  /*901e0*/  STL.64 [R1+0x5ee8], R4 ;  /* 0x005ee80401007387 */ /* 0x0001e40000100a00 */
[----:B0-----:R-:W-:Y:S01]  /*901f0*/  HMMA.16816.F32 R4, R28, R8, R36 ;  /* 0x000000081c04723c */ /* 0x001fe20000001824 */
[----:B------:R-:W-:-:S02]  /*90200*/  F2FP.F16.E4M3.UNPACK_B R10, R10.H1 ;  /* 0x0000000aff0a723e */ /* 0x000fc400030006ff */
[----:B------:R-:W-:Y:S01]  /*90210*/  F2FP.F16.E4M3.UNPACK_B R11, R11.H1 ;  /* 0x0000000bff0b723e */ /* 0x000fe200030006ff */
[----:B------:R-:W-:Y:S04]  /*90220*/  STL.64 [R1+0x710], R40 ;  /* 0x0007102801007387 */ /* 0x000fe80000100a00 */
[----:B------:R-:W-:Y:S11]  /*90230*/  STL.64 [R1+0x718], R42 ;  /* 0x0007182a01007387 */ /* 0x000ff60000100a00 */
[----:B------:R-:W-:Y:S04]  /*90240*/  STL.64 [R1+0x730], R4 ;  /* 0x0007300401007387 */ /* 0x000fe80000100a00 */
[----:B------:R0:W-:Y:S02]  /*90250*/  STL.64 [R1+0x738], R6 ;  /* 0x0007380601007387 */ /* 0x0001e40000100a00 */
[----:B0-----:R-:W-:Y:S01]  /*90260*/  HMMA.16816.F32 R4, R28, R10, R32 ;  /* 0x0000000a1c04723c */ /* 0x001fe20000001820 */
[----:B--2---:R-:W-:-:S02]  /*90270*/  F2FP.F16.E4M3.UNPACK_B R12, R12.H1 ;  /* 0x0000000cff0c723e */ /* 0x004fc400030006ff */
[----:B------:R-:W-:Y:S01]  /*90280*/  F2FP.F16.E4M3.UNPACK_B R13, R13.H1 ;  /* 0x0000000dff0d723e */ /* 0x000fe200030006ff */
[----:B------:R-:W-:Y:S04]  /*90290*/  STL.64 [R1+0x5ee0], R10 ;  /* 0x005ee00a01007387 */ /* 0x000fe80000100a00 */
[----:B------:R-:W-:Y:S11]  /*902a0*/  STL.64 [R1+0x5ed8], R8 ;  /* 0x005ed80801007387 */ /* 0x000ff60000100a00 */
[----:B------:R-:W-:Y:S04]  /*902b0*/  STL.64 [R1+0x750], R4 ;  /* 0x0007500401007387 */ /* 0x000fe80000100a00 */
[----:B------:R0:W-:Y:S02]  /*902c0*/  STL.64 [R1+0x758], R6 ;  /* 0x0007580601007387 */ /* 0x0001e40000100a00 */
[----:B0-----:R-:W-:Y:S01]  /*902d0*/  HMMA.16816.F32 R4, R28, R12, R24 ;  /* 0x0000000c1c04723c */ /* 0x001fe20000001818 */
[----:B------:R-:W-:-:S02]  /*902e0*/  F2FP.F16.E4M3.UNPACK_B R14, R14.H1 ;  /* 0x0000000eff0e723e */ /* 0x000fc400030006ff */
[----:B------:R-:W-:-:S15]  /*902f0*/  F2FP.F16.E4M3.UNPACK_B R15, R15.H1 ;  /* 0x0000000fff0f723e */ /* 0x000fde00030006ff */
[----:B------:R-:W-:Y:S01]  /*90300*/  NOP ;  /* 0x0000000000007918 */ /* 0x000fe20000000000 */
[----:B------:R-:W-:Y:S04]  /*90310*/  STL.64 [R1+0x770], R4 ;  /* 0x0007700401007387 */ /* 0x000fe80000100a00 */
[----:B------:R3:W-:Y:S04]  /*90320*/  STL.64 [R1+0x778], R6 ;  /* 0x0007780601007387 */ /* 0x0007e80000100a00 */
[----:B------:R-:W2:Y:S01]  /*90330*/  LDL.LU R40, [R1+0x890] ;  /* 0x0008900001287983 */ /* 0x000ea20000300800 */
[----:B------:R-:W-:Y:S01]  /*90340*/  F2FP.F16.E4M3.UNPACK_B R16, R17.H1 ;  /* 0x00000011ff10723e */ /* 0x000fe200030006ff */
[----:B---3--:R-:W-:-:S15]  /*90350*/  HMMA.16816.F32 R4, R28, R14, R20 ;  /* 0x0000000e1c04723c */ /* 0x008fde0000001814 */
[----:B------:R-:W-:-:S04]  /*90360*/  NOP ;  /* 0x0000000000007918 */ /* 0x000fc80000000000 */
[----:B------:R0:W-:Y:S04]  /*90370*/  STL.64 [R1+0x790], R4 ;  /* 0x0007900401007387 */ /* 0x0001e80000100a00 */
[----:B------:R1:W-:Y:S04]  /*90380*/  STL.64 [R1+0x798], R6 ;  /* 0x0007980601007387 */ /* 0x0003e80000100a00 */
        /* <DEDUP_REMOVED lines=43> */
[----:B------:R-:W-:Y:S04]  /*90640*/  STL.64 [R1+0x5ec8], R14 ;  /* 0x005ec80e01007387 */ /* 0x000fe80000100a00 */
[----:B------:R0:W-:Y:S04]  /*90650*/  STL.64 [R1+0x5ec0], R12 ;  /* 0x005ec00c01007387 */ /* 0x0001e80000100a00 */
[----:B0-----:R-:W5:Y:S04]  /*90660*/  LDL.LU R12, [R1+0x7b0] ;  /* 0x0007b000010c7983 */ /* 0x001f680000300800 */
[----:B------:R-:W5:Y:S04]  /*90670*/  LDL.LU R13, [R1+0x7b4] ;  /* 0x0007b400010d7983 */ /* 0x000f680000300800 */
[----:B------:R-:W5:Y:S04]  /*90680*/  LDL.LU R14, [R1+0x7b8] ;  /* 0x0007b800010e7983 */ /* 0x000f680000300800 */
[----:B------:R-:W5:Y:S04]  /*90690*/  LDL.LU R15, [R1+0x7bc] ;  /* 0x0007bc00010f7983 */ /* 0x000f680000300800 */
[----:B------:R-:W5:Y:S01]  /*906a0*/  LDL.LU R37, [R1+0x14f4] ;  /* 0x0014f40001257983 */ /* 0x000f620000300800 */
[----:B--2---:R-:W-:-:S02]  /*906b0*/  F2FP.F16.E4M3.UNPACK_B R17, R17.H1 ;  /* 0x00000011ff11723e */ /* 0x004fc400030006ff */
[----:B---3--:R-:W-:Y:S02]  /*906c0*/  F2FP.F16.E4M3.UNPACK_B R18, R18.H1 ;  /* 0x00000012ff12723e */ /* 0x008fe400030006ff */
[----:B----4-:R-:W-:Y:S02]  /*906d0*/  F2FP.F16.E4M3.UNPACK_B R19, R19.H1 ;  /* 0x00000013ff13723e */ /* 0x010fe400030006ff */
[----:B-----5:R-:W-:-:S05]  /*906e0*/  F2FP.F16.E4M3.UNPACK_B R20, R20.H1 ;  /* 0x00000014ff14723e */ /* 0x020fca00030006ff */
[----:B------:R-:W-:Y:S01]  /*906f0*/  HMMA.16816.F32 R8, R28, R18, R8 ;  /* 0x000000121c08723c */ /* 0x000fe20000001808 */
[----:B------:R-:W-:-:S07]  /*90700*/  F2FP.F16.E4M3.UNPACK_B R21, R21.H1 ;  /* 0x00000015ff15723e */ /* 0x000fce00030006ff */
[C---:B------:R-:W-:Y:S01]  /*90710*/  HMMA.16816.F32 R4, R28.reuse, R20, R4 ;  /* 0x000000141c04723c */ /* 0x040fe20000001804 */
[----:B------:R-:W-:Y:S02]  /*90720*/  F2FP.F16.E4M3.UNPACK_B R22, R22.H1 ;  /* 0x00000016ff16723e */ /* 0x000fe400030006ff */
[----:B------:R-:W-:Y:S02]  /*90730*/  F2FP.F16.E4M3.UNPACK_B R23, R23.H1 ;  /* 0x00000017ff17723e */ /* 0x000fe400030006ff */
[----:B------:R-:W-:Y:S02]  /*90740*/  F2FP.F16.E4M3.UNPACK_B R24, R24.H1 ;  /* 0x00000018ff18723e */ /* 0x000fe400030006ff */
[----:B------:R-:W-:Y:S02]  /*90750*/  F2FP.F16.E4M3.UNPACK_B R25, R25.H1 ;  /* 0x00000019ff19723e */ /* 0x000fe400030006ff */
[----:B------:R-:W-:Y:S02]  /*90760*/  F2FP.F16.E4M3.UNPACK_B R26, R26.H1 ;  /* 0x0000001aff1a723e */ /* 0x000fe400030006ff */
[----:B------:R-:W-:Y:S01]  /*90770*/  F2FP.F16.E4M3.UNPACK_B R27, R27.H1 ;  /* 0x0000001bff1b723e */ /* 0x000fe200030006ff */
[----:B------:R-:W-:-:S15]  /*90780*/  HMMA.16816.F32 R12, R28, R16, R12 ;  /* 0x000000101c0c723c */ /* 0x000fde000000180c */
[----:B------:R-:W-:-:S04]  /*90790*/  NOP ;  /* 0x0000000000007918 */ /* 0x000fc80000000000 */
[----:B------:R-:W-:Y:S04]  /*907a0*/  STL.64 [R1+0x7b0], R12 ;  /* 0x0007b00c01007387 */ /* 0x000fe80000100a00 */
[----:B------:R-:W-:Y:S04]  /*907b0*/  STL.64 [R1+0x7b8], R14 ;  /* 0x0007b80e01007387 */ /* 0x000fe80000100a00 */
[----:B------:R-:W-:Y:S04]  /*907c0*/  STL.64 [R1+0x5ea8], R18 ;  /* 0x005ea81201007387 */ /* 0x000fe80000100a00 */
[----:B------:R-:W-:Y:S04]  /*907d0*/  STL.64 [R1+0x5ea0], R16 ;  /* 0x005ea01001007387 */ /* 0x000fe80000100a00 */
[----:B------:R-:W-:Y:S04]  /*907e0*/  STL.64 [R1+0x7d0], R8 ;  /* 0x0007d00801007387 */ /* 0x000fe80000100a00 */
[----:B------:R-:W-:Y:S04]  /*907f0*/  STL.64 [R1+0x7d8], R10 ;  /* 0x0007d80a01007387 */ /* 0x000fe80000100a00 */
[----:B------:R-:W-:Y:S04]  /*90800*/  STL.64 [R1+0x7f0], R4 ;  /* 0x0007f00401007387 */ /* 0x000fe80000100a00 */
[----:B------:R0:W-:Y:S02]  /*90810*/  STL.64 [R1+0x7f8], R6 ;  /* 0x0007f80601007387 */ /* 0x0001e40000100a00 */
[----:B0-----:R-:W-:Y:S02]  /*90820*/  HMMA.16816.F32 R4, R28, R22, R48 ;  /* 0x000000161c04723c */ /* 0x001fe40000001830 */
[----:B------:R-:W-:Y:S04]  /*90830*/  STL.64 [R1+0x5e88], R22 ;  /* 0x005e881601007387 */ /* 0x000fe80000100a00 */
[----:B------:R-:W-:-:S13]  /*90840*/  STL.64 [R1+0x5e80], R20 ;  /* 0x005e801401007387 */ /* 0x000fda0000100a00 */
        /* <DEDUP_REMOVED lines=22> */
[----:B------:R0:W-:Y:S04]  /*909b0*/  STL.64 [R1+0x890], R4 ;  /* 0x0008900401007387 */ /* 0x0001e80000100a00 */
[----:B------:R1:W-:Y:S04]  /*909c0*/  STL.64 [R1+0x898], R6 ;  /* 0x0008980601007387 */ /* 0x0003e80000100a00 */
        /* <DEDUP_REMOVED lines=27> */
[----:B------:R-:W3:Y:S01]  /*90b80*/  LDL.LU R45, [R1+0x1534] ;  /* 0x00153400012d7983 */ /* 0x000ee20000300800 */
[----:B------:R-:W-:-:S02]  /*90b90*/  F2FP.F16.E4M3.UNPACK_B R36, R36.H1 ;  /* 0x00000024ff24723e */ /* 0x000fc400030006ff */
[----:B------:R-:W-:Y:S01]  /*90ba0*/  F2FP.F16.E4M3.UNPACK_B R37, R37.H1 ;  /* 0x00000025ff25723e */ /* 0x000fe200030006ff */
[----:B------:R-:W3:Y:S04]  /*90bb0*/  LDL.LU R46, [R1+0x1540] ;  /* 0x00154000012e7983 */ /* 0x000ee80000300800 */
[----:B------:R-:W3:Y:S04]  /*90bc0*/  LDL.LU R47, [R1+0x1544] ;  /* 0x00154400012f7983 */ /* 0x000ee80000300800 */
[----:B0-----:R-:W3:Y:S04]  /*90bd0*/  LDL.LU R4, [R1+0x1fe4] ;  /* 0x001fe40001047983 */ /* 0x001ee80000300800 */
[----:B-1----:R-:W3:Y:S04]  /*90be0*/  LDL.LU R7, [R1+0x1fe0] ;  /* 0x001fe00001077983 */ /* 0x002ee80000300800 */
        /* <DEDUP_REMOVED lines=10> */
[----:B-----5:R-:W-:Y:S03]  /*90c90*/  HMMA.16816.F32 R24, R28, R36, R56 ;  /* 0x000000241c18723c */ /* 0x020fe60000001838 */
[----:B------:R-:W5:-:S15]  /*90ca0*/  LDL.LU R56, [R1+0x1120] ;  /* 0x0011200001387983 */ /* 0x000f5e0000300800 */
[----:B------:R-:W-:Y:S01]  /*90cb0*/  NOP ;  /* 0x0000000000007918 */ /* 0x000fe20000000000 */
[----:B------:R-:W-:Y:S04]  /*90cc0*/  STL.64 [R1+0x8b0], R24 ;  /* 0x0008b01801007387 */ /* 0x000fe80000100a00 */
[----:B------:R-:W-:Y:S04]  /*90cd0*/  STL.64 [R1+0x8b8], R26 ;  /* 0x0008b81a01007387 */ /* 0x000fe80000100a00 */
[----:B------:R-:W5:Y:S04]  /*90ce0*/  LDL.LU R57, [R1+0x1124] ;  /* 0x0011240001397983 */ /* 0x000f680000300800 */
[----:B------:R-:W5:Y:S04]  /*90cf0*/  LDL.LU R58, [R1+0x1128] ;  /* 0x00112800013a7983 */ /* 0x000f680000300800 */
[----:B------:R-:W5:Y:S04]  /*90d00*/  LDL.LU R59, [R1+0x112c] ;  /* 0x00112c00013b7983 */ /* 0x000f680000300800 */
[----:B------:R-:W5:Y:S01]  /*90d10*/  LDL.64 R60, [R1+0x118] ;  /* 0x00011800013c7983 */ /* 0x000f620000100a00 */
[----:B----4-:R-:W-:-:S02]  /*90d20*/  F2FP.F16.E4M3.UNPACK_B R38, R38.H1 ;  /* 0x00000026ff26723e */ /* 0x010fc400030006ff */
[----:B--2---:R-:W-:Y:S02]  /*90d30*/  F2FP.F16.E4M3.UNPACK_B R39, R39.H1 ;  /* 0x00000027ff27723e */ /* 0x004fe400030006ff */
[----:B------:R-:W-:Y:S02]  /*90d40*/  F2FP.F16.E4M3.UNPACK_B R40, R40.H1 ;  /* 0x00000028ff28723e */ /* 0x000fe400030006ff */
[----:B---3--:R-:W-:Y:S02]  /*90d50*/  F2FP.F16.E4M3.UNPACK_B R41, R41.H1 ;  /* 0x00000029ff29723e */ /* 0x008fe400030006ff */
[----:B------:R-:W-:Y:S01]  /*90d60*/  F2FP.F16.E4M3.UNPACK_B R42, R42.H1 ;  /* 0x0000002aff2a723e */ /* 0x000fe200030006ff */
[----:B------:R-:W-:Y:S01]  /*90d70*/  HMMA.16816.F32 R20, R28, R38, R20 ;  /* 0x000000261c14723c */ /* 0x000fe20000001814 */
[----:B------:R-:W-:Y:S02]  /*90d80*/  F2FP.F16.E4M3.UNPACK_B R43, R43.H1 ;  /* 0x0000002bff2b723e */ /* 0x000fe400030006ff */
[----:B------:R-:W-:-:S05]  /*90d90*/  F2FP.F16.E4M3.UNPACK_B R44, R44.H1 ;  /* 0x0000002cff2c723e */ /* 0x000fca00030006ff */
[----:B------:R-:W-:Y:S01]  /*90da0*/  HMMA.16816.F32 R16, R28, R40, R16 ;  /* 0x000000281c10723c */ /* 0x000fe20000001810 */
[----:B------:R-:W-:-:S07]  /*90db0*/  F2FP.F16.E4M3.UNPACK_B R45, R45.H1 ;  /* 0x0000002dff2d723e */ /* 0x000fce00030006ff */
[C---:B------:R-:W-:Y:S01]  /*90dc0*/  HMMA.16816.F32 R12, R28.reuse, R42, R12 ;  /* 0x0000002a1c0c723c */ /* 0x040fe2000000180c */
[----:B------:R-:W-:Y:S07]  /*90dd0*/  STL.64 [R1+0x5eb8], R38 ;  /* 0x005eb82601007387 */ /* 0x000fee0000100a00 */
[----:B------:R-:W-:Y:S01]  /*90de0*/  HMMA.16816.F32 R8, R28, R44, R8 ;  /* 0x0000002c1c08723c */ /* 0x000fe20000001808 */
[----:B------:R-:W-:Y:S04]  /*90df0*/  STL.64 [R1+0x5eb0], R36 ;  /* 0x005eb02401007387 */ /* 0x000fe80000100a00 */
[----:B------:R-:W-:Y:S04]  /*90e00*/  STL.64 [R1+0x8d0], R20 ;  /* 0x0008d01401007387 */ /* 0x000fe80000100a00 */
[----:B------:R-:W-:Y:S01]  /*90e10*/  STL.64 [R1+0x8d8], R22 ;  /* 0x0008d81601007387 */ /* 0x000fe20000100a00 */
[----:B------:R-:W-:-:S03]  /*90e20*/  F2FP.F16.E4M3.UNPACK_B R46, R46.H1 ;  /* 0x0000002eff2e723e */ /* 0x000fc600030006ff */
[----:B------:R-:W-:Y:S01]  /*90e30*/  STL [R1+0x5e64], R40 ;  /* 0x005e642801007387 */ /* 0x000fe20000100800 */
[----:B------:R-:W-:-:S03]  /*90e40*/  F2FP.F16.E4M3.UNPACK_B R47, R47.H1 ;  /* 0x0000002fff2f723e */ /* 0x000fc600030006ff */
[----:B------:R-:W-:Y:S01]  /*90e50*/  STL [R1+0x5e60], R41 ;  /* 0x005e602901007387 */ /* 0x000fe20000100800 */
[----:B------:R-:W-:-:S03]  /*90e60*/  IMAD R7, R7, 0x100, R4 ;  /* 0x0000010007077824 */ /* 0x000fc600078e0204 */
[----:B------:R-:W-:Y:S01]  /*90e70*/  STL.64 [R1+0x8f0], R16 ;  /* 0x0008f01001007387 */ /* 0x000fe20000100a00 */
[----:B------:R-:W-:-:S03]  /*90e80*/  IMAD R6, R6, 0x100, R5 ;  /* 0x0000010006067824 */ /* 0x000fc600078e0205 */
[----:B------:R-:W-:Y:S01]  /*90e90*/  STL.64 [R1+0x8f8], R18 ;  /* 0x0008f81201007387 */ /* 0x000fe20000100a00 */
[----:B------:R-:W-:-:S03]  /*90ea0*/  IMAD R5, R49, 0x100, R48 ;  /* 0x0000010031057824 */ /* 0x000fc600078e0230 */
[----:B------:R-:W-:Y:S01]  /*90eb0*/  STL [R1+0x5e6c], R42 ;  /* 0x005e6c2a01007387 */ /* 0x000fe20000100800 */
[----:B------:R-:W-:-:S03]  /*90ec0*/  IMAD R4, R51, 0x100, R50 ;  /* 0x0000010033047824 */ /* 0x000fc600078e0232 */
[----:B------:R-:W-:Y:S04]  /*90ed0*/  STL [R1+0x5e68], R43 ;  /* 0x005e682b01007387 */ /* 0x000fe80000100800 */
[----:B------:R-:W-:Y:S04]  /*90ee0*/  STL.64 [R1+0x940], R12 ;  /* 0x0009400c01007387 */ /* 0x000fe80000100a00 */
[----:B------:R-:W-:Y:S04]  /*90ef0*/  STL.64 [R1+0x948], R14 ;  /* 0x0009480e01007387 */ /* 0x000fe80000100a00 */
[----:B------:R-:W-:Y:S04]  /*90f00*/  STL.64 [R1+0x1130], R8 ;  /* 0x0011300801007387 */ /* 0x000fe80000100a00 */
[----:B------:R0:W-:Y:S02]  /*90f10*/  STL.64 [R1+0x1138], R10 ;  /* 0x0011380a01007387 */ /* 0x0001e40000100a00 */
[----:B0-----:R-:W-:Y:S01]  /*90f20*/  HMMA.16816.F32 R8, R28, R46, R52 ;  /* 0x0000002e1c08723c */ /* 0x001fe20000001834 */
[----:B------:R-:W-:-:S02]  /*90f30*/  F2FP.F16.E4M3.UNPACK_B R28, R7 ;  /* 0x00000007ff1c723e */ /* 0x000fc400020006ff */
[----:B------:R-:W-:Y:S02]  /*90f40*/  F2FP.F16.E4M3.UNPACK_B R29, R6 ;  /* 0x00000006ff1d723e */ /* 0x000fe400020006ff */
[----:B------:R-:W-:Y:S02]  /*90f50*/  F2FP.F16.E4M3.UNPACK_B R30, R5 ;  /* 0x00000005ff1e723e */ /* 0x000fe400020006ff */
[----:B------:R-:W-:Y:S01]  /*90f60*/  F2FP.F16.E4M3.UNPACK_B R31, R4 ;  /* 0x00000004ff1f723e */ /* 0x000fe200020006ff */
[----:B------:R-:W-:Y:S04]  /*90f70*/  STL.64 [R1+0x5e48], R46 ;  /* 0x005e482e01007387 */ /* 0x000fe80000100a00 */
[----:B------:R-:W-:Y:S07]  /*90f80*/  STL.64 [R1+0x5e40], R44 ;  /* 0x005e402c01007387 */ /* 0x000fee0000100a00 */
[----:B------:R-:W-:Y:S04]  /*90f90*/  STL.64 [R1+0x930], R8 ;  /* 0x0009300801007387 */ /* 0x000fe80000100a00 */
[----:B------:R-:W-:Y:S01]  /*90fa0*/  STL.64 [R1+0x938], R10 ;  /* 0x0009380a01007387 */ /* 0x000fe20000100a00 */
[----:B-----5:R-:W-:Y:S01]  /*90fb0*/  HMMA.16816.F32 R4, R28, R60, R56 ;  /* 0x0000003c1c04723c */ /* 0x020fe20000001838 */
[----:B------:R-:W-:-:S02]  /*90fc0*/  IMAD.MOV.U32 R42, RZ, RZ, R60 ;  /* 0x000000ffff2a7224 */ /* 0x000fc400078e003c */
[----:B------:R-:W-:Y:S02]  /*90fd0*/  IMAD.MOV.U32 R43, RZ, RZ, R61 ;  /* 0x000000ffff2b7224 */ /* 0x000fe400078e003d */
[----:B------:R-:W-:-:S14]  /*90fe0*/  IMAD.MOV.U32 R61, RZ, RZ, R0 ;  /* 0x000000ffff3d7224 */ /* 0x000fdc00078e0000 */
[----:B------:R0:W-:Y:S04]  /*90ff0*/  STL.64 [R1+0x1120], R4 ;  /* 0x0011200401007387 */ /* 0x0001e80000100a00 */
[----:B------:R1:W-:Y:S04]  /*91000*/  STL.64 [R1+0x1128], R6 ;  /* 0x0011280601007387 */ /* 0x0003e80000100a00 */
[----:B------:R-:W-:Y:S04]  /*91010*/  STL.64 [R1+0x60f0], R42 ;  /* 0x0060f02a01007387 */ /* 0x000fe80000100a00 */
[----:B------:R-:W2:Y:S04]  /*91020*/  LDL R60, [R1+0x68] ;  /* 0x00006800013c7983 */ /* 0x000ea80000100800 */
[----:B------:R-:W3:Y:S04]  /*91030*/  LDL.LU R0, [R1+0x6164] ;  /* 0x0061640001007983 */ /* 0x000ee80000300800 */
[----:B------:R-:W4:Y:S04]  /*91040*/  LDL.LU R48, [R1+0xfd0] ;  /* 0x000fd00001307983 */ /* 0x000f280000300800 */
[----:B------:R-:W4:Y:S04]  /*91050*/  LDL.LU R49, [R1+0xfd4] ;  /* 0x000fd40001317983 */ /* 0x000f280000300800 */
[----:B------:R-:W5:Y:S04]  /*91060*/  LDL.LU R50, [R1+0xfd8] ;  /* 0x000fd80001327983 */ /* 0x000f680000300800 */
[----:B------:R-:W5:Y:S01]  /*91070*/  LDL.LU R51, [R1+0xfdc] ;  /* 0x000fdc0001337983 */ /* 0x000f620000300800 */
[----:B---3--:R-:W-:-:S03]  /*91080*/  IMAD.MOV.U32 R53, RZ, RZ, R0 ;  /* 0x000000ffff357224 */ /* 0x008fc600078e0000 */
[----:B-----5:R3:W-:Y:S04]  /*91090*/  STL.64 [R1+0x6018], R50 ;  /* 0x0060183201007387 */ /* 0x0207e80000100a00 */
[----:B----4-:R-:W-:Y:S04]  /*910a0*/  STL.64 [R1+0x6010], R48 ;  /* 0x0060103001007387 */ /* 0x010fe80000100a00 */
[----:B------:R-:W4:Y:S04]  /*910b0*/  LDL R52, [R1+0x78] ;  /* 0x0000780001347983 */ /* 0x000f280000100800 */
[----:B------:R-:W5:Y:S04]  /*910c0*/  LDL.LU R0, [R1+0x6160] ;  /* 0x0061600001007983 */ /* 0x000f680000300800 */
[----:B0-----:R-:W2:Y:S04]  /*910d0*/  LDL.LU R4, [R1+0xfe0] ;  /* 0x000fe00001047983 */ /* 0x001ea80000300800 */
[----:B------:R-:W2:Y:S04]  /*910e0*/  LDL.LU R5, [R1+0xfe4] ;  /* 0x000fe40001057983 */ /* 0x000ea80000300800 */
[----:B-1----:R-:W2:Y:S04]  /*910f0*/  LDL.LU R6, [R1+0xfe8] ;  /* 0x000fe80001067983 */ /* 0x002ea80000300800 */
[----:B------:R-:W2:Y:S04]  /*91100*/  LDL.LU R7, [R1+0xfec] ;  /* 0x000fec0001077983 */ /* 0x000ea80000300800 */
[----:B--2---:R-:W-:Y:S04]  /*91110*/  STL.64 [R1+0x6028], R6 ;  /* 0x0060280601007387 */ /* 0x004fe80000100a00 */
[----:B------:R0:W-:Y:S04]  /*91120*/  STL.64 [R1+0x6020], R4 ;  /* 0x0060200401007387 */ /* 0x0001e80000100a00 */
[----:B------:R-:W2:Y:S04]  /*91130*/  LDL R10, [R1+0x80] ;  /* 0x00008000010a7983 */ /* 0x000ea80000100800 */
[----:B------:R-:W2:Y:S04]  /*91140*/  LDL R11, [R1+0x84] ;  /* 0x00008400010b7983 */ /* 0x000ea80000100800 */
[----:B------:R-:W3:Y:S01]  /*91150*/  LDL R8, [R1+0x88] ;  /* 0x0000880001087983 */ /* 0x000ee20000100800 */
[----:B-----5:R-:W-:-:S03]  /*91160*/  IMAD.MOV.U32 R9, RZ, RZ, R0 ;  /* 0x000000ffff097224 */ /* 0x020fc600078e0000 */
[----:B------:R-:W5:Y:S04]  /*91170*/  LDL.LU R0, [R1+0x615c] ;  /* 0x00615c0001007983 */ /* 0x000f680000300800 */
[----:B--2---:R-:W-:Y:S04]  /*91180*/  STL.64 [R1+0x6038], R10 ;  /* 0x0060380a01007387 */ /* 0x004fe80000100a00 */
[----:B---3--:R1:W-:Y:S04]  /*91190*/  STL.64 [R1+0x6030], R8 ;  /* 0x0060300801007387 */ /* 0x0083e80000100a00 */
[----:B------:R-:W2:Y:S04]  /*911a0*/  LDL.LU R16, [R1+0x1000] ;  /* 0x0010000001107983 */ /* 0x000ea80000300800 */
[----:B------:R-:W2:Y:S04]  /*911b0*/  LDL.LU R17, [R1+0x1004] ;  /* 0x0010040001117983 */ /* 0x000ea80000300800 */
[----:B------:R-:W3:Y:S04]  /*911c0*/  LDL.LU R18, [R1+0x1008] ;  /* 0x0010080001127983 */ /* 0x000ee80000300800 */
[----:B------:R-:W3:Y:S01]  /*911d0*/  LDL.LU R19, [R1+0x100c] ;  /* 0x00100c0001137983 */ /* 0x000ee20000300800 */
[----:B-----5:R-:W-:-:S03]  /*911e0*/  IMAD.MOV.U32 R23, RZ, RZ, R0 ;  /* 0x000000ffff177224 */ /* 0x020fc600078e0000 */
[----:B---3--:R-:W-:Y:S04]  /*911f0*/  STL.64 [R1+0x6048], R18 ;  /* 0x0060481201007387 */ /* 0x008fe80000100a00 */
[----:B--2---:R2:W-:Y:S04]  /*91200*/  STL.64 [R1+0x6040], R16 ;  /* 0x0060401001007387 */ /* 0x0045e80000100a00 */
[----:B------:R-:W3:Y:S04]  /*91210*/  LDL R22, [R1+0x90] ;  /* 0x0000900001167983 */ /* 0x000ee80000100800 */
[----:B------:R-:W5:Y:S04]  /*91220*/  LDL.LU R0, [R1+0x6158] ;  /* 0x0061580001007983 */ /* 0x000f680000300800 */
[----:B------:R-:W2:Y:S04]  /*91230*/  LDL.LU R24, [R1+0x1010] ;  /* 0x0010100001187983 */ /* 0x000ea80000300800 */
[----:B------:R-:W2:Y:S04]  /*91240*/  LDL.LU R25, [R1+0x1014] ;  /* 0x0010140001197983 */ /* 0x000ea80000300800 */
[----:B------:R-:W2:Y:S04]  /*91250*/  LDL.LU R26, [R1+0x1018] ;  /* 0x00101800011a7983 */ /* 0x000ea80000300800 */
[----:B------:R-:W2:Y:S04]  /*91260*/  LDL.LU R27, [R1+0x101c] ;  /* 0x00101c00011b7983 */ /* 0x000ea80000300800 */
[----:B--2---:R-:W-:Y:S04]  /*91270*/  STL.64 [R1+0x6058], R26 ;  /* 0x0060581a01007387 */ /* 0x004fe80000100a00 */
[----:B------:R-:W-:Y:S04]  /*91280*/  STL.64 [R1+0x6050], R24 ;  /* 0x0060501801007387 */ /* 0x000fe80000100a00 */
[----:B------:R-:W2:Y:S01]  /*91290*/  LDL R20, [R1+0x98] ;  /* 0x0000980001147983 */ /* 0x000ea20000100800 */
[----:B-----5:R-:W-:-:S03]  /*912a0*/  IMAD.MOV.U32 R21, RZ, RZ, R0 ;  /* 0x000000ffff157224 */ /* 0x020fc600078e0000 */
[----:B------:R-:W5:Y:S04]  /*912b0*/  LDL.LU R0, [R1+0x6154] ;  /* 0x0061540001007983 */ /* 0x000f680000300800 */
[----:B---3--:R-:W-:Y:S04]  /*912c0*/  STL.64 [R1+0x6068], R22 ;  /* 0x0060681601007387 */ /* 0x008fe80000100a00 */
[----:B--2---:R2:W-:Y:S04]  /*912d0*/  STL.64 [R1+0x6060], R20 ;  /* 0x0060601401007387 */ /* 0x0045e80000100a00 */
[----:B------:R-:W3:Y:S04]  /*912e0*/  LDL.LU R32, [R1+0x1020] ;  /* 0x0010200001207983 */ /* 0x000ee80000300800 */
[----:B------:R-:W3:Y:S04]  /*912f0*/  LDL.LU R33, [R1+0x1024] ;  /* 0x0010240001217983 */ /* 0x000ee80000300800 */
[----:B------:R-:W2:Y:S04]  /*91300*/  LDL.LU R34, [R1+0x1028] ;  /* 0x0010280001227983 */ /* 0x000ea80000300800 */
[----:B------:R-:W2:Y:S01]  /*91310*/  LDL.LU R35, [R1+0x102c] ;  /* 0x00102c0001237983 */ /* 0x000ea20000300800 */
[----:B-----5:R-:W-:-:S03]  /*91320*/  IMAD.MOV.U32 R37, RZ, RZ, R0 ;  /* 0x000000ffff257224 */ /* 0x020fc600078e0000 */
[----:B--2---:R2:W-:Y:S04]  /*91330*/  STL.64 [R1+0x6078], R34 ;  /* 0x0060782201007387 */ /* 0x0045e80000100a00 */
[----:B---3--:R-:W-:Y:S04]  /*91340*/  STL.64 [R1+0x6070], R32 ;  /* 0x0060702001007387 */ /* 0x008fe80000100a00 */
[----:B------:R-:W3:Y:S04]  /*91350*/  LDL R38, [R1+0xa0] ;  /* 0x0000a00001267983 */ /* 0x000ee80000100800 */
[----:B------:R-:W3:Y:S04]  /*91360*/  LDL R39, [R1+0xa4] ;  /* 0x0000a40001277983 */ /* 0x000ee80000100800 */
[----:B------:R-:W5:Y:S04]  /*91370*/  LDL R36, [R1+0xa8] ;  /* 0x0000a80001247983 */ /* 0x000f680000100800 */
[----:B------:R-:W2:Y:S04]  /*91380*/  LDL.LU R0, [R1+0x6150] ;  /* 0x0061500001007983 */ /* 0x000ea80000300800 */
[----:B---3--:R-:W-:Y:S04]  /*91390*/  STL.64 [R1+0x6088], R38 ;  /* 0x0060882601007387 */ /* 0x008fe80000100a00 */
[----:B-----5:R3:W-:Y:S04]  /*913a0*/  STL.64 [R1+0x6080], R36 ;  /* 0x0060802401007387 */ /* 0x0207e80000100a00 */
[----:B------:R-:W5:Y:S04]  /*913b0*/  LDL.LU R12, [R1+0xff0] ;  /* 0x000ff000010c7983 */ /* 0x000f680000300800 */
[----:B------:R-:W5:Y:S04]  /*913c0*/  LDL.LU R13, [R1+0xff4] ;  /* 0x000ff400010d7983 */ /* 0x000f680000300800 */
[----:B------:R-:W3:Y:S04]  /*913d0*/  LDL.LU R14, [R1+0xff8] ;  /* 0x000ff800010e7983 */ /* 0x000ee80000300800 */
[----:B------:R-:W3:Y:S01]  /*913e0*/  LDL.LU R15, [R1+0xffc] ;  /* 0x000ffc00010f7983 */ /* 0x000ee20000300800 */
[----:B--2---:R-:W-:-:S03]  /*913f0*/  IMAD.MOV.U32 R51, RZ, RZ, R0 ;  /* 0x000000ffff337224 */ /* 0x004fc600078e0000 */
[----:B---3--:R-:W-:Y:S04]  /*91400*/  STL.64 [R1+0x6098], R14 ;  /* 0x0060980e01007387 */ /* 0x008fe80000100a00 */
[----:B-----5:R2:W-:Y:S04]  /*91410*/  STL.64 [R1+0x6090], R12 ;  /* 0x0060900c01007387 */ /* 0x0205e80000100a00 */
[----:B------:R-:W3:Y:S04]  /*91420*/  LDL R50, [R1+0xb0] ;  /* 0x0000b00001327983 */ /* 0x000ee80000100800 */
[----:B------:R-:W5:Y:S04]  /*91430*/  LDL.LU R0, [R1+0x614c] ;  /* 0x00614c0001007983 */ /* 0x000f680000300800 */
[----:B0-----:R-:W2:Y:S04]  /*91440*/  LDL.LU R4, [R1+0x1050] ;  /* 0x0010500001047983 */ /* 0x001ea80000300800 */
[----:B------:R-:W2:Y:S04]  /*91450*/  LDL.LU R5, [R1+0x1054] ;  /* 0x0010540001057983 */ /* 0x000ea80000300800 */
[----:B------:R-:W2:Y:S04]  /*91460*/  LDL.LU R6, [R1+0x1058] ;  /* 0x0010580001067983 */ /* 0x000ea80000300800 */
[----:B------:R-:W2:Y:S04]  /*91470*/  LDL.LU R7, [R1+0x105c] ;  /* 0x00105c0001077983 */ /* 0x000ea80000300800 */
[----:B--2---:R-:W-:Y:S04]  /*91480*/  STL.64 [R1+0x60a8], R6 ;  /* 0x0060a80601007387 */ /* 0x004fe80000100a00 */
[----:B------:R0:W-:Y:S04]  /*91490*/  STL.64 [R1+0x60a0], R4 ;  /* 0x0060a00401007387 */ /* 0x0001e80000100a00 */
[----:B------:R-:W2:Y:S01]  /*914a0*/  LDL R48, [R1+0xb8] ;  /* 0x0000b80001307983 */ /* 0x000ea20000100800 */
[----:B-----5:R-:W-:-:S03]  /*914b0*/  IMAD.MOV.U32 R49, RZ, RZ, R0 ;  /* 0x000000ffff317224 */ /* 0x020fc600078e0000 */
[----:B------:R-:W5:Y:S04]  /*914c0*/  LDL.LU R0, [R1+0x6148] ;  /* 0x0061480001007983 */ /* 0x000f680000300800 */
[----:B---3--:R-:W-:Y:S04]  /*914d0*/  STL.64 [R1+0x60b8], R50 ;  /* 0x0060b83201007387 */ /* 0x008fe80000100a00 */
[----:B--2---:R-:W-:Y:S04]  /*914e0*/  STL.64 [R1+0x60b0], R48 ;  /* 0x0060b03001007387 */ /* 0x004fe80000100a00 */
[----:B-1----:R-:W2:Y:S04]  /*914f0*/  LDL.LU R8, [R1+0x1060] ;  /* 0x0010600001087983 */ /* 0x002ea80000300800 */
[----:B------:R-:W2:Y:S04]  /*91500*/  LDL.LU R9, [R1+0x1064] ;  /* 0x0010640001097983 */ /* 0x000ea80000300800 */
[----:B------:R-:W3:Y:S04]  /*91510*/  LDL.LU R10, [R1+0x1068] ;  /* 0x00106800010a7983 */ /* 0x000ee80000300800 */
[----:B------:R-:W3:Y:S01]  /*91520*/  LDL.LU R11, [R1+0x106c] ;  /* 0x00106c00010b7983 */ /* 0x000ee20000300800 */
[----:B-----5:R-:W-:-:S03]  /*91530*/  IMAD.MOV.U32 R17, RZ, RZ, R0 ;  /* 0x000000ffff117224 */ /* 0x020fc600078e0000 */
[----:B---3--:R-:W-:Y:S04]  /*91540*/  STL.64 [R1+0x60c8], R10 ;  /* 0x0060c80a01007387 */ /* 0x008fe80000100a00 */
[----:B--2---:R-:W-:Y:S04]  /*91550*/  STL.64 [R1+0x60c0], R8 ;  /* 0x0060c00801007387 */ /* 0x004fe80000100a00 */
[----:B------:R-:W2:Y:S04]  /*91560*/  LDL R18, [R1+0xc0] ;  /* 0x0000c00001127983 */ /* 0x000ea80000100800 */
[----:B------:R-:W2:Y:S04]  /*91570*/  LDL R19, [R1+0xc4] ;  /* 0x0000c40001137983 */ /* 0x000ea80000100800 */
[----:B------:R-:W3:Y:S04]  /*91580*/  LDL R16, [R1+0xc8] ;  /* 0x0000c80001107983 */ /* 0x000ee80000100800 */
[----:B------:R-:W5:Y:S04]  /*91590*/  LDL.LU R0, [R1+0x6144] ;  /* 0x0061440001007983 */ /* 0x000f680000300800 */
[----:B--2---:R-:W-:Y:S04]  /*915a0*/  STL.64 [R1+0x60d8], R18 ;  /* 0x0060d81201007387 */ /* 0x004fe80000100a00 */
[----:B---3--:R-:W-:Y:S04]  /*915b0*/  STL.64 [R1+0x60d0], R16 ;  /* 0x0060d01001007387 */ /* 0x008fe80000100a00 */
[----:B------:R-:W2:Y:S04]  /*915c0*/  LDL.LU R20, [R1+0x1080] ;  /* 0x0010800001147983 */ /* 0x000ea80000300800 */
[----:B------:R-:W2:Y:S04]  /*915d0*/  LDL.LU R21, [R1+0x1084] ;  /* 0x0010840001157983 */ /* 0x000ea80000300800 */
[----:B------:R-:W3:Y:S04]  /*915e0*/  LDL.LU R22, [R1+0x1088] ;  /* 0x0010880001167983 */ /* 0x000ee80000300800 */
[----:B------:R-:W3:Y:S01]  /*915f0*/  LDL.LU R23, [R1+0x108c] ;  /* 0x00108c0001177983 */ /* 0x000ee20000300800 */
[----:B-----5:R-:W-:-:S03]  /*91600*/  IMAD.MOV.U32 R35, RZ, RZ, R0 ;  /* 0x000000ffff237224 */ /* 0x020fc600078e0000 */
[----:B---3--:R-:W-:Y:S04]  /*91610*/  STL.64 [R1+0x60e8], R22 ;  /* 0x0060e81601007387 */ /* 0x008fe80000100a00 */
[----:B--2---:R-:W-:Y:S04]  /*91620*/  STL.64 [R1+0x60e0], R20 ;  /* 0x0060e01401007387 */ /* 0x004fe80000100a00 */
[----:B------:R-:W2:Y:S04]  /*91630*/  LDL R34, [R1+0xd0] ;  /* 0x0000d00001227983 */ /* 0x000ea80000100800 */
[----:B------:R-:W3:Y:S04]  /*91640*/  LDL.LU R0, [R1+0x6140] ;  /* 0x0061400001007983 */ /* 0x000ee80000300800 */
[----:B------:R-:W5:Y:S04]  /*91650*/  LDL.LU R36, [R1+0x1090] ;  /* 0x0010900001247983 */ /* 0x000f680000300800 */
[----:B------:R-:W5:Y:S04]  /*91660*/  LDL.LU R37, [R1+0x1094] ;  /* 0x0010940001257983 */ /* 0x000f680000300800 */
[----:B------:R-:W2:Y:S04]  /*91670*/  LDL.LU R38, [R1+0x1098] ;  /* 0x0010980001267983 */ /* 0x000ea80000300800 */
[----:B------:R-:W2:Y:S04]  /*91680*/  LDL.LU R39, [R1+0x109c] ;  /* 0x00109c0001277983 */ /* 0x000ea80000300800 */
[----:B--2---:R-:W-:Y:S04]  /*91690*/  STL.64 [R1+0x6100], R38 ;  /* 0x0061002601007387 */ /* 0x004fe80000100a00 */
[----:B-----5:R-:W-:Y:S04]  /*916a0*/  STL.64 [R1+0x60f8], R36 ;  /* 0x0060f82401007387 */ /* 0x020fe80000100a00 */
[----:B------:R-:W2:Y:S01]  /*916b0*/  LDL R32, [R1+0xd8] ;  /* 0x0000d80001207983 */ /* 0x000ea20000100800 */
[----:B---3--:R-:W-:-:S03]  /*916c0*/  IMAD.MOV.U32 R33, RZ, RZ, R0 ;  /* 0x000000ffff217224 */ /* 0x008fc600078e0000 */
[----:B------:R-:W0:Y:S04]  /*916d0*/  LDL.LU R0, [R1+0x613c] ;  /* 0x00613c0001007983 */ /* 0x000e280000300800 */
[----:B------:R-:W-:Y:S04]  /*916e0*/  STL.64 [R1+0x6110], R34 ;  /* 0x0061102201007387 */ /* 0x000fe80000100a00 */
[----:B--2---:R-:W-:Y:S04]  /*916f0*/  STL.64 [R1+0x6108], R32 ;  /* 0x0061082001007387 */ /* 0x004fe80000100a00 */
[----:B------:R-:W2:Y:S04]  /*91700*/  LDL.LU R12, [R1+0x10a0] ;  /* 0x0010a000010c7983 */ /* 0x000ea80000300800 */
[----:B------:R-:W2:Y:S04]  /*91710*/  LDL.LU R13, [R1+0x10a4] ;  /* 0x0010a400010d7983 */ /* 0x000ea80000300800 */
[----:B------:R-:W3:Y:S04]  /*91720*/  LDL.LU R14, [R1+0x10a8] ;  /* 0x0010a800010e7983 */ /* 0x000ee80000300800 */
[----:B------:R-:W3:Y:S01]  /*91730*/  LDL.LU R15, [R1+0x10ac] ;  /* 0x0010ac00010f7983 */ /* 0x000ee20000300800 */
[----:B0-----:R-:W-:-:S03]  /*91740*/  IMAD.MOV.U32 R5, RZ, RZ, R0 ;  /* 0x000000ffff057224 */ /* 0x001fc600078e0000 */
[----:B---3--:R-:W-:Y:S04]  /*91750*/  STL.64 [R1+0x6120], R14 ;  /* 0x0061200e01007387 */ /* 0x008fe80000100a00 */
[----:B--2---:R0:W-:Y:S04]  /*91760*/  STL.64 [R1+0x6118], R12 ;  /* 0x0061180c01007387 */ /* 0x0041e80000100a00 */
[----:B------:R-:W2:Y:S04]  /*91770*/  LDL R6, [R1+0xe0] ;  /* 0x0000e00001067983 */ /* 0x000ea80000100800 */
[----:B------:R-:W2:Y:S04]  /*91780*/  LDL R7, [R1+0xe4] ;  /* 0x0000e40001077983 */ /* 0x000ea80000100800 */
[----:B------:R-:W3:Y:S04]  /*91790*/  LDL R4, [R1+0xe8] ;  /* 0x0000e80001047983 */ /* 0x000ee80000100800 */
[----:B------:R-:W5:Y:S04]  /*917a0*/  LDL.LU R0, [R1+0x6138] ;  /* 0x0061380001007983 */ /* 0x000f680000300800 */
[----:B--2---:R-:W-:Y:S04]  /*917b0*/  STL.64 [R1+0x6130], R6 ;  /* 0x0061300601007387 */ /* 0x004fe80000100a00 */
[----:B---3--:R1:W-:Y:S04]  /*917c0*/  STL.64 [R1+0x6128], R4 ;  /* 0x0061280401007387 */ /* 0x0083e80000100a00 */
[----:B------:R-:W2:Y:S04]  /*917d0*/  LDL.LU R40, [R1+0x10e0] ;  /* 0x0010e00001287983 */ /* 0x000ea80000300800 */
[----:B------:R-:W2:Y:S04]  /*917e0*/  LDL.LU R41, [R1+0x10e4] ;  /* 0x0010e40001297983 */ /* 0x000ea80000300800 */
[----:B------:R-:W2:Y:S04]  /*917f0*/  LDL.LU R42, [R1+0x10e8] ;  /* 0x0010e800012a7983 */ /* 0x000ea80000300800 */
[----:B------:R-:W2:Y:S04]  /*91800*/  LDL.LU R43, [R1+0x10ec] ;  /* 0x0010ec00012b7983 */ /* 0x000ea80000300800 */
[----:B0-----:R-:W3:Y:S04]  /*91810*/  LDL.LU R12, [R1+0x1100] ;  /* 0x00110000010c7983 */ /* 0x001ee80000300800 */
[----:B------:R-:W3:Y:S04]  /*91820*/  LDL.LU R13, [R1+0x1104] ;  /* 0x00110400010d7983 */ /* 0x000ee80000300800 */
[----:B------:R-:W3:Y:S04]  /*91830*/  LDL.LU R14, [R1+0x1108] ;  /* 0x00110800010e7983 */ /* 0x000ee80000300800 */
[----:B------:R-:W3:Y:S04]  /*91840*/  LDL.LU R15, [R1+0x110c] ;  /* 0x00110c00010f7983 */ /* 0x000ee80000300800 */
[----:B------:R-:W2:Y:S04]  /*91850*/  LDL R44, [R1+0x110] ;  /* 0x00011000012c7983 */ /* 0x000ea80000100800 */
[----:B------:R-:W2:Y:S04]  /*91860*/  LDL R45, [R1+0x114] ;  /* 0x00011400012d7983 */ /* 0x000ea80000100800 */
[----:B-1----:R-:W2:Y:S04]  /*91870*/  LDL.LU R4, [R1+0x1110] ;  /* 0x0011100001047983 */ /* 0x002ea80000300800 */
[----:B------:R-:W2:Y:S04]  /*91880*/  LDL.LU R5, [R1+0x1114] ;  /* 0x0011140001057983 */ /* 0x000ea80000300800 */
[----:B------:R-:W2:Y:S04]  /*91890*/  LDL.LU R6, [R1+0x1118] ;  /* 0x0011180001067983 */ /* 0x000ea80000300800 */
[----:B------:R-:W2:Y:S04]  /*918a0*/  LDL.LU R7, [R1+0x111c] ;  /* 0x00111c0001077983 */ /* 0x000ea80000300800 */
[----:B------:R-:W3:Y:S04]  /*918b0*/  LDL.64 R46, [R1+0x108] ;  /* 0x00010800012e7983 */ /* 0x000ee80000100a00 */
[----:B------:R-:W3:Y:S04]  /*918c0*/  LDL R38, [R1+0x100] ;  /* 0x0001000001267983 */ /* 0x000ee80000100800 */
[----:B------:R-:W4:Y:S04]  /*918d0*/  LDL R39, [R1+0x104] ;  /* 0x0001040001277983 */ /* 0x000f280000100800 */
[----:B------:R-:W4:Y:S04]  /*918e0*/  LDL.LU R32, [R1+0x10f0] ;  /* 0x0010f00001207983 */ /* 0x000f280000300800 */
[----:B------:R-:W4:Y:S04]  /*918f0*/  LDL.LU R33, [R1+0x10f4] ;  /* 0x0010f40001217983 */ /* 0x000f280000300800 */
[----:B------:R-:W4:Y:S04]  /*91900*/  LDL.LU R34, [R1+0x10f8] ;  /* 0x0010f80001227983 */ /* 0x000f280000300800 */
[----:B------:R-:W4:Y:S04]  /*91910*/  LDL.LU R35, [R1+0x10fc] ;  /* 0x0010fc0001237983 */ /* 0x000f280000300800 */
[----:B------:R-:W5:Y:S04]  /*91920*/  LDL.64 R16, [R1+0xf8] ;  /* 0x0000f80001107983 */ /* 0x000f680000100a00 */
[----:B------:R-:W5:Y:S04]  /*91930*/  LDL.LU R8, [R1+0x10c0] ;  /* 0x0010c00001087983 */ /* 0x000f680000300800 */
[----:B------:R-:W5:Y:S04]  /*91940*/  LDL.LU R9, [R1+0x10c4] ;  /* 0x0010c40001097983 */ /* 0x000f680000300800 */
[----:B------:R-:W5:Y:S04]  /*91950*/  LDL.LU R10, [R1+0x10c8] ;  /* 0x0010c800010a7983 */ /* 0x000f680000300800 */
[----:B------:R-:W5:Y:S04]  /*91960*/  LDL.LU R11, [R1+0x10cc] ;  /* 0x0010cc00010b7983 */ /* 0x000f680000300800 */
[----:B------:R-:W5:Y:S04]  /*91970*/  LDL R18, [R1+0xf0] ;  /* 0x0000f00001127983 */ /* 0x000f680000100800 */
        /* <DEDUP_REMOVED lines=12> */
[----:B------:R-:W5:Y:S04]  /*91a40*/  LDL.64 R54, [R1+0x70] ;  /* 0x0000700001367983 */ /* 0x000f680000100a00 */
[----:B------:R-:W5:Y:S04]  /*91a50*/  LDL.LU R56, [R1+0xfc0] ;  /* 0x000fc00001387983 */ /* 0x000f680000300800 */
[----:B------:R-:W5:Y:S04]  /*91a60*/  LDL.LU R57, [R1+0xfc4] ;  /* 0x000fc40001397983 */ /* 0x000f680000300800 */
[----:B------:R-:W5:Y:S04]  /*91a70*/  LDL.LU R58, [R1+0xfc8] ;  /* 0x000fc800013a7983 */ /* 0x000f680000300800 */
[----:B------:R-:W5:Y:S01]  /*91a80*/  LDL.LU R59, [R1+0xfcc] ;  /* 0x000fcc00013b7983 */ /* 0x000f620000300800 */
[C---:B--2---:R-:W-:Y:S08]  /*91a90*/  HMMA.16816.F32 R4, R28.reuse, R44, R4 ;  /* 0x0000002c1c04723c */ /* 0x044ff00000001804 */
[----:B---3--:R-:W-:Y:S01]  /*91aa0*/  HMMA.16816.F32 R12, R28, R46, R12 ;  /* 0x0000002e1c0c723c */ /* 0x008fe2000000180c */
[----:B------:R-:W-:-:S02]  /*91ab0*/  IMAD.MOV.U32 R45, RZ, RZ, R46 ;  /* 0x000000ffff2d7224 */ /* 0x000fc400078e002e */
[----:B------:R-:W-:-:S08]  /*91ac0*/  IMAD.MOV.U32 R44, RZ, RZ, R47 ;  /* 0x000000ffff2c7224 */ /* 0x000fd000078e002f */
[----:B------:R-:W-:Y:S04]  /*91ad0*/  STL.64 [R1+0x1110], R4 ;  /* 0x0011100401007387 */ /* 0x000fe80000100a00 */
[----:B------:R0:W-:Y:S01]  /*91ae0*/  STL.64 [R1+0x1118], R6 ;  /* 0x0011180601007387 */ /* 0x0001e20000100a00 */
[C---:B----4-:R-:W-:Y:S03]  /*91af0*/  HMMA.16816.F32 R36, R28.reuse, R38, R32 ;  /* 0x000000261c24723c */ /* 0x050fe60000001820 */
[----:B0-----:R-:W2:Y:S05]  /*91b00*/  LDL.LU.64 R6, [R1+0x6130] ;  /* 0x0061300001067983 */ /* 0x001eaa0000300a00 */
[----:B-----5:R-:W-:Y:S01]  /*91b10*/  HMMA.16816.F32 R40, R28, R16, R40 ;  /* 0x000000101c28723c */ /* 0x020fe20000001828 */
[----:B------:R-:W3:Y:S04]  /*91b20*/  LDL.LU.64 R4, [R1+0x6128] ;  /* 0x0061280001047983 */ /* 0x000ee80000300a00 */
[----:B------:R-:W-:Y:S04]  /*91b30*/  STL.64 [R1+0x1100], R12 ;  /* 0x0011000c01007387 */ /* 0x000fe80000100a00 */
[----:B------:R0:W-:Y:S04]  /*91b40*/  STL.64 [R1+0x1108], R14 ;  /* 0x0011080e01007387 */ /* 0x0001e80000100a00 */
[----:B0-----:R-:W4:Y:S04]  /*91b50*/  LDL.LU.64 R14, [R1+0x6120] ;  /* 0x00612000010e7983 */ /* 0x001f280000300a00 */
[----:B------:R-:W4:Y:S04]  /*91b60*/  LDL.LU.64 R12, [R1+0x6118] ;  /* 0x00611800010c7983 */ /* 0x000f280000300a00 */
[----:B------:R0:W-:Y:S04]  /*91b70*/  STL.64 [R1+0x5ed0], R44 ;  /* 0x005ed02c01007387 */ /* 0x0001e80000100a00 */
[----:B0-----:R-:W5:Y:S04]  /*91b80*/  LDL.LU R44, [R1+0x1030] ;  /* 0x00103000012c7983 */ /* 0x001f680000300800 */
[----:B------:R-:W5:Y:S04]  /*91b90*/  LDL.LU R45, [R1+0x1034] ;  /* 0x00103400012d7983 */ /* 0x000f680000300800 */
[----:B------:R-:W5:Y:S04]  /*91ba0*/  LDL.LU R46, [R1+0x1038] ;  /* 0x00103800012e7983 */ /* 0x000f680000300800 */
[----:B------:R-:W5:Y:S04]  /*91bb0*/  LDL.LU R47, [R1+0x103c] ;  /* 0x00103c00012f7983 */ /* 0x000f680000300800 */
[----:B------:R-:W4:Y:S04]  /*91bc0*/  LDL.LU.64 R34, [R1+0x6110] ;  /* 0x0061100001227983 */ /* 0x000f280000300a00 */
[----:B------:R-:W4:Y:S04]  /*91bd0*/  LDL.LU.64 R32, [R1+0x6108] ;  /* 0x0061080001207983 */ /* 0x000f280000300a00 */
[----:B------:R-:W-:Y:S04]  /*91be0*/  STL.64 [R1+0x10f0], R36 ;  /* 0x0010f02401007387 */ /* 0x000fe80000100a00 */
[----:B------:R0:W-:Y:S04]  /*91bf0*/  STL.64 [R1+0x10f8], R38 ;  /* 0x0010f82601007387 */ /* 0x0001e80000100a00 */
[----:B0-----:R-:W4:Y:S04]  /*91c00*/  LDL.LU.64 R38, [R1+0x6100] ;  /* 0x0061000001267983 */ /* 0x001f280000300a00 */
[----:B------:R-:W4:Y:S04]  /*91c10*/  LDL.LU.64 R36, [R1+0x60f8] ;  /* 0x0060f80001247983 */ /* 0x000f280000300a00 */
[----:B------:R-:W-:Y:S04]  /*91c20*/  STL.64 [R1+0x10e0], R40 ;  /* 0x0010e02801007387 */ /* 0x000fe80000100a00 */
[----:B------:R0:W-:Y:S04]  /*91c30*/  STL.64 [R1+0x10e8], R42 ;  /* 0x0010e82a01007387 */ /* 0x0001e80000100a00 */
[----:B0-----:R-:W4:Y:S01]  /*91c40*/  LDL.LU.64 R42, [R1+0x60f0] ;  /* 0x0060f000012a7983 */ /* 0x001f220000300a00 */
[----:B------:R-:W-:-:S02]  /*91c50*/  IMAD.MOV.U32 R19, RZ, RZ, R0 ;  /* 0x000000ffff137224 */ /* 0x000fc400078e0000 */
[----:B------:R-:W-:Y:S02]  /*91c60*/  IMAD.MOV.U32 R40, RZ, RZ, R16 ;  /* 0x000000ffff287224 */ /* 0x000fe400078e0010 */
[----:B------:R-:W-:-:S03]  /*91c70*/  IMAD.MOV.U32 R41, RZ, RZ, R17 ;  /* 0x000000ffff297224 */ /* 0x000fc600078e0011 */
[C---:B------:R-:W-:Y:S08]  /*91c80*/  HMMA.16816.F32 R16, R28.reuse, R18, R20 ;  /* 0x000000121c10723c */ /* 0x040ff00000001814 */
[C---:B---3--:R-:W-:Y:S08]  /*91c90*/  HMMA.16816.F32 R8, R28.reuse, R4, R8 ;  /* 0x000000041c08723c */ /* 0x048ff00000001808 */
[C---:B--2---:R-:W-:Y:S01]  /*91ca0*/  HMMA.16816.F32 R4, R28.reuse, R6, R48 ;  /* 0x000000061c04723c */ /* 0x044fe20000001830 */
[----:B----4-:R-:W-:Y:S04]  /*91cb0*/  STL.64 [R1+0x5f30], R42 ;  /* 0x005f302a01007387 */ /* 0x010fe80000100a00 */
[----:B------:R0:W-:Y:S04]  /*91cc0*/  STL.64 [R1+0x5f28], R40 ;  /* 0x005f282801007387 */ /* 0x0001e80000100a00 */
[----:B0-----:R-:W2:Y:S04]  /*91cd0*/  LDL.LU R40, [R1+0x1040] ;  /* 0x0010400001287983 */ /* 0x001ea80000300800 */
[----:B------:R-:W2:Y:S04]  /*91ce0*/  LDL.LU R41, [R1+0x1044] ;  /* 0x0010440001297983 */ /* 0x000ea80000300800 */
[----:B------:R-:W2:Y:S04]  /*91cf0*/  LDL.LU R42, [R1+0x1048] ;  /* 0x00104800012a7983 */ /* 0x000ea80000300800 */
[----:B------:R-:W2:Y:S04]  /*91d00*/  LDL.LU R43, [R1+0x104c] ;  /* 0x00104c00012b7983 */ /* 0x000ea80000300800 */
[----:B------:R-:W3:Y:S04]  /*91d10*/  LDL.LU.64 R22, [R1+0x60e8] ;  /* 0x0060e80001167983 */ /* 0x000ee80000300a00 */
[----:B------:R-:W3:Y:S04]  /*91d20*/  LDL.LU.64 R20, [R1+0x60e0] ;  /* 0x0060e00001147983 */ /* 0x000ee80000300a00 */
[----:B------:R-:W-:Y:S04]  /*91d30*/  STL.64 [R1+0x10d0], R16 ;  /* 0x0010d01001007387 */ /* 0x000fe80000100a00 */
[----:B------:R0:W-:Y:S04]  /*91d40*/  STL.64 [R1+0x10d8], R18 ;  /* 0x0010d81201007387 */ /* 0x0001e80000100a00 */
[----:B0-----:R-:W4:Y:S04]  /*91d50*/  LDL.LU.64 R18, [R1+0x60d8] ;  /* 0x0060d80001127983 */ /* 0x001f280000300a00 */
[----:B------:R-:W3:Y:S04]  /*91d60*/  LDL.LU.64 R16, [R1+0x60d0] ;  /* 0x0060d00001107983 */ /* 0x000ee80000300a00 */
[----:B------:R-:W-:Y:S04]  /*91d70*/  STL.64 [R1+0x10c0], R8 ;  /* 0x0010c00801007387 */ /* 0x000fe80000100a00 */
[----:B------:R0:W-:Y:S04]  /*91d80*/  STL.64 [R1+0x10c8], R10 ;  /* 0x0010c80a01007387 */ /* 0x0001e80000100a00 */
[----:B0-----:R-:W2:Y:S04]  /*91d90*/  LDL.LU.64 R10, [R1+0x60c8] ;  /* 0x0060c800010a7983 */ /* 0x001ea80000300a00 */
[----:B------:R-:W2:Y:S04]  /*91da0*/  LDL.LU.64 R8, [R1+0x60c0] ;  /* 0x0060c00001087983 */ /* 0x000ea80000300a00 */
[----:B------:R-:W2:Y:S04]  /*91db0*/  LDL.LU.64 R50, [R1+0x60b8] ;  /* 0x0060b80001327983 */ /* 0x000ea80000300a00 */
[----:B------:R-:W2:Y:S04]  /*91dc0*/  LDL.LU.64 R48, [R1+0x60b0] ;  /* 0x0060b00001307983 */ /* 0x000ea80000300a00 */
[----:B------:R-:W-:Y:S04]  /*91dd0*/  STL.64 [R1+0x10b0], R4 ;  /* 0x0010b00401007387 */ /* 0x000fe80000100a00 */
[----:B------:R0:W-:Y:S04]  /*91de0*/  STL.64 [R1+0x10b8], R6 ;  /* 0x0010b80601007387 */ /* 0x0001e80000100a00 */
[----:B0-----:R-:W5:Y:S04]  /*91df0*/  LDL.LU.64 R6, [R1+0x60a8] ;  /* 0x0060a80001067983 */ /* 0x001f680000300a00 */
[----:B------:R-:W5:Y:S01]  /*91e00*/  LDL.LU.64 R4, [R1+0x60a0] ;  /* 0x0060a00001047983 */ /* 0x000f620000300a00 */
[C---:B------:R-:W-:Y:S08]  /*91e10*/  HMMA.16816.F32 R12, R28.reuse, R32, R12 ;  /* 0x000000201c0c723c */ /* 0x040ff0000000180c */
[C---:B------:R-:W-:Y:S11]  /*91e20*/  HMMA.16816.F32 R32, R28.reuse, R34, R36 ;  /* 0x000000221c20723c */ /* 0x040ff60000001824 */
[----:B------:R-:W-:Y:S04]  /*91e30*/  STL.64 [R1+0x10a0], R12 ;  /* 0x0010a00c01007387 */ /* 0x000fe80000100a00 */
[----:B------:R0:W-:Y:S04]  /*91e40*/  STL.64 [R1+0x10a8], R14 ;  /* 0x0010a80e01007387 */ /* 0x0001e80000100a00 */
[----:B0-----:R-:W5:Y:S04]  /*91e50*/  LDL.LU.64 R14, [R1+0x6098] ;  /* 0x00609800010e7983 */ /* 0x001f680000300a00 */
[----:B------:R-:W5:Y:S04]  /*91e60*/  LDL.LU.64 R12, [R1+0x6090] ;  /* 0x00609000010c7983 */ /* 0x000f680000300a00 */
[----:B------:R-:W5:Y:S04]  /*91e70*/  LDL.LU.64 R38, [R1+0x6088] ;  /* 0x0060880001267983 */ /* 0x000f680000300a00 */
[----:B------:R-:W5:Y:S04]  /*91e80*/  LDL.LU.64 R36, [R1+0x6080] ;  /* 0x0060800001247983 */ /* 0x000f680000300a00 */
[----:B------:R-:W-:Y:S04]  /*91e90*/  STL.64 [R1+0x1090], R32 ;  /* 0x0010902001007387 */ /* 0x000fe80000100a00 */
[----:B------:R0:W-:Y:S04]  /*91ea0*/  STL.64 [R1+0x1098], R34 ;  /* 0x0010982201007387 */ /* 0x0001e80000100a00 */
[----:B0-----:R-:W5:Y:S04]  /*91eb0*/  LDL.LU.64 R34, [R1+0x6078] ;  /* 0x0060780001227983 */ /* 0x001f680000300a00 */
[----:B------:R-:W5:Y:S01]  /*91ec0*/  LDL.LU.64 R32, [R1+0x6070] ;  /* 0x0060700001207983 */ /* 0x000f620000300a00 */
[C---:B---3--:R-:W-:Y:S08]  /*91ed0*/  HMMA.16816.F32 R20, R28.reuse, R16, R20 ;  /* 0x000000101c14723c */ /* 0x048ff00000001814 */
[C---:B----4-:R-:W-:Y:S11]  /*91ee0*/  HMMA.16816.F32 R16, R28.reuse, R18, R24 ;  /* 0x000000121c10723c */ /* 0x050ff60000001818 */
[----:B------:R-:W-:Y:S01]  /*91ef0*/  STL.64 [R1+0x1080], R20 ;  /* 0x0010801401007387 */ /* 0x000fe20000100a00 */
[C---:B--2---:R-:W-:Y:S03]  /*91f00*/  HMMA.16816.F32 R8, R28.reuse, R48, R8 ;  /* 0x000000301c08723c */ /* 0x044fe60000001808 */
[----:B------:R0:W-:Y:S04]  /*91f10*/  STL.64 [R1+0x1088], R22 ;  /* 0x0010881601007387 */ /* 0x0001e80000100a00 */
[----:B0-----:R-:W2:Y:S04]  /*91f20*/  LDL.LU.64 R22, [R1+0x6068] ;  /* 0x0060680001167983 */ /* 0x001ea80000300a00 */
[----:B------:R-:W3:Y:S04]  /*91f30*/  LDL.LU.64 R20, [R1+0x6060] ;  /* 0x0060600001147983 */ /* 0x000ee80000300a00 */
[----:B------:R-:W2:Y:S01]  /*91f40*/  LDL.LU.64 R26, [R1+0x6058] ;  /* 0x00605800011a7983 */ /* 0x000ea20000300a00 */
[C---:B-----5:R-:W-:Y:S03]  /*91f50*/  HMMA.16816.F32 R48, R28.reuse, R50, R4 ;  /* 0x000000321c30723c */ /* 0x060fe60000001804 */
[----:B------:R-:W2:Y:S04]  /*91f60*/  LDL.LU.64 R24, [R1+0x6050] ;  /* 0x0060500001187983 */ /* 0x000ea80000300a00 */
[----:B------:R-:W-:Y:S04]  /*91f70*/  STL.64 [R1+0x1070], R16 ;  /* 0x0010701001007387 */ /* 0x000fe80000100a00 */
[----:B------:R0:W-:Y:S04]  /*91f80*/  STL.64 [R1+0x1078], R18 ;  /* 0x0010781201007387 */ /* 0x0001e80000100a00 */
[----:B0-----:R-:W4:Y:S04]  /*91f90*/  LDL.LU.64 R18, [R1+0x6048] ;  /* 0x0060480001127983 */ /* 0x001f280000300a00 */
[----:B------:R-:W4:Y:S04]  /*91fa0*/  LDL.LU.64 R16, [R1+0x6040] ;  /* 0x0060400001107983 */ /* 0x000f280000300a00 */
        /* <DEDUP_REMOVED lines=10> */
[C---:B------:R-:W-:Y:S08]  /*92050*/  HMMA.16816.F32 R40, R28.reuse, R36, R40 ;  /* 0x000000241c28723c */ /* 0x040ff00000001828 */
[----:B------:R-:W-:Y:S01]  /*92060*/  HMMA.16816.F32 R36, R28, R38, R44 ;  /* 0x000000261c24723c */ /* 0x000fe2000000182c */
[----:B------:R-:W-:-:S10]  /*92070*/  IMAD.MOV.U32 R0, RZ, RZ, R55 ;  /* 0x000000ffff007224 */ /* 0x000fd400078e0037 */
[----:B------:R-:W-:Y:S04]  /*92080*/  STL.64 [R1+0x1040], R40 ;  /* 0x0010402801007387 */ /* 0x000fe80000100a00 */
[----:B------:R-:W-:Y:S04]  /*92090*/  STL.64 [R1+0x1048], R42 ;  /* 0x0010482a01007387 */ /* 0x000fe80000100a00 */
[----:B------:R-:W-:Y:S04]  /*920a0*/  STL.64 [R1+0x1030], R36 ;  /* 0x0010302401007387 */ /* 0x000fe80000100a00 */
[----:B------:R-:W-:Y:S01]  /*920b0*/  STL.64 [R1+0x1038], R38 ;  /* 0x0010382601007387 */ /* 0x000fe20000100a00 */
[C---:B---3--:R-:W-:Y:S08]  /*920c0*/  HMMA.16816.F32 R32, R28.reuse, R20, R32 ;  /* 0x000000141c20723c */ /* 0x048ff00000001820 */
[C---:B--2---:R-:W-:Y:S11]  /*920d0*/  HMMA.16816.F32 R20, R28.reuse, R22, R24 ;  /* 0x000000161c14723c */ /* 0x044ff60000001818 */
[----:B------:R-:W-:Y:S04]  /*920e0*/  STL.64 [R1+0x1020], R32 ;  /* 0x0010202001007387 */ /* 0x000fe80000100a00 */
[----:B------:R-:W-:Y:S04]  /*920f0*/  STL.64 [R1+0x1028], R34 ;  /* 0x0010282201007387 */ /* 0x000fe80000100a00 */
[----:B------:R-:W-:Y:S04]  /*92100*/  STL.64 [R1+0x1010], R20 ;  /* 0x0010101401007387 */ /* 0x000fe80000100a00 */
[----:B------:R-:W-:Y:S01]  /*92110*/  STL.64 [R1+0x1018], R22 ;  /* 0x0010181601007387 */ /* 0x000fe20000100a00 */
[C---:B-----5:R-:W-:Y:S08]  /*92120*/  HMMA.16816.F32 R12, R28.reuse, R10, R12 ;  /* 0x0000000a1c0c723c */ /* 0x060ff0000000180c */
[C---:B----4-:R-:W-:Y:S08]  /*92130*/  HMMA.16816.F32 R16, R28.reuse, R8, R16 ;  /* 0x000000081c10723c */ /* 0x050ff00000001810 */
[C---:B------:R-:W-:Y:S08]  /*92140*/  HMMA.16816.F32 R8, R28.reuse, R52, R4 ;  /* 0x000000341c08723c */ /* 0x040ff00000001804 */
[C---:B------:R-:W-:Y:S03]  /*92150*/  HMMA.16816.F32 R4, R28.reuse, R54, R48 ;  /* 0x000000361c04723c */ /* 0x040fe60000001830 */
[----:B------:R-:W-:Y:S04]  /*92160*/  STL.64 [R1+0x1000], R16 ;  /* 0x0010001001007387 */ /* 0x000fe80000100a00 */
[----:B------:R-:W-:Y:S04]  /*92170*/  STL.64 [R1+0x1008], R18 ;  /* 0x0010081201007387 */ /* 0x000fe80000100a00 */
[----:B------:R-:W-:Y:S04]  /*92180*/  STL.64 [R1+0xff0], R12 ;  /* 0x000ff00c01007387 */ /* 0x000fe80000100a00 */
[----:B------:R-:W-:Y:S04]  /*92190*/  STL.64 [R1+0xff8], R14 ;  /* 0x000ff80e01007387 */ /* 0x000fe80000100a00 */
[----:B------:R0:W-:Y:S04]  /*921a0*/  STL.64 [R1+0xfe0], R8 ;  /* 0x000fe00801007387 */ /* 0x0001e80000100a00 */
[----:B------:R-:W-:Y:S04]  /*921b0*/  STL.64 [R1+0xfe8], R10 ;  /* 0x000fe80a01007387 */ /* 0x000fe80000100a00 */
[----:B------:R-:W-:Y:S04]  /*921c0*/  STL [R1+0x5dd8], R0 ;  /* 0x005dd80001007387 */ /* 0x000fe80000100800 */
[----:B------:R-:W-:Y:S04]  /*921d0*/  STL.64 [R1+0xfd0], R4 ;  /* 0x000fd00401007387 */ /* 0x000fe80000100a00 */
[----:B------:R1:W-:Y:S04]  /*921e0*/  STL.64 [R1+0xfd8], R6 ;  /* 0x000fd80601007387 */ /* 0x0003e80000100a00 */
[----:B0-----:R-:W2:Y:S01]  /*921f0*/  LDL.LU R8, [R1+0xe90] ;  /* 0x000e900001087983 */ /* 0x001ea20000300800 */
[----:B-1----:R-:W-:-:S15]  /*92200*/  HMMA.16816.F32 R4, R28, R60, R56 ;  /* 0x0000003c1c04723c */ /* 0x002fde0000001838 */
[----:B------:R-:W-:-:S04]  /*92210*/  NOP ;  /* 0x0000000000007918 */ /* 0x000fc80000000000 */
[----:B------:R-:W-:Y:S04]  /*92220*/  STL.64 [R1+0xfc0], R4 ;  /* 0x000fc00401007387 */ /* 0x000fe80000100a00 */
[----:B------:R-:W-:Y:S04]  /*92230*/  STL.64 [R1+0xfc8], R6 ;  /* 0x000fc80601007387 */ /* 0x000fe80000100a00 */
[----:B------:R-:W2:Y:S04]  /*92240*/  LDL.LU R9, [R1+0xe94] ;  /* 0x000e940001097983 */ /* 0x000ea80000300800 */
[----:B------:R-:W3:Y:S04]  /*92250*/  LDL.LU R10, [R1+0xe98] ;  /* 0x000e9800010a7983 */ /* 0x000ee80000300800 */
[----:B------:R-:W3:Y:S04]  /*92260*/  LDL.LU R11, [R1+0xe9c] ;  /* 0x000e9c00010b7983 */ /* 0x000ee80000300800 */
[----:B---3--:R0:W-:Y:S04]  /*92270*/  STL.64 [R1+0x5f40], R10 ;  /* 0x005f400a01007387 */ /* 0x0081e80000100a00 */
[----:B--2---:R-:W-:Y:S04]  /*92280*/  STL.64 [R1+0x5f38], R8 ;  /* 0x005f380801007387 */ /* 0x004fe80000100a00 */
[----:B------:R-:W2:Y:S04]  /*92290*/  LDL.LU R16, [R1+0xeb0] ;  /* 0x000eb00001107983 */ /* 0x000ea80000300800 */
[----:B------:R-:W2:Y:S04]  /*922a0*/  LDL.LU R17, [R1+0xeb4] ;  /* 0x000eb40001117983 */ /* 0x000ea80000300800 */
[----:B------:R-:W3:Y:S04]  /*922b0*/  LDL.LU R18, [R1+0xeb8] ;  /* 0x000eb80001127983 */ /* 0x000ee80000300800 */
[----:B------:R-:W3:Y:S04]  /*922c0*/  LDL.LU R19, [R1+0xebc] ;  /* 0x000ebc0001137983 */ /* 0x000ee80000300800 */
[----:B---3--:R-:W-:Y:S04]  /*922d0*/  STL.64 [R1+0x5f50], R18 ;  /* 0x005f501201007387 */ /* 0x008fe80000100a00 */
[----:B--2---:R1:W-:Y:S04]  /*922e0*/  STL.64 [R1+0x5f48], R16 ;  /* 0x005f481001007387 */ /* 0x0043e80000100a00 */
[----:B------:R-:W2:Y:S04]  /*922f0*/  LDL.LU R24, [R1+0xed0] ;  /* 0x000ed00001187983 */ /* 0x000ea80000300800 */
[----:B------:R-:W2:Y:S04]  /*92300*/  LDL.LU R25, [R1+0xed4] ;  /* 0x000ed40001197983 */ /* 0x000ea80000300800 */
[----:B------:R-:W3:Y:S04]  /*92310*/  LDL.LU R26, [R1+0xed8] ;  /* 0x000ed800011a7983 */ /* 0x000ee80000300800 */
[----:B------:R-:W3:Y:S04]  /*92320*/  LDL.LU R27, [R1+0xedc] ;  /* 0x000edc00011b7983 */ /* 0x000ee80000300800 */
[----:B---3--:R-:W-:Y:S04]  /*92330*/  STL.64 [R1+0x5f60], R26 ;  /* 0x005f601a01007387 */ /* 0x008fe80000100a00 */
[----:B--2---:R-:W-:Y:S04]  /*92340*/  STL.64 [R1+0x5f58], R24 ;  /* 0x005f581801007387 */ /* 0x004fe80000100a00 */
[----:B------:R-:W2:Y:S04]  /*92350*/  LDL.LU R32, [R1+0xee0] ;  /* 0x000ee00001207983 */ /* 0x000ea80000300800 */
[----:B------:R-:W2:Y:S04]  /*92360*/  LDL.LU R33, [R1+0xee4] ;  /* 0x000ee40001217983 */ /* 0x000ea80000300800 */
[----:B------:R-:W3:Y:S04]  /*92370*/  LDL.LU R34, [R1+0xee8] ;  /* 0x000ee80001227983 */ /* 0x000ee80000300800 */
[----:B------:R-:W3:Y:S04]  /*92380*/  LDL.LU R35, [R1+0xeec] ;  /* 0x000eec0001237983 */ /* 0x000ee80000300800 */
[----:B---3--:R-:W-:Y:S04]  /*92390*/  STL.64 [R1+0x5f78], R34 ;  /* 0x005f782201007387 */ /* 0x008fe80000100a00 */
[----:B--2---:R2:W-:Y:S04]  /*923a0*/  STL.64 [R1+0x5f70], R32 ;  /* 0x005f702001007387 */ /* 0x0045e80000100a00 */
[----:B------:R-:W3:Y:S04]  /*923b0*/  LDL R38, [R1] ;  /* 0x0000000001267983 */ /* 0x000ee80000100800 */
[----:B------:R-:W3:Y:S04]  /*923c0*/  LDL R39, [R1+0x4] ;  /* 0x0000040001277983 */ /* 0x000ee80000100800 */
[----:B------:R-:W4:Y:S04]  /*923d0*/  LDL.LU R44, [R1+0xef0] ;  /* 0x000ef000012c7983 */ /* 0x000f280000300800 */
[----:B------:R-:W4:Y:S04]  /*923e0*/  LDL.LU R45, [R1+0xef4] ;  /* 0x000ef400012d7983 */ /* 0x000f280000300800 */
[----:B------:R-:W5:Y:S04]  /*923f0*/  LDL.LU R46, [R1+0xef8] ;  /* 0x000ef800012e7983 */ /* 0x000f680000300800 */
[----:B------:R-:W5:Y:S04]  /*92400*/  LDL.LU R47, [R1+0xefc] ;  /* 0x000efc00012f7983 */ /* 0x000f680000300800 */
[----:B-----5:R5:W-:Y:S04]  /*92410*/  STL.64 [R1+0x5f88], R46 ;  /* 0x005f882e01007387 */ /* 0x020be80000100a00 */
[----:B----4-:R-:W-:Y:S04]  /*92420*/  STL.64 [R1+0x5f80], R44 ;  /* 0x005f802c01007387 */ /* 0x010fe80000100a00 */
[----:B------:R-:W4:Y:S04]  /*92430*/  LDL R58, [R1+0x8] ;  /* 0x00000800013a7983 */ /* 0x000f280000100800 */
[----:B------:R-:W4:Y:S04]  /*92440*/  LDL R59, [R1+0xc] ;  /* 0x00000c00013b7983 */ /* 0x000f280000100800 */
[----:B------:R-:W2:Y:S04]  /*92450*/  LDL R56, [R1+0x10] ;  /* 0x0000100001387983 */ /* 0x000ea80000100800 */
[----:B------:R-:W2:Y:S04]  /*92460*/  LDL R57, [R1+0x14] ;  /* 0x0000140001397983 */ /* 0x000ea80000100800 */
[----:B----4-:R-:W-:Y:S04]  /*92470*/  STL.64 [R1+0x5f98], R58 ;  /* 0x005f983a01007387 */ /* 0x010fe80000100a00 */
[----:B--2---:R-:W-:Y:S04]  /*92480*/  STL.64 [R1+0x5f90], R56 ;  /* 0x005f903801007387 */ /* 0x004fe80000100a00 */
[----:B------:R-:W2:Y:S04]  /*92490*/  LDL.LU R48, [R1+0xf10] ;  /* 0x000f100001307983 */ /* 0x000ea80000300800 */
[----:B------:R-:W2:Y:S04]  /*924a0*/  LDL.LU R49, [R1+0xf14] ;  /* 0x000f140001317983 */ /* 0x000ea80000300800 */
[----:B------:R-:W4:Y:S04]  /*924b0*/  LDL.LU R50, [R1+0xf18] ;  /* 0x000f180001327983 */ /* 0x000f280000300800 */
[----:B------:R-:W4:Y:S04]  /*924c0*/  LDL.LU R51, [R1+0xf1c] ;  /* 0x000f1c0001337983 */ /* 0x000f280000300800 */
[----:B----4-:R-:W-:Y:S04]  /*924d0*/  STL.64 [R1+0x5fa8], R50 ;  /* 0x005fa83201007387 */ /* 0x010fe80000100a00 */
[----:B--2---:R2:W-:Y:S04]  /*924e0*/  STL.64 [R1+0x5fa0], R48 ;  /* 0x005fa03001007387 */ /* 0x0045e80000100a00 */
[----:B------:R-:W4:Y:S04]  /*924f0*/  LDL R36, [R1+0x18] ;  /* 0x0000180001247983 */ /* 0x000f280000100800 */
[----:B------:R-:W4:Y:S04]  /*92500*/  LDL R37, [R1+0x1c] ;  /* 0x00001c0001257983 */ /* 0x000f280000100800 */
[----:B---3--:R3:W-:Y:S04]  /*92510*/  STL.64 [R1+0x5fb8], R38 ;  /* 0x005fb82601007387 */ /* 0x0087e80000100a00 */
[----:B----4-:R-:W-:Y:S04]  /*92520*/  STL.64 [R1+0x5fb0], R36 ;  /* 0x005fb02401007387 */ /* 0x010fe80000100a00 */
[----:B------:R-:W4:Y:S04]  /*92530*/  LDL.LU R40, [R1+0xf20] ;  /* 0x000f200001287983 */ /* 0x000f280000300800 */
[----:B------:R-:W4:Y:S04]  /*92540*/  LDL.LU R41, [R1+0xf24] ;  /* 0x000f240001297983 */ /* 0x000f280000300800 */
[----:B------:R-:W2:Y:S04]  /*92550*/  LDL.LU R42, [R1+0xf28] ;  /* 0x000f2800012a7983 */ /* 0x000ea80000300800 */
[----:B------:R-:W2:Y:S04]  /*92560*/  LDL.LU R43, [R1+0xf2c] ;  /* 0x000f2c00012b7983 */ /* 0x000ea80000300800 */
[----:B--2---:R-:W-:Y:S04]  /*92570*/  STL.64 [R1+0x5fc8], R42 ;  /* 0x005fc82a01007387 */ /* 0x004fe80000100a00 */
[----:B----4-:R2:W-:Y:S04]  /*92580*/  STL.64 [R1+0x5fc0], R40 ;  /* 0x005fc02801007387 */ /* 0x0105e80000100a00 */
[----:B0-----:R-:W4:Y:S04]  /*92590*/  LDL R10, [R1+0x20] ;  /* 0x00002000010a7983 */ /* 0x001f280000100800 */
[----:B------:R-:W4:Y:S04]  /*925a0*/  LDL R11, [R1+0x24] ;  /* 0x00002400010b7983 */ /* 0x000f280000100800 */
[----:B-1----:R-:W2:Y:S04]  /*925b0*/  LDL.LU R16, [R1+0xf30] ;  /* 0x000f300001107983 */ /* 0x002ea80000300800 */
[----:B------:R-:W2:Y:S04]  /*925c0*/  LDL.LU R17, [R1+0xf34] ;  /* 0x000f340001117983 */ /* 0x000ea80000300800 */
[----:B------:R-:W2:Y:S04]  /*925d0*/  LDL.LU R18, [R1+0xf38] ;  /* 0x000f380001127983 */ /* 0x000ea80000300800 */
[----:B------:R-:W2:Y:S04]  /*925e0*/  LDL.LU R19, [R1+0xf3c] ;  /* 0x000f3c0001137983 */ /* 0x000ea80000300800 */
[----:B--2---:R-:W-:Y:S04]  /*925f0*/  STL.64 [R1+0x5fd8], R18 ;  /* 0x005fd81201007387 */ /* 0x004fe80000100a00 */
[----:B------:R0:W-:Y:S04]  /*92600*/  STL.64 [R1+0x5fd0], R16 ;  /* 0x005fd01001007387 */ /* 0x0001e80000100a00 */
[----:B------:R-:W2:Y:S04]  /*92610*/  LDL R8, [R1+0x28] ;  /* 0x0000280001087983 */ /* 0x000ea80000100800 */
[----:B------:R-:W2:Y:S04]  /*92620*/  LDL R9, [R1+0x2c] ;  /* 0x00002c0001097983 */ /* 0x000ea80000100800 */
[----:B----4-:R1:W-:Y:S04]  /*92630*/  STL.64 [R1+0x5fe8], R10 ;  /* 0x005fe80a01007387 */ /* 0x0103e80000100a00 */
[----:B--2---:R-:W-:Y:S04]  /*92640*/  STL.64 [R1+0x5fe0], R8 ;  /* 0x005fe00801007387 */ /* 0x004fe80000100a00 */
[----:B------:R-:W2:Y:S04]  /*92650*/  LDL.LU R32, [R1+0xf50] ;  /* 0x000f500001207983 */ /* 0x000ea80000300800 */
[----:B------:R-:W2:Y:S04]  /*92660*/  LDL.LU R33, [R1+0xf54] ;  /* 0x000f540001217983 */ /* 0x000ea80000300800 */
[----:B------:R-:W4:Y:S04]  /*92670*/  LDL.LU R34, [R1+0xf58] ;  /* 0x000f580001227983 */ /* 0x000f280000300800 */
[----:B------:R-:W4:Y:S04]  /*92680*/  LDL.LU R35, [R1+0xf5c] ;  /* 0x000f5c0001237983 */ /* 0x000f280000300800 */
[----:B----4-:R-:W-:Y:S04]  /*92690*/  STL.64 [R1+0x5ff8], R34 ;  /* 0x005ff82201007387 */ /* 0x010fe80000100a00 */
[----:B--2---:R-:W-:Y:S04]  /*926a0*/  STL.64 [R1+0x5ff0], R32 ;  /* 0x005ff02001007387 */ /* 0x004fe80000100a00 */
[----:B-----5:R-:W2:Y:S04]  /*926b0*/  LDL R46, [R1+0x38] ;  /* 0x00003800012e7983 */ /* 0x020ea80000100800 */
[----:B------:R-:W2:Y:S04]  /*926c0*/  LDL R47, [R1+0x3c] ;  /* 0x00003c00012f7983 */ /* 0x000ea80000100800 */
[----:B------:R-:W4:Y:S04]  /*926d0*/  LDL.LU R48, [R1+0xf70] ;  /* 0x000f700001307983 */ /* 0x000f280000300800 */
[----:B------:R-:W4:Y:S04]  /*926e0*/  LDL.LU R49, [R1+0xf74] ;  /* 0x000f740001317983 */ /* 0x000f280000300800 */
[----:B------:R-:W5:Y:S04]  /*926f0*/  LDL.LU R50, [R1+0xf78] ;  /* 0x000f780001327983 */ /* 0x000f680000300800 */
[----:B------:R-:W5:Y:S04]  /*92700*/  LDL.LU R51, [R1+0xf7c] ;  /* 0x000f7c0001337983 */ /* 0x000f680000300800 */
[----:B-----5:R-:W-:Y:S04]  /*92710*/  STL.64 [R1+0x6008], R50 ;  /* 0x0060083201007387 */ /* 0x020fe80000100a00 */
[----:B----4-:R4:W-:Y:S04]  /*92720*/  STL.64 [R1+0x6000], R48 ;  /* 0x0060003001007387 */ /* 0x0109e80000100a00 */
[----:B---3--:R-:W3:Y:S04]  /*92730*/  LDL R38, [R1+0x48] ;  /* 0x0000480001267983 */ /* 0x008ee80000100800 */
[----:B------:R-:W3:Y:S04]  /*92740*/  LDL R39, [R1+0x4c] ;  /* 0x00004c0001277983 */ /* 0x000ee80000100800 */
[----:B------:R-:W3:Y:S04]  /*92750*/  LDL.LU R40, [R1+0xf80] ;  /* 0x000f800001287983 */ /* 0x000ee80000300800 */
[----:B------:R-:W3:Y:S04]  /*92760*/  LDL.LU R41, [R1+0xf84] ;  /* 0x000f840001297983 */ /* 0x000ee80000300800 */
[----:B------:R-:W3:Y:S04]  /*92770*/  LDL.LU R42, [R1+0xf88] ;  /* 0x000f8800012a7983 */ /* 0x000ee80000300800 */
[----:B------:R-:W3:Y:S04]  /*92780*/  LDL.LU R43, [R1+0xf8c] ;  /* 0x000f8c00012b7983 */ /* 0x000ee80000300800 */
[----:B0-----:R-:W5:Y:S04]  /*92790*/  LDL.LU R16, [R1+0xf90] ;  /* 0x000f900001107983 */ /* 0x001f680000300800 */
[----:B------:R-:W5:Y:S04]  /*927a0*/  LDL.LU R17, [R1+0xf94] ;  /* 0x000f940001117983 */ /* 0x000f680000300800 */
[----:B------:R-:W5:Y:S04]  /*927b0*/  LDL.LU R18, [R1+0xf98] ;  /* 0x000f980001127983 */ /* 0x000f680000300800 */
[----:B------:R-:W5:Y:S04]  /*927c0*/  LDL.LU R19, [R1+0xf9c] ;  /* 0x000f9c0001137983 */ /* 0x000f680000300800 */
[----:B-1----:R-:W2:Y:S04]  /*927d0*/  LDL R10, [R1+0x58] ;  /* 0x00005800010a7983 */ /* 0x002ea80000100800 */
[----:B------:R-:W2:Y:S04]  /*927e0*/  LDL R11, [R1+0x5c] ;  /* 0x00005c00010b7983 */ /* 0x000ea80000100800 */
[----:B----4-:R-:W4:Y:S04]  /*927f0*/  LDL.LU R48, [R1+0xfb0] ;  /* 0x000fb00001307983 */ /* 0x010f280000300800 */
[----:B------:R-:W4:Y:S04]  /*92800*/  LDL.LU R49, [R1+0xfb4] ;  /* 0x000fb40001317983 */ /* 0x000f280000300800 */
[----:B------:R-:W4:Y:S04]  /*92810*/  LDL.LU R50, [R1+0xfb8] ;  /* 0x000fb80001327983 */ /* 0x000f280000300800 */
[----:B------:R-:W4:Y:S04]  /*92820*/  LDL.LU R51, [R1+0xfbc] ;  /* 0x000fbc0001337983 */ /* 0x000f280000300800 */
[----:B------:R-:W4:Y:S04]  /*92830*/  LDL.64 R8, [R1+0x60] ;  /* 0x0000600001087983 */ /* 0x000f280000100a00 */
[----:B------:R-:W2:Y:S04]  /*92840*/  LDL.LU R32, [R1+0xfa0] ;  /* 0x000fa00001207983 */ /* 0x000ea80000300800 */
[----:B------:R-:W2:Y:S04]  /*92850*/  LDL.LU R33, [R1+0xfa4] ;  /* 0x000fa40001217983 */ /* 0x000ea80000300800 */
[----:B------:R-:W2:Y:S04]  /*92860*/  LDL.LU R34, [R1+0xfa8] ;  /* 0x000fa80001227983 */ /* 0x000ea80000300800 */
[----:B------:R-:W2:Y:S04]  /*92870*/  LDL.LU R35, [R1+0xfac] ;  /* 0x000fac0001237983 */ /* 0x000ea80000300800 */
[----:B------:R-:W5:Y:S04]  /*92880*/  LDL.64 R36, [R1+0x50] ;  /* 0x0000500001247983 */ /* 0x000f680000100a00 */
[----:B------:R-:W2:Y:S04]  /*92890*/  LDL.64 R44, [R1+0x40] ;  /* 0x00004000012c7983 */ /* 0x000ea80000100a00 */
[----:B------:R-:W2:Y:S04]  /*928a0*/  LDL.LU R56, [R1+0xf60] ;  /* 0x000f600001387983 */ /* 0x000ea80000300800 */
[----:B------:R-:W2:Y:S04]  /*928b0*/  LDL.LU R57, [R1+0xf64] ;  /* 0x000f640001397983 */ /* 0x000ea80000300800 */
[----:B------:R-:W2:Y:S04]  /*928c0*/  LDL.LU R58, [R1+0xf68] ;  /* 0x000f6800013a7983 */ /* 0x000ea80000300800 */
[----:B------:R-:W2:Y:S04]  /*928d0*/  LDL.LU R59, [R1+0xf6c] ;  /* 0x000f6c00013b7983 */ /* 0x000ea80000300800 */
[----:B------:R-:W3:Y:S04]  /*928e0*/  LDL.64 R60, [R1+0x30] ;  /* 0x00003000013c7983 */ /* 0x000ee80000100a00 */
        /* <DEDUP_REMOVED lines=20> */
[----:B----4-:R-:W-:-:S15]  /*92a30*/  HMMA.16816.F32 R48, R28, R8, R48 ;  /* 0x000000081c30723c */ /* 0x010fde0000001830 */
[----:B------:R-:W-:-:S04]  /*92a40*/  NOP ;  /* 0x0000000000007918 */ /* 0x000fc80000000000 */
[----:B------:R-:W-:Y:S04]  /*92a50*/  STL.64 [R1+0xfb0], R48 ;  /* 0x000fb03001007387 */ /* 0x000fe80000100a00 */
[----:B------:R0:W-:Y:S04]  /*92a60*/  STL.64 [R1+0xfb8], R50 ;  /* 0x000fb83201007387 */ /* 0x0001e80000100a00 */
[----:B0-----:R-:W4:Y:S04]  /*92a70*/  LDL.LU.64 R50, [R1+0x6008] ;  /* 0x0060080001327983 */ /* 0x001f280000300a00 */
[----:B------:R-:W4:Y:S01]  /*92a80*/  LDL.LU.64 R48, [R1+0x6000] ;  /* 0x0060000001307983 */ /* 0x000f220000300a00 */
[----:B------:R-:W-:-:S02]  /*92a90*/  IMAD.MOV.U32 R0, RZ, RZ, R9 ;  /* 0x000000ffff007224 */ /* 0x000fc400078e0009 */
[C---:B--2---:R-:W-:Y:S03]  /*92aa0*/  HMMA.16816.F32 R8, R28.reuse, R10, R32 ;  /* 0x0000000a1c08723c */ /* 0x044fe60000001820 */
[----:B------:R0:W-:Y:S04]  /*92ab0*/  STL [R1+0x5ddc], R0 ;  /* 0x005ddc0001007387 */ /* 0x0001e80000100800 */
[----:B------:R-:W2:Y:S01]  /*92ac0*/  LDL.LU.64 R34, [R1+0x5ff8] ;  /* 0x005ff80001227983 */ /* 0x000ea20000300a00 */
[----:B-----5:R-:W-:Y:S03]  /*92ad0*/  HMMA.16816.F32 R16, R28, R36, R16 ;  /* 0x000000241c10723c */ /* 0x020fe60000001810 */
[----:B------:R-:W2:Y:S01]  /*92ae0*/  LDL.LU.64 R32, [R1+0x5ff0] ;  /* 0x005ff00001207983 */ /* 0x000ea20000300a00 */
[----:B0-----:R-:W-:-:S04]  /*92af0*/  IMAD.MOV.U32 R0, RZ, RZ, R37 ;  /* 0x000000ffff007224 */ /* 0x001fc800078e0025 */
[----:B---3--:R-:W-:Y:S03]  /*92b00*/  HMMA.16816.F32 R36, R28, R38, R40 ;  /* 0x000000261c24723c */ /* 0x008fe60000001828 */
[----:B------:R-:W-:Y:S04]  /*92b10*/  STL.64 [R1+0xfa0], R8 ;  /* 0x000fa00801007387 */ /* 0x000fe80000100a00 */
[----:B------:R0:W-:Y:S04]  /*92b20*/  STL.64 [R1+0xfa8], R10 ;  /* 0x000fa80a01007387 */ /* 0x0001e80000100a00 */
[----:B0-----:R-:W3:Y:S04]  /*92b30*/  LDL.LU.64 R10, [R1+0x5fe8] ;  /* 0x005fe800010a7983 */ /* 0x001ee80000300a00 */
[----:B------:R-:W5:Y:S04]  /*92b40*/  LDL.LU.64 R8, [R1+0x5fe0] ;  /* 0x005fe00001087983 */ /* 0x000f680000300a00 */
[----:B------:R-:W-:Y:S04]  /*92b50*/  STL.64 [R1+0xf90], R16 ;  /* 0x000f901001007387 */ /* 0x000fe80000100a00 */
[----:B------:R0:W-:Y:S04]  /*92b60*/  STL.64 [R1+0xf98], R18 ;  /* 0x000f981201007387 */ /* 0x0001e80000100a00 */
[----:B0-----:R-:W3:Y:S04]  /*92b70*/  LDL.LU.64 R18, [R1+0x5fd8] ;  /* 0x005fd80001127983 */ /* 0x001ee80000300a00 */
[----:B------:R-:W3:Y:S04]  /*92b80*/  LDL.LU.64 R16, [R1+0x5fd0] ;  /* 0x005fd00001107983 */ /* 0x000ee80000300a00 */
[----:B------:R0:W-:Y:S04]  /*92b90*/  STL [R1+0x5de0], R0 ;  /* 0x005de00001007387 */ /* 0x0001e80000100800 */
[----:B------:R-:W3:Y:S04]  /*92ba0*/  LDL.LU.64 R42, [R1+0x5fc8] ;  /* 0x005fc800012a7983 */ /* 0x000ee80000300a00 */
[----:B------:R-:W3:Y:S04]  /*92bb0*/  LDL.LU.64 R40, [R1+0x5fc0] ;  /* 0x005fc00001287983 */ /* 0x000ee80000300a00 */
[----:B------:R-:W-:Y:S01]  /*92bc0*/  STL.64 [R1+0xf80], R36 ;  /* 0x000f802401007387 */ /* 0x000fe20000100a00 */
[----:B0-----:R-:W-:-:S03]  /*92bd0*/  IMAD.MOV.U32 R0, RZ, RZ, R45 ;  /* 0x000000ffff007224 */ /* 0x001fc600078e002d */
[----:B------:R0:W-:Y:S04]  /*92be0*/  STL.64 [R1+0xf88], R38 ;  /* 0x000f882601007387 */ /* 0x0001e80000100a00 */
[----:B0-----:R-:W3:Y:S04]  /*92bf0*/  LDL.LU.64 R38, [R1+0x5fb8] ;  /* 0x005fb80001267983 */ /* 0x001ee80000300a00 */
[----:B------:R-:W3:Y:S01]  /*92c00*/  LDL.LU.64 R36, [R1+0x5fb0] ;  /* 0x005fb00001247983 */ /* 0x000ee20000300a00 */
[C---:B----4-:R-:W-:Y:S08]  /*92c10*/  HMMA.16816.F32 R48, R28.reuse, R44, R48 ;  /* 0x0000002c1c30723c */ /* 0x050ff00000001830 */
[C---:B------:R-:W-:Y:S11]  /*92c20*/  HMMA.16816.F32 R44, R28.reuse, R46, R56 ;  /* 0x0000002e1c2c723c */ /* 0x040ff60000001838 */
[----:B------:R-:W-:Y:S04]  /*92c30*/  STL.64 [R1+0xf70], R48 ;  /* 0x000f703001007387 */ /* 0x000fe80000100a00 */
[----:B------:R0:W-:Y:S04]  /*92c40*/  STL.64 [R1+0xf78], R50 ;  /* 0x000f783201007387 */ /* 0x0001e80000100a00 */
[----:B0-----:R-:W4:Y:S04]  /*92c50*/  LDL.LU.64 R50, [R1+0x5fa8] ;  /* 0x005fa80001327983 */ /* 0x001f280000300a00 */
[----:B------:R-:W4:Y:S04]  /*92c60*/  LDL.LU.64 R48, [R1+0x5fa0] ;  /* 0x005fa00001307983 */ /* 0x000f280000300a00 */
[----:B------:R0:W-:Y:S04]  /*92c70*/  STL [R1+0x5de4], R0 ;  /* 0x005de40001007387 */ /* 0x0001e80000100800 */
[----:B------:R-:W4:Y:S04]  /*92c80*/  LDL.LU.64 R58, [R1+0x5f98] ;  /* 0x005f9800013a7983 */ /* 0x000f280000300a00 */
[----:B------:R-:W4:Y:S01]  /*92c90*/  LDL.LU.64 R56, [R1+0x5f90] ;  /* 0x005f900001387983 */ /* 0x000f220000300a00 */
[C---:B--2---:R-:W-:Y:S08]  /*92ca0*/  HMMA.16816.F32 R32, R28.reuse, R60, R32 ;  /* 0x0000003c1c20723c */ /* 0x044ff00000001820 */
[C---:B-----5:R-:W-:Y:S01]  /*92cb0*/  HMMA.16816.F32 R24, R28.reuse, R8, R24 ;  /* 0x000000081c18723c */ /* 0x060fe20000001818 */
[----:B------:R-:W-:Y:S07]  /*92cc0*/  STL.64 [R1+0xf60], R44 ;  /* 0x000f602c01007387 */ /* 0x000fee0000100a00 */
[----:B---3--:R-:W-:Y:S01]  /*92cd0*/  HMMA.16816.F32 R8, R28, R10, R16 ;  /* 0x0000000a1c08723c */ /* 0x008fe20000001810 */
[----:B------:R1:W-:Y:S01]  /*92ce0*/  STL.64 [R1+0xf68], R46 ;  /* 0x000f682e01007387 */ /* 0x0003e20000100a00 */
[----:B0-----:R-:W-:-:S03]  /*92cf0*/  IMAD.MOV.U32 R0, RZ, RZ, R61 ;  /* 0x000000ffff007224 */ /* 0x001fc600078e003d */
[----:B-1----:R-:W2:Y:S04]  /*92d00*/  LDL.LU.64 R46, [R1+0x5f88] ;  /* 0x005f8800012e7983 */ /* 0x002ea80000300a00 */
[----:B------:R-:W2:Y:S04]  /*92d10*/  LDL.LU.64 R44, [R1+0x5f80] ;  /* 0x005f8000012c7983 */ /* 0x000ea80000300a00 */
[----:B------:R-:W-:Y:S04]  /*92d20*/  STL.64 [R1+0xf50], R32 ;  /* 0x000f502001007387 */ /* 0x000fe80000100a00 */
[----:B------:R0:W-:Y:S01]  /*92d30*/  STL.64 [R1+0xf58], R34 ;  /* 0x000f582201007387 */ /* 0x0001e20000100a00 */
[C---:B------:R-:W-:Y:S03]  /*92d40*/  HMMA.16816.F32 R40, R28.reuse, R36, R40 ;  /* 0x000000241c28723c */ /* 0x040fe60000001828 */
[----:B0-----:R-:W3:Y:S04]  /*92d50*/  LDL.LU.64 R34, [R1+0x5f78] ;  /* 0x005f780001227983 */ /* 0x001ee80000300a00 */
[----:B------:R-:W3:Y:S04]  /*92d60*/  LDL.LU.64 R32, [R1+0x5f70] ;  /* 0x005f700001207983 */ /* 0x000ee80000300a00 */
[----:B------:R-:W3:Y:S04]  /*92d70*/  LDL.LU.64 R60, [R1+0x5f68] ;  /* 0x005f6800013c7983 */ /* 0x000ee80000300a00 */
        /* <DEDUP_REMOVED lines=9> */
[----:B------:R-:W5:Y:S04]  /*92e10*/  LDL.LU.64 R8, [R1+0x5f38] ;  /* 0x005f380001087983 */ /* 0x000f680000300a00 */
[----:B------:R-:W-:Y:S04]  /*92e20*/  STL.64 [R1+0xf20], R40 ;  /* 0x000f202801007387 */ /* 0x000fe80000100a00 */
[----:B------:R0:W-:Y:S04]  /*92e30*/  STL.64 [R1+0xf28], R42 ;  /* 0x000f282a01007387 */ /* 0x0001e80000100a00 */
[----:B0-----:R-:W5:Y:S04]  /*92e40*/  LDL.LU.64 R42, [R1+0x5f30] ;  /* 0x005f3000012a7983 */ /* 0x001f680000300a00 */
[----:B------:R-:W5:Y:S01]  /*92e50*/  LDL.LU.64 R40, [R1+0x5f28] ;  /* 0x005f280001287983 */ /* 0x000f620000300a00 */
[C---:B----4-:R-:W-:Y:S08]  /*92e60*/  HMMA.16816.F32 R48, R28.reuse, R56, R48 ;  /* 0x000000381c30723c */ /* 0x050ff00000001830 */
        /* <DEDUP_REMOVED lines=14> */
[----:B------:R-:W-:Y:S04]  /*92f50*/  STL.64 [R1+0xef8], R38 ;  /* 0x000ef82601007387 */ /* 0x000fe80000100a00 */
[----:B------:R-:W-:Y:S04]  /*92f60*/  STL.64 [R1+0xee0], R32 ;  /* 0x000ee02001007387 */ /* 0x000fe80000100a00 */
[----:B------:R-:W-:Y:S01]  /*92f70*/  STL.64 [R1+0xee8], R34 ;  /* 0x000ee82201007387 */ /* 0x000fe20000100a00 */
[C---:B-----5:R-:W-:Y:S08]  /*92f80*/  HMMA.16816.F32 R8, R28.reuse, R50, R8 ;  /* 0x000000321c08723c */ /* 0x060ff00000001808 */
[C---:B----4-:R-:W-:Y:S08]  /*92f90*/  HMMA.16816.F32 R16, R28.reuse, R54, R16 ;  /* 0x000000361c10723c */ /* 0x050ff00000001810 */
[C---:B------:R-:W-:Y:S08]  /*92fa0*/  HMMA.16816.F32 R12, R28.reuse, R52, R12 ;  /* 0x000000341c0c723c */ /* 0x040ff0000000180c */
[C---:B------:R-:W-:Y:S08]  /*92fb0*/  HMMA.16816.F32 R24, R28.reuse, R58, R24 ;  /* 0x0000003a1c18723c */ /* 0x040ff00000001818 */
[C---:B------:R-:W-:Y:S01]  /*92fc0*/  HMMA.16816.F32 R20, R28.reuse, R56, R20 ;  /* 0x000000381c14723c */ /* 0x040fe20000001814 */
[----:B------:R-:W-:Y:S07]  /*92fd0*/  STL.64 [R1+0x5cc0], R58 ;  /* 0x005cc03a01007387 */ /* 0x000fee0000100a00 */
[C---:B------:R-:W-:Y:S03]  /*92fe0*/  HMMA.16816.F32 R4, R28.reuse, R48, R4 ;  /* 0x000000301c04723c */ /* 0x040fe60000001804 */
[----:B------:R-:W-:Y:S04]  /*92ff0*/  STL.64 [R1+0xed0], R24 ;  /* 0x000ed01801007387 */ /* 0x000fe80000100a00 */
[----:B------:R-:W-:Y:S04]  /*93000*/  STL.64 [R1+0xed8], R26 ;  /* 0x000ed81a01007387 */ /* 0x000fe80000100a00 */
[----:B------:R0:W-:Y:S04]  /*93010*/  STL.64 [R1+0x5cb8], R56 ;  /* 0x005cb83801007387 */ /* 0x0001e80000100a00 */
[----:B------:R-:W-:Y:S04]  /*93020*/  STL.64 [R1+0xec0], R20 ;  /* 0x000ec01401007387 */ /* 0x000fe80000100a00 */
[----:B------:R-:W-:Y:S04]  /*93030*/  STL.64 [R1+0xec8], R22 ;  /* 0x000ec81601007387 */ /* 0x000fe80000100a00 */
[----:B------:R-:W-:Y:S04]  /*93040*/  STL.64 [R1+0x5ca0], R54 ;  /* 0x005ca03601007387 */ /* 0x000fe80000100a00 */
[----:B------:R-:W-:Y:S04]  /*93050*/  STL.64 [R1+0xeb0], R16 ;  /* 0x000eb01001007387 */ /* 0x000fe80000100a00 */
[----:B------:R-:W-:Y:S04]  /*93060*/  STL.64 [R1+0xeb8], R18 ;  /* 0x000eb81201007387 */ /* 0x000fe80000100a00 */
[----:B------:R1:W-:Y:S04]  /*93070*/  STL.64 [R1+0x5c98], R52 ;  /* 0x005c983401007387 */ /* 0x0003e80000100a00 */
[----:B------:R-:W-:Y:S04]  /*93080*/  STL.64 [R1+0xea0], R12 ;  /* 0x000ea00c01007387 */ /* 0x000fe80000100a00 */
[----:B------:R-:W-:Y:S04]  /*93090*/  STL.64 [R1+0xea8], R14 ;  /* 0x000ea80e01007387 */ /* 0x000fe80000100a00 */
[----:B0-----:R-:W2:Y:S04]  /*930a0*/  LDL.LU R56, [R1+0xd70] ;  /* 0x000d700001387983 */ /* 0x001ea80000300800 */
[----:B------:R0:W-:Y:S04]  /*930b0*/  STL.64 [R1+0xe90], R8 ;  /* 0x000e900801007387 */ /* 0x0001e80000100a00 */
[----:B------:R3:W-:Y:S04]  /*930c0*/  STL.64 [R1+0xe98], R10 ;  /* 0x000e980a01007387 */ /* 0x0007e80000100a00 */
[----:B------:R4:W-:Y:S04]  /*930d0*/  STL.64 [R1+0xe80], R4 ;  /* 0x000e800401007387 */ /* 0x0009e80000100a00 */
[----:B------:R5:W-:Y:S04]  /*930e0*/  STL.64 [R1+0xe88], R6 ;  /* 0x000e880601007387 */ /* 0x000be80000100a00 */
[----:B------:R-:W2:Y:S04]  /*930f0*/  LDL.LU R57, [R1+0xd74] ;  /* 0x000d740001397983 */ /* 0x000ea80000300800 */
[----:B------:R-:W2:Y:S04]  /*93100*/  LDL.LU R58, [R1+0xd78] ;  /* 0x000d7800013a7983 */ /* 0x000ea80000300800 */
[----:B------:R-:W2:Y:S04]  /*93110*/  LDL.LU R59, [R1+0xd7c] ;  /* 0x000d7c00013b7983 */ /* 0x000ea80000300800 */
[----:B-1----:R-:W2:Y:S04]  /*93120*/  LDL.LU R52, [R1+0xd80] ;  /* 0x000d800001347983 */ /* 0x002ea80000300800 */
[----:B------:R-:W2:Y:S04]  /*93130*/  LDL.LU R53, [R1+0xd84] ;  /* 0x000d840001357983 */ /* 0x000ea80000300800 */
[----:B------:R-:W2:Y:S04]  /*93140*/  LDL.LU R54, [R1+0xd88] ;  /* 0x000d880001367983 */ /* 0x000ea80000300800 */
[----:B------:R-:W2:Y:S04]  /*93150*/  LDL.LU R55, [R1+0xd8c] ;  /* 0x000d8c0001377983 */ /* 0x000ea80000300800 */
[----:B------:R-:W2:Y:S04]  /*93160*/  LDL.LU R24, [R1+0xe50] ;  /* 0x000e500001187983 */ /* 0x000ea80000300800 */
[----:B------:R-:W2:Y:S04]  /*93170*/  LDL.LU R25, [R1+0xe54] ;  /* 0x000e540001197983 */ /* 0x000ea80000300800 */
[----:B------:R-:W2:Y:S04]  /*93180*/  LDL.LU R26, [R1+0xe58] ;  /* 0x000e5800011a7983 */ /* 0x000ea80000300800 */
[----:B------:R-:W2:Y:S04]  /*93190*/  LDL.LU R27, [R1+0xe5c] ;  /* 0x000e5c00011b7983 */ /* 0x000ea80000300800 */
[----:B0-----:R-:W2:Y:S04]  /*931a0*/  LDL.LU R8, [R1+0xe60] ;  /* 0x000e600001087983 */ /* 0x001ea80000300800 */
[----:B------:R-:W2:Y:S04]  /*931b0*/  LDL.LU R9, [R1+0xe64] ;  /* 0x000e640001097983 */ /* 0x000ea80000300800 */
[----:B---3--:R-:W2:Y:S04]  /*931c0*/  LDL.LU R10, [R1+0xe68] ;  /* 0x000e6800010a7983 */ /* 0x008ea80000300800 */
[----:B------:R-:W2:Y:S04]  /*931d0*/  LDL.LU R11, [R1+0xe6c] ;  /* 0x000e6c00010b7983 */ /* 0x000ea80000300800 */
[----:B----4-:R-:W3:Y:S04]  /*931e0*/  LDL.LU R4, [R1+0xe70] ;  /* 0x000e700001047983 */ /* 0x010ee80000300800 */
[----:B------:R-:W3:Y:S04]  /*931f0*/  LDL.LU R5, [R1+0xe74] ;  /* 0x000e740001057983 */ /* 0x000ee80000300800 */
[----:B-----5:R-:W3:Y:S04]  /*93200*/  LDL.LU R6, [R1+0xe78] ;  /* 0x000e780001067983 */ /* 0x020ee80000300800 */
[----:B------:R-:W3:Y:S04]  /*93210*/  LDL.LU R7, [R1+0xe7c] ;  /* 0x000e7c0001077983 */ /* 0x000ee80000300800 */
[----:B------:R-:W-:Y:S04]  /*93220*/  STL.64 [R1+0x5c90], R50 ;  /* 0x005c903201007387 */ /* 0x000fe80000100a00 */
[----:B------:R0:W-:Y:S04]  /*93230*/  STL.64 [R1+0x5c88], R48 ;  /* 0x005c883001007387 */ /* 0x0001e80000100a00 */
[----:B0-----:R-:W4:Y:S04]  /*93240*/  LDL.LU R48, [R1+0xd90] ;  /* 0x000d900001307983 */ /* 0x001f280000300800 */
        /* <DEDUP_REMOVED lines=32> */
[----:B------:R-:W2:Y:S02]  /*93450*/  LDL.LU.64 R4, [R1+0x5ee8] ;  /* 0x005ee80001047983 */ /* 0x000ea40000300a00 */
[----:B--2---:R-:W-:-:S15]  /*93460*/  HMMA.16816.F32 R8, R28, R4, R8 ;  /* 0x000000041c08723c */ /* 0x004fde0000001808 */
[----:B------:R-:W-:-:S04]  /*93470*/  NOP ;  /* 0x0000000000007918 */ /* 0x000fc80000000000 */
[----:B------:R-:W-:Y:S04]  /*93480*/  STL.64 [R1+0xe60], R8 ;  /* 0x000e600801007387 */ /* 0x000fe80000100a00 */
[----:B------:R0:W-:Y:S04]  /*93490*/  STL.64 [R1+0xe68], R10 ;  /* 0x000e680a01007387 */ /* 0x0001e80000100a00 */
[----:B0-----:R-:W2:Y:S04]  /*934a0*/  LDL.LU.64 R10, [R1+0x5ee0] ;  /* 0x005ee000010a7983 */ /* 0x001ea80000300a00 */
[----:B------:R-:W5:Y:S01]  /*934b0*/  LDL.LU.64 R8, [R1+0x5ed8] ;  /* 0x005ed80001087983 */ /* 0x000f620000300a00 */
[----:B---3--:R-:W-:-:S15]  /*934c0*/  HMMA.16816.F32 R24, R28, R6, R24 ;  /* 0x000000061c18723c */ /* 0x008fde0000001818 */
[----:B------:R-:W-:-:S04]  /*934d0*/  NOP ;  /* 0x0000000000007918 */ /* 0x000fc80000000000 */
[----:B------:R0:W-:Y:S04]  /*934e0*/  STL.64 [R1+0xe50], R24 ;  /* 0x000e501801007387 */ /* 0x0001e80000100a00 */
[----:B------:R1:W-:Y:S04]  /*934f0*/  STL.64 [R1+0xe58], R26 ;  /* 0x000e581a01007387 */ /* 0x0003e80000100a00 */
[----:B0-----:R-:W3:Y:S04]  /*93500*/  LDL.LU R24, [R1+0xde0] ;  /* 0x000de00001187983 */ /* 0x001ee80000300800 */
[----:B------:R-:W3:Y:S04]  /*93510*/  LDL.LU R25, [R1+0xde4] ;  /* 0x000de40001197983 */ /* 0x000ee80000300800 */
[----:B-1----:R-:W3:Y:S04]  /*93520*/  LDL.LU R26, [R1+0xde8] ;  /* 0x000de800011a7983 */ /* 0x002ee80000300800 */
[----:B------:R-:W3:Y:S04]  /*93530*/  LDL.LU R27, [R1+0xdec] ;  /* 0x000dec00011b7983 */ /* 0x000ee80000300800 */
[----:B------:R-:W-:Y:S04]  /*93540*/  STL.64 [R1+0x5cb0], R6 ;  /* 0x005cb00601007387 */ /* 0x000fe80000100a00 */
[----:B------:R0:W-:Y:S04]  /*93550*/  STL.64 [R1+0x5ca8], R4 ;  /* 0x005ca80401007387 */ /* 0x0001e80000100a00 */
[----:B0-----:R-:W3:Y:S04]  /*93560*/  LDL.LU R4, [R1+0xda0] ;  /* 0x000da00001047983 */ /* 0x001ee80000300800 */
[----:B------:R-:W3:Y:S04]  /*93570*/  LDL.LU R5, [R1+0xda4] ;  /* 0x000da40001057983 */ /* 0x000ee80000300800 */
[----:B------:R-:W3:Y:S04]  /*93580*/  LDL.LU R6, [R1+0xda8] ;  /* 0x000da80001067983 */ /* 0x000ee80000300800 */
[----:B------:R-:W3:Y:S01]  /*93590*/  LDL.LU R7, [R1+0xdac] ;  /* 0x000dac0001077983 */ /* 0x000ee20000300800 */
[C---:B--2---:R-:W-:Y:S08]  /*935a0*/  HMMA.16816.F32 R12, R28.reuse, R10, R12 ;  /* 0x0000000a1c0c723c */ /* 0x044ff0000000180c */
[----:B-----5:R-:W-:-:S15]  /*935b0*/  HMMA.16816.F32 R44, R28, R8, R44 ;  /* 0x000000081c2c723c */ /* 0x020fde000000182c */
[----:B------:R-:W-:-:S04]  /*935c0*/  NOP ;  /* 0x0000000000007918 */ /* 0x000fc80000000000 */
[----:B------:R0:W-:Y:S04]  /*935d0*/  STL.64 [R1+0xe40], R44 ;  /* 0x000e402c01007387 */ /* 0x0001e80000100a00 */
[----:B------:R-:W-:Y:S04]  /*935e0*/  STL.64 [R1+0xe48], R46 ;  /* 0x000e482e01007387 */ /* 0x000fe80000100a00 */
[----:B0-----:R-:W2:Y:S04]  /*935f0*/  LDL.LU.64 R44, [R1+0x5ed0] ;  /* 0x005ed000012c7983 */ /* 0x001ea80000300a00 */
[----:B------:R-:W-:Y:S04]  /*93600*/  STL.64 [R1+0xe30], R12 ;  /* 0x000e300c01007387 */ /* 0x000fe80000100a00 */
[----:B------:R0:W-:Y:S04]  /*93610*/  STL.64 [R1+0xe38], R14 ;  /* 0x000e380e01007387 */ /* 0x0001e80000100a00 */
[----:B0-----:R-:W5:Y:S04]  /*93620*/  LDL.LU.64 R14, [R1+0x5ec8] ;  /* 0x005ec800010e7983 */ /* 0x001f680000300a00 */
[----:B------:R-:W2:Y:S04]  /*93630*/  LDL.LU.64 R12, [R1+0x5ec0] ;  /* 0x005ec000010c7983 */ /* 0x000ea80000300a00 */
[----:B------:R-:W-:Y:S04]  /*93640*/  STL.64 [R1+0x5cd0], R10 ;  /* 0x005cd00a01007387 */ /* 0x000fe80000100a00 */
[----:B------:R0:W-:Y:S04]  /*93650*/  STL.64 [R1+0x5cc8], R8 ;  /* 0x005cc80801007387 */ /* 0x0001e80000100a00 */
[----:B0-----:R-:W3:Y:S04]  /*93660*/  LDL.LU R8, [R1+0xdb0] ;  /* 0x000db00001087983 */ /* 0x001ee80000300800 */
[----:B------:R-:W3:Y:S04]  /*93670*/  LDL.LU R9, [R1+0xdb4] ;  /* 0x000db40001097983 */ /* 0x000ee80000300800 */
[----:B------:R-:W3:Y:S04]  /*93680*/  LDL.LU R10, [R1+0xdb8] ;  /* 0x000db800010a7983 */ /* 0x000ee80000300800 */
[----:B------:R-:W3:Y:S01]  /*93690*/  LDL.LU R11, [R1+0xdbc] ;  /* 0x000dbc00010b7983 */ /* 0x000ee20000300800 */
[C---:B-----5:R-:W-:Y:S08]  /*936a0*/  HMMA.16816.F32 R16, R28.reuse, R14, R16 ;  /* 0x0000000e1c10723c */ /* 0x060ff00000001810 */
[----:B--2---:R-:W-:-:S15]  /*936b0*/  HMMA.16816.F32 R36, R28, R12, R36 ;  /* 0x0000000c1c24723c */ /* 0x004fde0000001824 */
[----:B------:R-:W-:-:S04]  /*936c0*/  NOP ;  /* 0x0000000000007918 */ /* 0x000fc80000000000 */
[----:B------:R-:W-:Y:S04]  /*936d0*/  STL.64 [R1+0xe20], R36 ;  /* 0x000e202401007387 */ /* 0x000fe80000100a00 */
[----:B------:R0:W-:Y:S04]  /*936e0*/  STL.64 [R1+0xe28], R38 ;  /* 0x000e282601007387 */ /* 0x0001e80000100a00 */
[----:B0-----:R-:W2:Y:S04]  /*936f0*/  LDL.LU.64 R38, [R1+0x5eb8] ;  /* 0x005eb80001267983 */ /* 0x001ea80000300a00 */
[----:B------:R-:W5:Y:S04]  /*93700*/  LDL.LU.64 R36, [R1+0x5eb0] ;  /* 0x005eb00001247983 */ /* 0x000f680000300a00 */
[----:B------:R-:W-:Y:S04]  /*93710*/  STL.64 [R1+0xe10], R16 ;  /* 0x000e101001007387 */ /* 0x000fe80000100a00 */
[----:B------:R0:W-:Y:S04]  /*93720*/  STL.64 [R1+0xe18], R18 ;  /* 0x000e181201007387 */ /* 0x0001e80000100a00 */
[----:B0-----:R-:W2:Y:S04]  /*93730*/  LDL.LU.64 R18, [R1+0x5ea8] ;  /* 0x005ea80001127983 */ /* 0x001ea80000300a00 */
[----:B------:R-:W3:Y:S04]  /*93740*/  LDL.LU.64 R16, [R1+0x5ea0] ;  /* 0x005ea00001107983 */ /* 0x000ee80000300a00 */
[----:B------:R-:W-:Y:S04]  /*93750*/  STL.64 [R1+0x5ce0], R14 ;  /* 0x005ce00e01007387 */ /* 0x000fe80000100a00 */
[----:B------:R0:W-:Y:S04]  /*93760*/  STL.64 [R1+0x5cd8], R12 ;  /* 0x005cd80c01007387 */ /* 0x0001e80000100a00 */
[----:B0-----:R-:W4:Y:S04]  /*93770*/  LDL.LU R12, [R1+0xdc0] ;  /* 0x000dc000010c7983 */ /* 0x001f280000300800 */
[----:B------:R-:W4:Y:S04]  /*93780*/  LDL.LU R13, [R1+0xdc4] ;  /* 0x000dc400010d7983 */ /* 0x000f280000300800 */
[----:B------:R-:W4:Y:S04]  /*93790*/  LDL.LU R14, [R1+0xdc8] ;  /* 0x000dc800010e7983 */ /* 0x000f280000300800 */
[----:B------:R-:W4:Y:S01]  /*937a0*/  LDL.LU R15, [R1+0xdcc] ;  /* 0x000dcc00010f7983 */ /* 0x000f220000300800 */
[C---:B--2---:R-:W-:Y:S08]  /*937b0*/  HMMA.16816.F32 R20, R28.reuse, R18, R20 ;  /* 0x000000121c14723c */ /* 0x044ff00000001814 */
[----:B---3--:R-:W-:-:S15]  /*937c0*/  HMMA.16816.F32 R32, R28, R16, R32 ;  /* 0x000000101c20723c */ /* 0x008fde0000001820 */
[----:B------:R-:W-:-:S04]  /*937d0*/  NOP ;  /* 0x0000000000007918 */ /* 0x000fc80000000000 */
[----:B------:R-:W-:Y:S04]  /*937e0*/  STL.64 [R1+0xe00], R32 ;  /* 0x000e002001007387 */ /* 0x000fe80000100a00 */
[----:B------:R0:W-:Y:S04]  /*937f0*/  STL.64 [R1+0xe08], R34 ;  /* 0x000e082201007387 */ /* 0x0001e80000100a00 */
[----:B0-----:R-:W2:Y:S04]  /*93800*/  LDL.LU.64 R34, [R1+0x5e98] ;  /* 0x005e980001227983 */ /* 0x001ea80000300a00 */
[----:B------:R-:W3:Y:S04]  /*93810*/  LDL.LU.64 R32, [R1+0x5e90] ;  /* 0x005e900001207983 */ /* 0x000ee80000300a00 */
[----:B------:R-:W-:Y:S04]  /*93820*/  STL.64 [R1+0xdf0], R20 ;  /* 0x000df01401007387 */ /* 0x000fe80000100a00 */
[----:B------:R0:W-:Y:S04]  /*93830*/  STL.64 [R1+0xdf8], R22 ;  /* 0x000df81601007387 */ /* 0x0001e80000100a00 */
[----:B0-----:R-:W2:Y:S04]  /*93840*/  LDL.LU.64 R22, [R1+0x5e88] ;  /* 0x005e880001167983 */ /* 0x001ea80000300a00 */
[----:B------:R-:W2:Y:S04]  /*93850*/  LDL.LU.64 R20, [R1+0x5e80] ;  /* 0x005e800001147983 */ /* 0x000ea80000300a00 */
[----:B------:R-:W-:Y:S04]  /*93860*/  STL.64 [R1+0x5c70], R18 ;  /* 0x005c701201007387 */ /* 0x000fe80000100a00 */
[----:B------:R0:W-:Y:S04]  /*93870*/  STL.64 [R1+0x5c68], R16 ;  /* 0x005c681001007387 */ /* 0x0001e80000100a00 */
[----:B0-----:R-:W3:Y:S04]  /*93880*/  LDL.LU R16, [R1+0xdd0] ;  /* 0x000dd00001107983 */ /* 0x001ee80000300800 */
[----:B------:R-:W3:Y:S04]  /*93890*/  LDL.LU R17, [R1+0xdd4] ;  /* 0x000dd40001117983 */ /* 0x000ee80000300800 */
[----:B------:R-:W3:Y:S04]  /*938a0*/  LDL.LU R18, [R1+0xdd8] ;  /* 0x000dd80001127983 */ /* 0x000ee80000300800 */
[----:B------:R-:W3:Y:S01]  /*938b0*/  LDL.LU R19, [R1+0xddc] ;  /* 0x000ddc0001137983 */ /* 0x000ee20000300800 */
[----:B--2---:R-:W-:-:S15]  /*938c0*/  HMMA.16816.F32 R24, R28, R20, R24 ;  /* 0x000000141c18723c */ /* 0x004fde0000001818 */
[----:B------:R-:W-:-:S04]  /*938d0*/  NOP ;  /* 0x0000000000007918 */ /* 0x000fc80000000000 */
[----:B------:R-:W-:Y:S04]  /*938e0*/  STL.64 [R1+0xde0], R24 ;  /* 0x000de01801007387 */ /* 0x000fe80000100a00 */
[----:B------:R0:W-:Y:S04]  /*938f0*/  STL.64 [R1+0xde8], R26 ;  /* 0x000de81a01007387 */ /* 0x0001e80000100a00 */
[----:B0-----:R-:W2:Y:S04]  /*93900*/  LDL.LU.64 R26, [R1+0x5e78] ;  /* 0x005e7800011a7983 */ /* 0x001ea80000300a00 */
[----:B------:R-:W4:Y:S01]  /*93910*/  LDL.LU.64 R24, [R1+0x5e70] ;  /* 0x005e700001187983 */ /* 0x000f220000300a00 */
[----:B---3--:R-:W-:Y:S03]  /*93920*/  HMMA.16816.F32 R16, R28, R22, R16 ;  /* 0x000000161c10723c */ /* 0x008fe60000001810 */
[----:B------:R-:W-:Y:S04]  /*93930*/  STL.64 [R1+0x5c50], R22 ;  /* 0x005c501601007387 */ /* 0x000fe80000100a00 */
[----:B------:R-:W-:-:S12]  /*93940*/  STL.64 [R1+0x5c48], R20 ;  /* 0x005c481401007387 */ /* 0x000fd80000100a00 */
[----:B------:R-:W-:Y:S04]  /*93950*/  STL.64 [R1+0xdd0], R16 ;  /* 0x000dd01001007387 */ /* 0x000fe80000100a00 */
[----:B------:R-:W-:Y:S01]  /*93960*/  STL.64 [R1+0xdd8], R18 ;  /* 0x000dd81201007387 */ /* 0x000fe20000100a00 */
[C---:B--2---:R-:W-:Y:S08]  /*93970*/  HMMA.16816.F32 R8, R28.reuse, R26, R8 ;  /* 0x0000001a1c08723c */ /* 0x044ff00000001808 */
[----:B----4-:R-:W-:Y:S01]  /*93980*/  HMMA.16816.F32 R12, R28, R24, R12 ;  /* 0x000000181c0c723c */ /* 0x010fe2000000180c */
[----:B------:R-:W-:-:S15]  /*93990*/  STL.64 [R1+0x5c30], R26 ;  /* 0x005c301a01007387 */ /* 0x000fde0000100a00 */
[----:B------:R-:W-:-:S03]  /*939a0*/  NOP ;  /* 0x0000000000007918 */ /* 0x000fc60000000000 */
[----:B------:R-:W-:Y:S04]  /*939b0*/  STL.64 [R1+0xdc0], R12 ;  /* 0x000dc00c01007387 */ /* 0x000fe80000100a00 */
[----:B------:R-:W-:Y:S04]  /*939c0*/  STL.64 [R1+0xdc8], R14 ;  /* 0x000dc80e01007387 */ /* 0x000fe80000100a00 */
[----:B------:R-:W-:Y:S04]  /*939d0*/  STL.64 [R1+0x5c28], R24 ;  /* 0x005c281801007387 */ /* 0x000fe80000100a00 */
[----:B------:R-:W-:Y:S04]  /*939e0*/  STL.64 [R1+0xdb0], R8 ;  /* 0x000db00801007387 */ /* 0x000fe80000100a00 */
[----:B------:R0:W-:Y:S02]  /*939f0*/  STL.64 [R1+0xdb8], R10 ;  /* 0x000db80a01007387 */ /* 0x0001e40000100a00 */
[C---:B0-----:R-:W-:Y:S08]  /*93a00*/  HMMA.16816.F32 R8, R28.reuse, R32, R4 ;  /* 0x000000201c08723c */ /* 0x041ff00000001804 */
[C---:B------:R-:W-:Y:S01]  /*93a10*/  HMMA.16816.F32 R4, R28.reuse, R34, R48 ;  /* 0x000000221c04723c */ /* 0x040fe20000001830 */
[----:B------:R-:W-:Y:S10]  /*93a20*/  STL.64 [R1+0x5c10], R34 ;  /* 0x005c102201007387 */ /* 0x000ff40000100a00 */
[----:B------:R-:W-:Y:S04]  /*93a30*/  STL.64 [R1+0xda0], R8 ;  /* 0x000da00801007387 */ /* 0x000fe80000100a00 */
[----:B------:R5:W-:Y:S04]  /*93a40*/  STL.64 [R1+0xda8], R10 ;  /* 0x000da80a01007387 */ /* 0x000be80000100a00 */
[----:B------:R-:W-:Y:S04]  /*93a50*/  STL.64 [R1+0x5c08], R32 ;  /* 0x005c082001007387 */ /* 0x000fe80000100a00 */
[----:B------:R-:W-:Y:S01]  /*93a60*/  STL.64 [R1+0xd90], R4 ;  /* 0x000d900401007387 */ /* 0x000fe20000100a00 */
[C---:B-----5:R-:W-:Y:S03]  /*93a70*/  HMMA.16816.F32 R8, R28.reuse, R36, R52 ;  /* 0x000000241c08723c */ /* 0x060fe60000001834 */
[----:B------:R0:W-:Y:S04]  /*93a80*/  STL.64 [R1+0xd98], R6 ;  /* 0x000d980601007387 */ /* 0x0001e80000100a00 */
[----:B------:R-:W2:Y:S01]  /*93a90*/  LDL.LU R48, [R1+0xd00] ;  /* 0x000d000001307983 */ /* 0x000ea20000300800 */
[----:B0-----:R-:W-:Y:S11]  /*93aa0*/  HMMA.16816.F32 R4, R28, R38, R56 ;  /* 0x000000261c04723c */ /* 0x001ff60000001838 */
[----:B------:R-:W-:Y:S04]  /*93ab0*/  STL.64 [R1+0xd80], R8 ;  /* 0x000d800801007387 */ /* 0x000fe80000100a00 */
[----:B------:R-:W-:Y:S04]  /*93ac0*/  STL.64 [R1+0xd88], R10 ;  /* 0x000d880a01007387 */ /* 0x000fe80000100a00 */
[----:B------:R-:W-:Y:S04]  /*93ad0*/  STL.64 [R1+0xd70], R4 ;  /* 0x000d700401007387 */ /* 0x000fe80000100a00 */
[----:B------:R0:W-:Y:S04]  /*93ae0*/  STL.64 [R1+0xd78], R6 ;  /* 0x000d780601007387 */ /* 0x0001e80000100a00 */
[----:B------:R-:W2:Y:S04]  /*93af0*/  LDL.LU R49, [R1+0xd04] ;  /* 0x000d040001317983 */ /* 0x000ea80000300800 */
[----:B------:R-:W3:Y:S04]  /*93b00*/  LDL.LU R50, [R1+0xd08] ;  /* 0x000d080001327983 */ /* 0x000ee80000300800 */
[----:B------:R-:W3:Y:S01]  /*93b10*/  LDL.LU R51, [R1+0xd0c] ;  /* 0x000d0c0001337983 */ /* 0x000ee20000300800 */
[----:B0-----:R-:W-:-:S02]  /*93b20*/  IMAD.MOV.U32 R7, RZ, RZ, R44 ;  /* 0x000000ffff077224 */ /* 0x001fc400078e002c */
[----:B------:R-:W-:Y:S02]  /*93b30*/  IMAD.MOV.U32 R6, RZ, RZ, R45 ;  /* 0x000000ffff067224 */ /* 0x000fe400078e002d */
[----:B------:R-:W-:Y:S02]  /*93b40*/  IMAD.MOV.U32 R18, RZ, RZ, R42 ;  /* 0x000000ffff127224 */ /* 0x000fe400078e002a */
[----:B------:R-:W-:Y:S02]  /*93b50*/  IMAD.MOV.U32 R19, RZ, RZ, R43 ;  /* 0x000000ffff137224 */ /* 0x000fe400078e002b */
[----:B------:R-:W-:Y:S02]  /*93b60*/  IMAD.MOV.U32 R58, RZ, RZ, R40 ;  /* 0x000000ffff3a7224 */ /* 0x000fe400078e0028 */
[----:B------:R-:W-:Y:S01]  /*93b70*/  IMAD.MOV.U32 R59, RZ, RZ, R41 ;  /* 0x000000ffff3b7224 */ /* 0x000fe200078e0029 */
        /* <DEDUP_REMOVED lines=10> */
[----:B0-----:R-:W4:Y:S04]  /*93c20*/  LDL.LU R48, [R1+0xd60] ;  /* 0x000d600001307983 */ /* 0x001f280000300800 */
[----:B------:R-:W4:Y:S04]  /*93c30*/  LDL.LU R49, [R1+0xd64] ;  /* 0x000d640001317983 */ /* 0x000f280000300800 */
[----:B------:R-:W4:Y:S04]  /*93c40*/  LDL.LU R50, [R1+0xd68] ;  /* 0x000d680001327983 */ /* 0x000f280000300800 */
[----:B------:R-:W4:Y:S04]  /*93c50*/  LDL.LU R51, [R1+0xd6c] ;  /* 0x000d6c0001337983 */ /* 0x000f280000300800 */
        /* <DEDUP_REMOVED lines=12> */
[----:B------:R-:W2:Y:S04]  /*93d20*/  LDL.LU R20, [R1+0xd30] ;  /* 0x000d300001147983 */ /* 0x000ea80000300800 */
[----:B------:R-:W2:Y:S04]  /*93d30*/  LDL.LU R21, [R1+0xd34] ;  /* 0x000d340001157983 */ /* 0x000ea80000300800 */
[----:B------:R-:W2:Y:S04]  /*93d40*/  LDL.LU R22, [R1+0xd38] ;  /* 0x000d380001167983 */ /* 0x000ea80000300800 */
[----:B------:R-:W2:Y:S04]  /*93d50*/  LDL.LU R23, [R1+0xd3c] ;  /* 0x000d3c0001177983 */ /* 0x000ea80000300800 */
[----:B------:R-:W2:Y:S04]  /*93d60*/  LDL.LU.64 R4, [R1+0x110] ;  /* 0x0001100001047983 */ /* 0x000ea80000300a00 */
[----:B------:R-:W2:Y:S04]  /*93d70*/  LDL.LU R8, [R1+0xd10] ;  /* 0x000d100001087983 */ /* 0x000ea80000300800 */
[----:B------:R-:W2:Y:S04]  /*93d80*/  LDL.LU R9, [R1+0xd14] ;  /* 0x000d140001097983 */ /* 0x000ea80000300800 */
[----:B------:R-:W2:Y:S04]  /*93d90*/  LDL.LU R10, [R1+0xd18] ;  /* 0x000d1800010a7983 */ /* 0x000ea80000300800 */
[----:B------:R-:W2:Y:S04]  /*93da0*/  LDL.LU R11, [R1+0xd1c] ;  /* 0x000d1c00010b7983 */ /* 0x000ea80000300800 */
[----:B------:R-:W2:Y:S04]  /*93db0*/  LDL.LU.64 R56, [R1+0x100] ;  /* 0x0001000001387983 */ /* 0x000ea80000300a00 */
[----:B------:R-:W4:Y:S04]  /*93dc0*/  LDL.LU R40, [R1+0x5e64] ;  /* 0x005e640001287983 */ /* 0x000f280000300800 */
[----:B------:R-:W4:Y:S04]  /*93dd0*/  LDL.LU R41, [R1+0x5e60] ;  /* 0x005e600001297983 */ /* 0x000f280000300800 */
[----:B------:R-:W2:Y:S04]  /*93de0*/  LDL.LU R52, [R1+0xcf0] ;  /* 0x000cf00001347983 */ /* 0x000ea80000300800 */
[----:B------:R-:W2:Y:S04]  /*93df0*/  LDL.LU R53, [R1+0xcf4] ;  /* 0x000cf40001357983 */ /* 0x000ea80000300800 */
[----:B------:R-:W2:Y:S04]  /*93e00*/  LDL.LU R54, [R1+0xcf8] ;  /* 0x000cf80001367983 */ /* 0x000ea80000300800 */
[----:B------:R-:W2:Y:S04]  /*93e10*/  LDL.LU R55, [R1+0xcfc] ;  /* 0x000cfc0001377983 */ /* 0x000ea80000300800 */
[----:B------:R0:W-:Y:S04]  /*93e20*/  STL.64 [R1+0x5c20], R38 ;  /* 0x005c202601007387 */ /* 0x0001e80000100a00 */
[----:B0-----:R-:W5:Y:S04]  /*93e30*/  LDL.LU R38, [R1+0x2008] ;  /* 0x0020080001267983 */ /* 0x001f680000300800 */
[----:B------:R-:W2:Y:S04]  /*93e40*/  LDL.LU R39, [R1+0x2010] ;  /* 0x0020100001277983 */ /* 0x000ea80000300800 */
[----:B------:R-:W-:Y:S01]  /*93e50*/  STL.64 [R1+0x5c18], R36 ;  /* 0x005c182401007387 */ /* 0x000fe20000100a00 */
[C---:B---3--:R-:W-:Y:S08]  /*93e60*/  HMMA.16816.F32 R44, R28.reuse, R42, R44 ;  /* 0x0000002a1c2c723c */ /* 0x048ff0000000182c */
[----:B----4-:R-:W-:-:S15]  /*93e70*/  HMMA.16816.F32 R48, R28, R40, R48 ;  /* 0x000000281c30723c */ /* 0x010fde0000001830 */
[----:B------:R-:W-:-:S04]  /*93e80*/  NOP ;  /* 0x0000000000007918 */ /* 0x000fc80000000000 */
[----:B------:R-:W-:Y:S04]  /*93e90*/  STL.64 [R1+0xd60], R48 ;  /* 0x000d603001007387 */ /* 0x000fe80000100a00 */
[----:B------:R0:W-:Y:S04]  /*93ea0*/  STL.64 [R1+0xd68], R50 ;  /* 0x000d683201007387 */ /* 0x0001e80000100a00 */
[----:B0-----:R-:W3:Y:S04]  /*93eb0*/  LDL.LU.64 R50, [R1+0x5e58] ;  /* 0x005e580001327983 */ /* 0x001ee80000300a00 */
[----:B------:R-:W3:Y:S04]  /*93ec0*/  LDL.LU.64 R48, [R1+0x5e50] ;  /* 0x005e500001307983 */ /* 0x000ee80000300a00 */
[----:B------:R-:W-:Y:S04]  /*93ed0*/  STL.64 [R1+0xd50], R44 ;  /* 0x000d502c01007387 */ /* 0x000fe80000100a00 */
[----:B------:R0:W-:Y:S04]  /*93ee0*/  STL.64 [R1+0xd58], R46 ;  /* 0x000d582e01007387 */ /* 0x0001e80000100a00 */
[----:B0-----:R-:W4:Y:S04]  /*93ef0*/  LDL.LU.64 R46, [R1+0x5e48] ;  /* 0x005e4800012e7983 */ /* 0x001f280000300a00 */
[----:B------:R-:W3:Y:S04]  /*93f00*/  LDL.LU.64 R44, [R1+0x5e40] ;  /* 0x005e4000012c7983 */ /* 0x000ee80000300a00 */
[----:B------:R-:W-:Y:S04]  /*93f10*/  STL.64 [R1+0x5c40], R42 ;  /* 0x005c402a01007387 */ /* 0x000fe80000100a00 */
[----:B------:R0:W-:Y:S04]  /*93f20*/  STL.64 [R1+0x5c38], R40 ;  /* 0x005c382801007387 */ /* 0x0001e80000100a00 */
[----:B0-----:R-:W3:Y:S04]  /*93f30*/  LDL.LU R40, [R1+0xd40] ;  /* 0x000d400001287983 */ /* 0x001ee80000300800 */
[----:B------:R-:W3:Y:S04]  /*93f40*/  LDL.LU R41, [R1+0xd44] ;  /* 0x000d440001297983 */ /* 0x000ee80000300800 */
[----:B------:R-:W3:Y:S04]  /*93f50*/  LDL.LU R42, [R1+0xd48] ;  /* 0x000d4800012a7983 */ /* 0x000ee80000300800 */
[----:B------:R-:W3:Y:S01]  /*93f60*/  LDL.LU R43, [R1+0xd4c] ;  /* 0x000d4c00012b7983 */ /* 0x000ee20000300800 */
[----:B-----5:R-:W-:-:S02]  /*93f70*/  IMAD R25, R25, 0x100, R38 ;  /* 0x0000010019197824 */ /* 0x020fc400078e0226 */
[----:B--2---:R-:W-:Y:S02]  /*93f80*/  IMAD R24, R24, 0x100, R39 ;  /* 0x0000010018187824 */ /* 0x004fe400078e0227 */
[----:B------:R-:W-:Y:S02]  /*93f90*/  IMAD R17, R17, 0x100, R26 ;  /* 0x0000010011117824 */ /* 0x000fe400078e021a */
[----:B------:R-:W-:Y:S01]  /*93fa0*/  IMAD R16, R16, 0x100, R27 ;  /* 0x0000010010107824 */ /* 0x000fe200078e021b */
[C---:B---3--:R-:W-:Y:S08]  /*93fb0*/  HMMA.16816.F32 R40, R28.reuse, R44, R40 ;  /* 0x0000002c1c28723c */ /* 0x048ff00000001828 */
[----:B----4-:R-:W-:Y:S11]  /*93fc0*/  HMMA.16816.F32 R28, R28, R46, R32 ;  /* 0x0000002e1c1c723c */ /* 0x010ff60000001820 */
[----:B------:R-:W-:Y:S04]  /*93fd0*/  STL.64 [R1+0xd40], R40 ;  /* 0x000d402801007387 */ /* 0x000fe80000100a00 */
[----:B------:R-:W-:Y:S04]  /*93fe0*/  STL.64 [R1+0xd48], R42 ;  /* 0x000d482a01007387 */ /* 0x000fe80000100a00 */
[----:B------:R-:W-:Y:S04]  /*93ff0*/  STL [R1+0x5bbc], R46 ;  /* 0x005bbc2e01007387 */ /* 0x000fe80000100800 */
[----:B------:R-:W-:Y:S04]  /*94000*/  STL [R1+0x5bb8], R47 ;  /* 0x005bb82f01007387 */ /* 0x000fe80000100800 */
[----:B------:R0:W-:Y:S04]  /*94010*/  STL.64 [R1+0x920], R28 ;  /* 0x0009201c01007387 */ /* 0x0001e80000100a00 */
[----:B------:R1:W-:Y:S01]  /*94020*/  STL.64 [R1+0x928], R30 ;  /* 0x0009281e01007387 */ /* 0x0003e20000100a00 */
[----:B0-----:R-:W-:-:S02]  /*94030*/  F2FP.F16.E4M3.UNPACK_B R28, R25 ;  /* 0x00000019ff1c723e */ /* 0x001fc400020006ff */
[----:B------:R-:W-:Y:S02]  /*94040*/  F2FP.F16.E4M3.UNPACK_B R29, R24 ;  /* 0x00000018ff1d723e */ /* 0x000fe400020006ff */
[----:B-1----:R-:W-:Y:S02]  /*94050*/  F2FP.F16.E4M3.UNPACK_B R30, R17 ;  /* 0x00000011ff1e723e */ /* 0x002fe400020006ff */
[----:B------:R-:W-:-:S07]  /*94060*/  F2FP.F16.E4M3.UNPACK_B R31, R16 ;  /* 0x00000010ff1f723e */ /* 0x000fce00020006ff */
[----:B------:R-:W-:Y:S01]  /*94070*/  HMMA.16816.F32 R16, R28, R18, R20 ;  /* 0x000000121c10723c */ /* 0x000fe20000001814 */
[----:B------:R-:W-:Y:S02]  /*94080*/  IMAD.MOV.U32 R47, RZ, RZ, R4 ;  /* 0x000000ffff2f7224 */ /* 0x000fe400078e0004 */
[----:B------:R-:W-:-:S05]  /*94090*/  IMAD.MOV.U32 R46, RZ, RZ, R5 ;  /* 0x000000ffff2e7224 */ /* 0x000fca00078e0005 */
[C---:B------:R-:W-:Y:S08]  /*940a0*/  HMMA.16816.F32 R12, R28.reuse, R4, R12 ;  /* 0x000000041c0c723c */ /* 0x040ff0000000180c */
[C---:B------:R-:W-:Y:S08]  /*940b0*/  HMMA.16816.F32 R8, R28.reuse, R6, R8 ;  /* 0x000000061c08723c */ /* 0x040ff00000001808 */
[C---:B------:R-:W-:Y:S01]  /*940c0*/  HMMA.16816.F32 R4, R28.reuse, R56, R48 ;  /* 0x000000381c04723c */ /* 0x040fe20000001830 */
[----:B------:R-:W-:Y:S04]  /*940d0*/  STL.64 [R1+0xd30], R16 ;  /* 0x000d301001007387 */ /* 0x000fe80000100a00 */
[----:B------:R-:W-:Y:S04]  /*940e0*/  STL.64 [R1+0xd38], R18 ;  /* 0x000d381201007387 */ /* 0x000fe80000100a00 */
[----:B------:R-:W-:Y:S04]  /*940f0*/  STL.64 [R1+0xd20], R12 ;  /* 0x000d200c01007387 */ /* 0x000fe80000100a00 */
[----:B------:R-:W-:Y:S04]  /*94100*/  STL.64 [R1+0xd28], R14 ;  /* 0x000d280e01007387 */ /* 0x000fe80000100a00 */
[----:B------:R-:W-:Y:S04]  /*94110*/  STL [R1+0x5bc4], R46 ;  /* 0x005bc42e01007387 */ /* 0x000fe80000100800 */
[----:B------:R0:W-:Y:S04]  /*94120*/  STL [R1+0x5bc0], R47 ;  /* 0x005bc02f01007387 */ /* 0x0001e80000100800 */
[----:B------:R-:W-:Y:S04]  /*94130*/  STL.64 [R1+0xd10], R8 ;  /* 0x000d100801007387 */ /* 0x000fe80000100a00 */
[----:B------:R-:W-:Y:S04]  /*94140*/  STL.64 [R1+0xd18], R10 ;  /* 0x000d180a01007387 */ /* 0x000fe80000100a00 */
[----:B------:R-:W-:Y:S04]  /*94150*/  STL.64 [R1+0xd00], R4 ;  /* 0x000d000401007387 */ /* 0x000fe80000100a00 */
[----:B------:R1:W-:Y:S01]  /*94160*/  STL.64 [R1+0xd08], R6 ;  /* 0x000d080601007387 */ /* 0x0003e20000100a00 */
[----:B0-----:R-:W-:Y:S01]  /*94170*/  IMAD.MOV.U32 R47, RZ, RZ, R57 ;  /* 0x000000ffff2f7224 */ /* 0x001fe200078e0039 */
[----:B-1----:R-:W-:Y:S01]  /*94180*/  HMMA.16816.F32 R4, R28, R58, R52 ;  /* 0x0000003a1c04723c */ /* 0x002fe20000001834 */
[----:B------:R-:W-:-:S03]  /*94190*/  IMAD.MOV.U32 R46, RZ, RZ, R56 ;  /* 0x000000ffff2e7224 */ /* 0x000fc600078e0038 */
[----:B------:R-:W-:Y:S04]  /*941a0*/  STL [R1+0x5bcc], R47 ;  /* 0x005bcc2f01007387 */ /* 0x000fe80000100800 */
[----:B------:R-:W-:Y:S04]  /*941b0*/  STL [R1+0x5bc8], R46 ;  /* 0x005bc82e01007387 */ /* 0x000fe80000100800 */
[----:B------:R-:W-:Y:S04]  /*941c0*/  STL.64 [R1+0x5e38], R44 ;  /* 0x005e382c01007387 */ /* 0x000fe80000100a00 */
[----:B------:R-:W2:Y:S04]  /*941d0*/  LDL.LU R52, [R1+0xc30] ;  /* 0x000c300001347983 */ /* 0x000ea80000300800 */
[----:B------:R0:W-:Y:S04]  /*941e0*/  STL.64 [R1+0xcf0], R4 ;  /* 0x000cf00401007387 */ /* 0x0001e80000100a00 */
[----:B------:R-:W-:Y:S04]  /*941f0*/  STL.64 [R1+0xcf8], R6 ;  /* 0x000cf80601007387 */ /* 0x000fe80000100a00 */
[----:B------:R-:W2:Y:S04]  /*94200*/  LDL.LU R53, [R1+0xc34] ;  /* 0x000c340001357983 */ /* 0x000ea80000300800 */
[----:B------:R-:W3:Y:S04]  /*94210*/  LDL.LU R54, [R1+0xc38] ;  /* 0x000c380001367983 */ /* 0x000ee80000300800 */
[----:B------:R-:W3:Y:S04]  /*94220*/  LDL.LU R55, [R1+0xc3c] ;  /* 0x000c3c0001377983 */ /* 0x000ee80000300800 */
[----:B---3--:R1:W-:Y:S04]  /*94230*/  STL.64 [R1+0x5df0], R54 ;  /* 0x005df03601007387 */ /* 0x0083e80000100a00 */
[----:B--2---:R-:W-:Y:S04]  /*94240*/  STL.64 [R1+0x5de8], R52 ;  /* 0x005de83401007387 */ /* 0x004fe80000100a00 */
[----:B------:R-:W2:Y:S04]  /*94250*/  LDL R56, [R1+0xa0] ;  /* 0x0000a00001387983 */ /* 0x000ea80000100800 */
[----:B------:R-:W2:Y:S04]  /*94260*/  LDL R57, [R1+0xa4] ;  /* 0x0000a40001397983 */ /* 0x000ea80000100800 */
[----:B------:R-:W3:Y:S04]  /*94270*/  LDL.LU R8, [R1+0xc50] ;  /* 0x000c500001087983 */ /* 0x000ee80000300800 */
[----:B------:R-:W3:Y:S04]  /*94280*/  LDL.LU R9, [R1+0xc54] ;  /* 0x000c540001097983 */ /* 0x000ee80000300800 */
[----:B------:R-:W4:Y:S04]  /*94290*/  LDL.LU R10, [R1+0xc58] ;  /* 0x000c5800010a7983 */ /* 0x000f280000300800 */
[----:B------:R-:W4:Y:S04]  /*942a0*/  LDL.LU R11, [R1+0xc5c] ;  /* 0x000c5c00010b7983 */ /* 0x000f280000300800 */
[----:B----4-:R-:W-:Y:S04]  /*942b0*/  STL.64 [R1+0x5e00], R10 ;  /* 0x005e000a01007387 */ /* 0x010fe80000100a00 */
[----:B---3--:R-:W-:Y:S04]  /*942c0*/  STL.64 [R1+0x5df8], R8 ;  /* 0x005df80801007387 */ /* 0x008fe80000100a00 */
[----:B0-----:R-:W3:Y:S04]  /*942d0*/  LDL R4, [R1+0xb0] ;  /* 0x0000b00001047983 */ /* 0x001ee80000100800 */
[----:B------:R-:W3:Y:S04]  /*942e0*/  LDL R5, [R1+0xb4] ;  /* 0x0000b40001057983 */ /* 0x000ee80000100800 */
[----:B------:R-:W4:Y:S04]  /*942f0*/  LDL R18, [R1+0xb8] ;  /* 0x0000b80001127983 */ /* 0x000f280000100800 */
[----:B------:R-:W4:Y:S04]  /*94300*/  LDL R19, [R1+0xbc] ;  /* 0x0000bc0001137983 */ /* 0x000f280000100800 */
[----:B------:R-:W5:Y:S04]  /*94310*/  LDL.LU R24, [R1+0xc80] ;  /* 0x000c800001187983 */ /* 0x000f680000300800 */
[----:B------:R-:W5:Y:S04]  /*94320*/  LDL.LU R25, [R1+0xc84] ;  /* 0x000c840001197983 */ /* 0x000f680000300800 */
[----:B------:R-:W2:Y:S04]  /*94330*/  LDL.LU R26, [R1+0xc88] ;  /* 0x000c8800011a7983 */ /* 0x000ea80000300800 */
[----:B------:R-:W2:Y:S04]  /*94340*/  LDL.LU R27, [R1+0xc8c] ;  /* 0x000c8c00011b7983 */ /* 0x000ea80000300800 */
[----:B--2---:R-:W-:Y:S04]  /*94350*/  STL.64 [R1+0x5e10], R26 ;  /* 0x005e101a01007387 */ /* 0x004fe80000100a00 */
[----:B-----5:R0:W-:Y:S04]  /*94360*/  STL.64 [R1+0x5e08], R24 ;  /* 0x005e081801007387 */ /* 0x0201e80000100a00 */
[----:B------:R-:W2:Y:S04]  /*94370*/  LDL R34, [R1+0xc8] ;  /* 0x0000c80001227983 */ /* 0x000ea80000100800 */
[----:B------:R-:W2:Y:S04]  /*94380*/  LDL R35, [R1+0xcc] ;  /* 0x0000cc0001237983 */ /* 0x000ea80000100800 */
[----:B------:R-:W5:Y:S04]  /*94390*/  LDL.LU R40, [R1+0xca0] ;  /* 0x000ca00001287983 */ /* 0x000f680000300800 */
[----:B------:R-:W5:Y:S04]  /*943a0*/  LDL.LU R41, [R1+0xca4] ;  /* 0x000ca40001297983 */ /* 0x000f680000300800 */
[----:B------:R-:W2:Y:S04]  /*943b0*/  LDL.LU R42, [R1+0xca8] ;  /* 0x000ca800012a7983 */ /* 0x000ea80000300800 */
[----:B------:R-:W2:Y:S04]  /*943c0*/  LDL.LU R43, [R1+0xcac] ;  /* 0x000cac00012b7983 */ /* 0x000ea80000300800 */
[----:B--2---:R-:W-:Y:S04]  /*943d0*/  STL.64 [R1+0x5e20], R42 ;  /* 0x005e202a01007387 */ /* 0x004fe80000100a00 */
[----:B-----5:R2:W-:Y:S04]  /*943e0*/  STL.64 [R1+0x5e18], R40 ;  /* 0x005e182801007387 */ /* 0x0205e80000100a00 */
[----:B-1----:R-:W5:Y:S04]  /*943f0*/  LDL R54, [R1+0xd8] ;  /* 0x0000d80001367983 */ /* 0x002f680000100800 */
[----:B------:R-:W5:Y:S04]  /*94400*/  LDL R55, [R1+0xdc] ;  /* 0x0000dc0001377983 */ /* 0x000f680000100800 */
        /* <DEDUP_REMOVED lines=8> */
[----:B--2---:R-:W4:Y:S04]  /*94490*/  LDL.LU.64 R40, [R1+0xf0] ;  /* 0x0000f00001287983 */ /* 0x004f280000300a00 */
[----:B---3--:R-:W-:Y:S04]  /*944a0*/  STL.64 [R1+0x5e30], R26 ;  /* 0x005e301a01007387 */ /* 0x008fe80000100a00 */
[----:B------:R0:W-:Y:S04]  /*944b0*/  STL.64 [R1+0x5e28], R24 ;  /* 0x005e281801007387 */ /* 0x0001e80000100a00 */
[----:B------:R-:W2:Y:S04]  /*944c0*/  LDL R42, [R1+0xe8] ;  /* 0x0000e800012a7983 */ /* 0x000ea80000100800 */
[----:B------:R-:W2:Y:S04]  /*944d0*/  LDL R43, [R1+0xec] ;  /* 0x0000ec00012b7983 */ /* 0x000ea80000100800 */
[----:B0-----:R-:W2:Y:S04]  /*944e0*/  LDL.LU R24, [R1+0xcd0] ;  /* 0x000cd00001187983 */ /* 0x001ea80000300800 */
[----:B------:R-:W2:Y:S04]  /*944f0*/  LDL.LU R25, [R1+0xcd4] ;  /* 0x000cd40001197983 */ /* 0x000ea80000300800 */
[----:B------:R-:W2:Y:S04]  /*94500*/  LDL.LU R26, [R1+0xcd8] ;  /* 0x000cd800011a7983 */ /* 0x000ea80000300800 */
[----:B------:R-:W2:Y:S04]  /*94510*/  LDL.LU R27, [R1+0xcdc] ;  /* 0x000cdc00011b7983 */ /* 0x000ea80000300800 */
[----:B------:R-:W3:Y:S04]  /*94520*/  LDL.LU.64 R52, [R1+0xe0] ;  /* 0x0000e00001347983 */ /* 0x000ee80000300a00 */
[----:B------:R-:W5:Y:S04]  /*94530*/  LDL.LU R8, [R1+0xcb0] ;  /* 0x000cb00001087983 */ /* 0x000f680000300800 */
[----:B------:R-:W5:Y:S01]  /*94540*/  LDL.LU R9, [R1+0xcb4] ;  /* 0x000cb40001097983 */ /* 0x000f620000300800 */
[----:B----4-:R-:W-:Y:S03]  /*94550*/  HMMA.16816.F32 R44, R28, R40, R44 ;  /* 0x000000281c2c723c */ /* 0x010fe6000000182c */
[----:B------:R-:W5:Y:S04]  /*94560*/  LDL.LU R10, [R1+0xcb8] ;  /* 0x000cb800010a7983 */ /* 0x000f680000300800 */
[----:B------:R-:W5:Y:S04]  /*94570*/  LDL.LU R11, [R1+0xcbc] ;  /* 0x000cbc00010b7983 */ /* 0x000f680000300800 */
[----:B------:R-:W4:Y:S04]  /*94580*/  LDL.LU.64 R32, [R1+0xd0] ;  /* 0x0000d00001207983 */ /* 0x000f280000300a00 */
[----:B------:R-:W3:Y:S04]  /*94590*/  LDL.LU R36, [R1+0xc90] ;  /* 0x000c900001247983 */ /* 0x000ee80000300800 */
[----:B------:R-:W3:Y:S04]  /*945a0*/  LDL.LU R37, [R1+0xc94] ;  /* 0x000c940001257983 */ /* 0x000ee80000300800 */
[----:B------:R-:W3:Y:S04]  /*945b0*/  LDL.LU R38, [R1+0xc98] ;  /* 0x000c980001267983 */ /* 0x000ee80000300800 */
[----:B------:R-:W3:Y:S04]  /*945c0*/  LDL.LU R39, [R1+0xc9c] ;  /* 0x000c9c0001277983 */ /* 0x000ee80000300800 */
        /* <DEDUP_REMOVED lines=9> */
[----:B------:R-:W4:Y:S04]  /*94660*/  LDL.LU.64 R6, [R1+0xa8] ;  /* 0x0000a80001067983 */ /* 0x000f280000300a00 */
[----:B------:R-:W4:Y:S04]  /*94670*/  LDL.LU R48, [R1+0xc40] ;  /* 0x000c400001307983 */ /* 0x000f280000300800 */
[----:B------:R-:W4:Y:S04]  /*94680*/  LDL.LU R49, [R1+0xc44] ;  /* 0x000c440001317983 */ /* 0x000f280000300800 */
[----:B------:R-:W4:Y:S04]  /*94690*/  LDL.LU R50, [R1+0xc48] ;  /* 0x000c480001327983 */ /* 0x000f280000300800 */
[----:B------:R-:W4:Y:S04]  /*946a0*/  LDL.LU R51, [R1+0xc4c] ;  /* 0x000c4c0001337983 */ /* 0x000f280000300800 */
[----:B------:R-:W4:Y:S04]  /*946b0*/  LDL.LU.64 R58, [R1+0x98] ;  /* 0x00009800013a7983 */ /* 0x000f280000300a00 */
[----:B------:R0:W-:Y:S04]  /*946c0*/  STL.64 [R1+0xce0], R44 ;  /* 0x000ce02c01007387 */ /* 0x0001e80000100a00 */
[----:B------:R1:W-:Y:S04]  /*946d0*/  STL.64 [R1+0xce8], R46 ;  /* 0x000ce82e01007387 */ /* 0x0003e80000100a00 */
[----:B0-----:R-:W4:Y:S01]  /*946e0*/  LDL.LU.64 R44, [R1+0x5e38] ;  /* 0x005e3800012c7983 */ /* 0x001f220000300a00 */
[----:B-1----:R-:W-:-:S02]  /*946f0*/  IMAD.MOV.U32 R46, RZ, RZ, R41 ;  /* 0x000000ffff2e7224 */ /* 0x002fc400078e0029 */
[----:B------:R-:W-:-:S03]  /*94700*/  IMAD.MOV.U32 R47, RZ, RZ, R40 ;  /* 0x000000ffff2f7224 */ /* 0x000fc600078e0028 */
[----:B------:R-:W-:Y:S04]  /*94710*/  STL [R1+0x5bd4], R46 ;  /* 0x005bd42e01007387 */ /* 0x000fe80000100800 */
[----:B------:R-:W-:Y:S01]  /*94720*/  STL [R1+0x5bd0], R47 ;  /* 0x005bd02f01007387 */ /* 0x000fe20000100800 */
[----:B--2---:R-:W-:Y:S03]  /*94730*/  HMMA.16816.F32 R40, R28, R42, R24 ;  /* 0x0000002a1c28723c */ /* 0x004fe60000001818 */
[----:B------:R-:W2:Y:S04]  /*94740*/  LDL.LU.64 R26, [R1+0x5e30] ;  /* 0x005e3000011a7983 */ /* 0x000ea80000300a00 */
[----:B------:R-:W2:-:S12]  /*94750*/  LDL.LU.64 R24, [R1+0x5e28] ;  /* 0x005e280001187983 */ /* 0x000e980000300a00 */
[----:B------:R-:W-:Y:S04]  /*94760*/  STL.64 [R1+0xcd0], R40 ;  /* 0x000cd02801007387 */ /* 0x000fe80000100a00 */
[----:B------:R0:W-:Y:S04]  /*94770*/  STL.64 [R1+0xcd8], R42 ;  /* 0x000cd82a01007387 */ /* 0x0001e80000100a00 */
[----:B0-----:R-:W4:Y:S04]  /*94780*/  LDL.LU.64 R42, [R1+0x5e20] ;  /* 0x005e2000012a7983 */ /* 0x001f280000300a00 */
[----:B------:R-:W4:Y:S01]  /*94790*/  LDL.LU.64 R40, [R1+0x5e18] ;  /* 0x005e180001287983 */ /* 0x000f220000300a00 */
[----:B---3--:R-:W-:-:S02]  /*947a0*/  IMAD.MOV.U32 R47, RZ, RZ, R53 ;  /* 0x000000ffff2f7224 */ /* 0x008fc400078e0035 */
[----:B------:R-:W-:Y:S01]  /*947b0*/  IMAD.MOV.U32 R46, RZ, RZ, R52 ;  /* 0x000000ffff2e7224 */ /* 0x000fe200078e0034 */
[C---:B--2---:R-:W-:Y:S08]  /*947c0*/  HMMA.16816.F32 R24, R28.reuse, R52, R24 ;  /* 0x000000341c18723c */ /* 0x044ff00000001818 */
[C---:B-----5:R-:W-:Y:S11]  /*947d0*/  HMMA.16816.F32 R52, R28.reuse, R54, R8 ;  /* 0x000000361c34723c */ /* 0x060ff60000001808 */
[----:B------:R-:W-:Y:S04]  /*947e0*/  STL.64 [R1+0xcc0], R24 ;  /* 0x000cc01801007387 */ /* 0x000fe80000100a00 */
[----:B------:R0:W-:Y:S04]  /*947f0*/  STL.64 [R1+0xcc8], R26 ;  /* 0x000cc81a01007387 */ /* 0x0001e80000100a00 */
[----:B0-----:R-:W2:Y:S04]  /*94800*/  LDL.LU.64 R26, [R1+0x5e10] ;  /* 0x005e1000011a7983 */ /* 0x001ea80000300a00 */
[----:B------:R-:W2:Y:S04]  /*94810*/  LDL.LU.64 R24, [R1+0x5e08] ;  /* 0x005e080001187983 */ /* 0x000ea80000300a00 */
[----:B------:R-:W-:Y:S04]  /*94820*/  STL [R1+0x5bdc], R47 ;  /* 0x005bdc2f01007387 */ /* 0x000fe80000100800 */
[----:B------:R-:W-:Y:S04]  /*94830*/  STL [R1+0x5bd8], R46 ;  /* 0x005bd82e01007387 */ /* 0x000fe80000100800 */
[----:B------:R-:W3:Y:S04]  /*94840*/  LDL.LU.64 R10, [R1+0x5e00] ;  /* 0x005e0000010a7983 */ /* 0x000ee80000300a00 */
[----:B------:R-:W3:Y:S04]  /*94850*/  LDL.LU.64 R8, [R1+0x5df8] ;  /* 0x005df80001087983 */ /* 0x000ee80000300a00 */
[----:B------:R-:W-:Y:S04]  /*94860*/  STL.64 [R1+0xcb0], R52 ;  /* 0x000cb03401007387 */ /* 0x000fe80000100a00 */
[----:B------:R0:W-:Y:S04]  /*94870*/  STL.64 [R1+0xcb8], R54 ;  /* 0x000cb83601007387 */ /* 0x0001e80000100a00 */
[----:B0-----:R-:W5:Y:S04]  /*94880*/  LDL.LU.64 R54, [R1+0x5df0] ;  /* 0x005df00001367983 */ /* 0x001f680000300a00 */
[----:B------:R-:W5:Y:S01]  /*94890*/  LDL.LU.64 R52, [R1+0x5de8] ;  /* 0x005de80001347983 */ /* 0x000f620000300a00 */
[----:B----4-:R-:W-:Y:S01]  /*948a0*/  HMMA.16816.F32 R40, R28, R32, R40 ;  /* 0x000000201c28723c */ /* 0x010fe20000001828 */
[----:B------:R-:W-:-:S02]  /*948b0*/  IMAD.MOV.U32 R46, RZ, RZ, R33 ;  /* 0x000000ffff2e7224 */ /* 0x000fc400078e0021 */
[----:B------:R-:W-:-:S05]  /*948c0*/  IMAD.MOV.U32 R47, RZ, RZ, R32 ;  /* 0x000000ffff2f7224 */ /* 0x000fca00078e0020 */
[C---:B------:R-:W-:Y:S11]  /*948d0*/  HMMA.16816.F32 R32, R28.reuse, R34, R36 ;  /* 0x000000221c20723c */ /* 0x040ff60000001824 */
[----:B------:R-:W-:Y:S04]  /*948e0*/  STL.64 [R1+0xca0], R40 ;  /* 0x000ca02801007387 */ /* 0x000fe80000100a00 */
[----:B------:R-:W-:Y:S04]  /*948f0*/  STL.64 [R1+0xca8], R42 ;  /* 0x000ca82a01007387 */ /* 0x000fe80000100a00 */
[----:B------:R0:W-:Y:S04]  /*94900*/  STL [R1+0x5be4], R46 ;  /* 0x005be42e01007387 */ /* 0x0001e80000100800 */
[----:B------:R1:W-:Y:S01]  /*94910*/  STL [R1+0x5be0], R47 ;  /* 0x005be02f01007387 */ /* 0x0003e20000100800 */
[----:B------:R-:W-:Y:S01]  /*94920*/  HMMA.16816.F32 R12, R28, R4, R12 ;  /* 0x000000041c0c723c */ /* 0x000fe2000000180c */
[----:B0-----:R-:W-:-:S02]  /*94930*/  IMAD.MOV.U32 R46, RZ, RZ, R16 ;  /* 0x000000ffff2e7224 */ /* 0x001fc400078e0010 */
[----:B-1----:R-:W-:Y:S01]  /*94940*/  IMAD.MOV.U32 R47, RZ, RZ, R17 ;  /* 0x000000ffff2f7224 */ /* 0x002fe200078e0011 */
[----:B------:R-:W-:Y:S04]  /*94950*/  STL.64 [R1+0xc90], R32 ;  /* 0x000c902001007387 */ /* 0x000fe80000100a00 */
[----:B------:R-:W-:Y:S01]  /*94960*/  STL.64 [R1+0xc98], R34 ;  /* 0x000c982201007387 */ /* 0x000fe20000100a00 */
[C---:B--2---:R-:W-:Y:S08]  /*94970*/  HMMA.16816.F32 R24, R28.reuse, R16, R24 ;  /* 0x000000101c18723c */ /* 0x044ff00000001818 */
[C---:B------:R-:W-:Y:S08]  /*94980*/  HMMA.16816.F32 R16, R28.reuse, R18, R20 ;  /* 0x000000121c10723c */ /* 0x040ff00000001814 */
[----:B---3--:R-:W-:Y:S03]  /*94990*/  HMMA.16816.F32 R8, R28, R6, R8 ;  /* 0x000000061c08723c */ /* 0x008fe60000001808 */
[----:B------:R-:W-:Y:S04]  /*949a0*/  STL.64 [R1+0xc80], R24 ;  /* 0x000c801801007387 */ /* 0x000fe80000100a00 */
[----:B------:R-:W-:Y:S04]  /*949b0*/  STL.64 [R1+0xc88], R26 ;  /* 0x000c881a01007387 */ /* 0x000fe80000100a00 */
[----:B------:R0:W-:Y:S04]  /*949c0*/  STL [R1+0x5bec], R47 ;  /* 0x005bec2f01007387 */ /* 0x0001e80000100800 */
[----:B------:R1:W-:Y:S04]  /*949d0*/  STL [R1+0x5be8], R46 ;  /* 0x005be82e01007387 */ /* 0x0003e80000100800 */
[----:B------:R-:W-:Y:S04]  /*949e0*/  STL.64 [R1+0xc70], R16 ;  /* 0x000c701001007387 */ /* 0x000fe80000100a00 */
[----:B------:R-:W-:Y:S04]  /*949f0*/  STL.64 [R1+0xc78], R18 ;  /* 0x000c781201007387 */ /* 0x000fe80000100a00 */
[----:B------:R-:W-:Y:S04]  /*94a00*/  STL.64 [R1+0xc60], R12 ;  /* 0x000c600c01007387 */ /* 0x000fe80000100a00 */
[----:B------:R-:W-:Y:S01]  /*94a10*/  STL.64 [R1+0xc68], R14 ;  /* 0x000c680e01007387 */ /* 0x000fe20000100a00 */
[----:B0-----:R-:W-:-:S03]  /*94a20*/  IMAD.MOV.U32 R47, RZ, RZ, R6 ;  /* 0x000000ffff2f7224 */ /* 0x001fc600078e0006 */
[----:B------:R-:W-:Y:S01]  /*94a30*/  STL.64 [R1+0xc50], R8 ;  /* 0x000c500801007387 */ /* 0x000fe20000100a00 */
[----:B-1----:R-:W-:-:S03]  /*94a40*/  IMAD.MOV.U32 R46, RZ, RZ, R7 ;  /* 0x000000ffff2e7224 */ /* 0x002fc600078e0007 */
[----:B------:R0:W-:Y:S01]  /*94a50*/  STL.64 [R1+0xc58], R10 ;  /* 0x000c580a01007387 */ /* 0x0001e20000100a00 */
[C---:B-----5:R-:W-:Y:S08]  /*94a60*/  HMMA.16816.F32 R4, R28.reuse, R58, R52 ;  /* 0x0000003a1c04723c */ /* 0x060ff00000001834 */
[----:B0-----:R-:W-:Y:S01]  /*94a70*/  HMMA.16816.F32 R8, R28, R56, R48 ;  /* 0x000000381c08723c */ /* 0x001fe20000001830 */
[----:B------:R-:W-:Y:S04]  /*94a80*/  STL [R1+0x5bf4], R46 ;  /* 0x005bf42e01007387 */ /* 0x000fe80000100800 */
[----:B------:R-:W-:-:S14]  /*94a90*/  STL [R1+0x5bf0], R47 ;  /* 0x005bf02f01007387 */ /* 0x000fdc0000100800 */
[----:B------:R0:W-:Y:S04]  /*94aa0*/  STL.64 [R1+0xc40], R8 ;  /* 0x000c400801007387 */ /* 0x0001e80000100a00 */
[----:B------:R1:W-:Y:S04]  /*94ab0*/  STL.64 [R1+0xc48], R10 ;  /* 0x000c480a01007387 */ /* 0x0003e80000100a00 */
[----:B------:R2:W-:Y:S04]  /*94ac0*/  STL.64 [R1+0xc30], R4 ;  /* 0x000c300401007387 */ /* 0x0005e80000100a00 */
[----:B------:R-:W-:Y:S04]  /*94ad0*/  STL.64 [R1+0xc38], R6 ;  /* 0x000c380601007387 */ /* 0x000fe80000100a00 */
[----:B------:R-:W3:Y:S04]  /*94ae0*/  LDL.LU R52, [R1+0xb50] ;  /* 0x000b500001347983 */ /* 0x000ee80000300800 */
[----:B------:R-:W3:Y:S04]  /*94af0*/  LDL.LU R53, [R1+0xb54] ;  /* 0x000b540001357983 */ /* 0x000ee80000300800 */
[----:B------:R-:W4:Y:S04]  /*94b00*/  LDL.LU R54, [R1+0xb58] ;  /* 0x000b580001367983 */ /* 0x000f280000300800 */
[----:B------:R-:W4:Y:S01]  /*94b10*/  LDL.LU R55, [R1+0xb5c] ;  /* 0x000b5c0001377983 */ /* 0x000f220000300800 */
[----:B------:R-:W-:-:S03]  /*94b20*/  IMAD.MOV.U32 R57, RZ, RZ, R0 ;  /* 0x000000ffff397224 */ /* 0x000fc600078e0000 */
[----:B----4-:R-:W-:Y:S04]  /*94b30*/  STL.64 [R1+0x5d50], R54 ;  /* 0x005d503601007387 */ /* 0x010fe80000100a00 */
[----:B---3--:R3:W-:Y:S04]  /*94b40*/  STL.64 [R1+0x5d48], R52 ;  /* 0x005d483401007387 */ /* 0x0087e80000100a00 */
[----:B------:R-:W4:Y:S04]  /*94b50*/  LDL R56, [R1+0x30] ;  /* 0x0000300001387983 */ /* 0x000f280000100800 */
[----:B------:R-:W2:Y:S04]  /*94b60*/  LDL.LU R0, [R1+0x5de4] ;  /* 0x005de40001007983 */ /* 0x000ea80000300800 */
[----:B0-----:R-:W5:Y:S04]  /*94b70*/  LDL.LU R8, [R1+0xb70] ;  /* 0x000b700001087983 */ /* 0x001f680000300800 */
[----:B------:R-:W5:Y:S04]  /*94b80*/  LDL.LU R9, [R1+0xb74] ;  /* 0x000b740001097983 */ /* 0x000f680000300800 */
[----:B-1----:R-:W3:Y:S04]  /*94b90*/  LDL.LU R10, [R1+0xb78] ;  /* 0x000b7800010a7983 */ /* 0x002ee80000300800 */
[----:B------:R-:W3:Y:S01]  /*94ba0*/  LDL.LU R11, [R1+0xb7c] ;  /* 0x000b7c00010b7983 */ /* 0x000ee20000300800 */
[----:B--2---:R-:W-:-:S03]  /*94bb0*/  IMAD.MOV.U32 R5, RZ, RZ, R0 ;  /* 0x000000ffff057224 */ /* 0x004fc600078e0000 */
[----:B---3--:R-:W-:Y:S04]  /*94bc0*/  STL.64 [R1+0x5d60], R10 ;  /* 0x005d600a01007387 */ /* 0x008fe80000100a00 */
[----:B-----5:R-:W-:Y:S04]  /*94bd0*/  STL.64 [R1+0x5d58], R8 ;  /* 0x005d580801007387 */ /* 0x020fe80000100a00 */
[----:B------:R-:W2:Y:S04]  /*94be0*/  LDL R4, [R1+0x40] ;  /* 0x0000400001047983 */ /* 0x000ea80000100800 */
[----:B------:R-:W3:Y:S04]  /*94bf0*/  LDL.LU R0, [R1+0x5de0] ;  /* 0x005de00001007983 */ /* 0x000ee80000300800 */
[----:B------:R-:W5:Y:S04]  /*94c00*/  LDL.LU R20, [R1+0xb90] ;  /* 0x000b900001147983 */ /* 0x000f680000300800 */
[----:B------:R-:W5:Y:S04]  /*94c10*/  LDL.LU R21, [R1+0xb94] ;  /* 0x000b940001157983 */ /* 0x000f680000300800 */
[----:B------:R-:W2:Y:S04]  /*94c20*/  LDL.LU R22, [R1+0xb98] ;  /* 0x000b980001167983 */ /* 0x000ea80000300800 */
[----:B------:R-:W2:Y:S01]  /*94c30*/  LDL.LU R23, [R1+0xb9c] ;  /* 0x000b9c0001177983 */ /* 0x000ea20000300800 */
[----:B---3--:R-:W-:-:S03]  /*94c40*/  IMAD.MOV.U32 R17, RZ, RZ, R0 ;  /* 0x000000ffff117224 */ /* 0x008fc600078e0000 */
[----:B--2---:R-:W-:Y:S04]  /*94c50*/  STL.64 [R1+0x5d70], R22 ;  /* 0x005d701601007387 */ /* 0x004fe80000100a00 */
[----:B-----5:R-:W-:Y:S04]  /*94c60*/  STL.64 [R1+0x5d68], R20 ;  /* 0x005d681401007387 */ /* 0x020fe80000100a00 */
[----:B------:R-:W2:Y:S04]  /*94c70*/  LDL R16, [R1+0x50] ;  /* 0x0000500001107983 */ /* 0x000ea80000100800 */
[----:B------:R-:W3:Y:S04]  /*94c80*/  LDL.LU R0, [R1+0x5ddc] ;  /* 0x005ddc0001007983 */ /* 0x000ee80000300800 */
[----:B------:R-:W5:Y:S04]  /*94c90*/  LDL.LU R24, [R1+0xba0] ;  /* 0x000ba00001187983 */ /* 0x000f680000300800 */
[----:B------:R-:W5:Y:S04]  /*94ca0*/  LDL.LU R25, [R1+0xba4] ;  /* 0x000ba40001197983 */ /* 0x000f680000300800 */
[----:B------:R-:W2:Y:S04]  /*94cb0*/  LDL.LU R26, [R1+0xba8] ;  /* 0x000ba800011a7983 */ /* 0x000ea80000300800 */
[----:B------:R-:W2:Y:S04]  /*94cc0*/  LDL.LU R27, [R1+0xbac] ;  /* 0x000bac00011b7983 */ /* 0x000ea80000300800 */
[----:B--2---:R-:W-:Y:S04]  /*94cd0*/  STL.64 [R1+0x5d80], R26 ;  /* 0x005d801a01007387 */ /* 0x004fe80000100a00 */
[----:B-----5:R0:W-:Y:S04]  /*94ce0*/  STL.64 [R1+0x5d78], R24 ;  /* 0x005d781801007387 */ /* 0x0201e80000100a00 */
[----:B------:R-:W2:Y:S04]  /*94cf0*/  LDL.LU R36, [R1+0xbb0] ;  /* 0x000bb00001247983 */ /* 0x000ea80000300800 */
[----:B------:R-:W2:Y:S04]  /*94d00*/  LDL.LU R37, [R1+0xbb4] ;  /* 0x000bb40001257983 */ /* 0x000ea80000300800 */
[----:B------:R-:W5:Y:S04]  /*94d10*/  LDL.LU R38, [R1+0xbb8] ;  /* 0x000bb80001267983 */ /* 0x000f680000300800 */
[----:B------:R-:W5:Y:S01]  /*94d20*/  LDL.LU R39, [R1+0xbbc] ;  /* 0x000bbc0001277983 */ /* 0x000f620000300800 */
[----:B---3--:R-:W-:-:S03]  /*94d30*/  IMAD.MOV.U32 R33, RZ, RZ, R0 ;  /* 0x000000ffff217224 */ /* 0x008fc600078e0000 */
[----:B-----5:R1:W-:Y:S04]  /*94d40*/  STL.64 [R1+0x5d90], R38 ;  /* 0x005d902601007387 */ /* 0x0203e80000100a00 */
        /* <DEDUP_REMOVED lines=9> */
[----:B0-----:R-:W2:Y:S04]  /*94de0*/  LDL.LU R24, [R1+0xbf0] ;  /* 0x000bf00001187983 */ /* 0x001ea80000300800 */
[----:B------:R-:W2:Y:S04]  /*94df0*/  LDL.LU R25, [R1+0xbf4] ;  /* 0x000bf40001197983 */ /* 0x000ea80000300800 */
[----:B------:R-:W5:Y:S04]  /*94e00*/  LDL.LU R26, [R1+0xbf8] ;  /* 0x000bf800011a7983 */ /* 0x000f680000300800 */
[----:B------:R-:W5:Y:S04]  /*94e10*/  LDL.LU R27, [R1+0xbfc] ;  /* 0x000bfc00011b7983 */ /* 0x000f680000300800 */
[----:B-----5:R-:W-:Y:S04]  /*94e20*/  STL.64 [R1+0x5db0], R26 ;  /* 0x005db01a01007387 */ /* 0x020fe80000100a00 */
[----:B--2---:R0:W-:Y:S04]  /*94e30*/  STL.64 [R1+0x5da8], R24 ;  /* 0x005da81801007387 */ /* 0x0041e80000100a00 */
[----:B-1----:R-:W2:Y:S04]  /*94e40*/  LDL R38, [R1+0x80] ;  /* 0x0000800001267983 */ /* 0x002ea80000100800 */
[----:B------:R-:W2:Y:S04]  /*94e50*/  LDL R39, [R1+0x84] ;  /* 0x0000840001277983 */ /* 0x000ea80000100800 */
[----:B0-----:R-:W5:Y:S04]  /*94e60*/  LDL.LU R24, [R1+0xc10] ;  /* 0x000c100001187983 */ /* 0x001f680000300800 */
[----:B------:R-:W5:Y:S04]  /*94e70*/  LDL.LU R25, [R1+0xc14] ;  /* 0x000c140001197983 */ /* 0x000f680000300800 */
[----:B------:R-:W2:Y:S04]  /*94e80*/  LDL.LU R26, [R1+0xc18] ;  /* 0x000c1800011a7983 */ /* 0x000ea80000300800 */
[----:B------:R-:W2:Y:S04]  /*94e90*/  LDL.LU R27, [R1+0xc1c] ;  /* 0x000c1c00011b7983 */ /* 0x000ea80000300800 */
[----:B--2---:R0:W-:Y:S04]  /*94ea0*/  STL.64 [R1+0x5dc0], R26 ;  /* 0x005dc01a01007387 */ /* 0x0041e80000100a00 */
[----:B0-----:R-:W2:Y:S04]  /*94eb0*/  LDL R26, [R1+0x90] ;  /* 0x00009000011a7983 */ /* 0x001ea80000100800 */
[----:B------:R-:W2:Y:S04]  /*94ec0*/  LDL R27, [R1+0x94] ;  /* 0x00009400011b7983 */ /* 0x000ea80000100800 */
[----:B-----5:R-:W-:Y:S04]  /*94ed0*/  STL.64 [R1+0x5db8], R24 ;  /* 0x005db81801007387 */ /* 0x020fe80000100a00 */
[----:B------:R-:W5:Y:S04]  /*94ee0*/  LDL.LU.64 R36, [R1+0x88] ;  /* 0x0000880001247983 */ /* 0x000f680000300a00 */
[----:B------:R-:W-:Y:S04]  /*94ef0*/  STL.64 [R1+0x5dd0], R38 ;  /* 0x005dd02601007387 */ /* 0x000fe80000100a00 */
[----:B-----5:R0:W-:Y:S04]  /*94f00*/  STL.64 [R1+0x5dc8], R36 ;  /* 0x005dc82401007387 */ /* 0x0201e80000100a00 */
[----:B0-----:R-:W2:Y:S04]  /*94f10*/  LDL.LU R36, [R1+0xc20] ;  /* 0x000c200001247983 */ /* 0x001ea80000300800 */
[----:B------:R-:W2:Y:S04]  /*94f20*/  LDL.LU R37, [R1+0xc24] ;  /* 0x000c240001257983 */ /* 0x000ea80000300800 */
[----:B------:R-:W2:Y:S04]  /*94f30*/  LDL.LU R38, [R1+0xc28] ;  /* 0x000c280001267983 */ /* 0x000ea80000300800 */
[----:B------:R-:W2:Y:S04]  /*94f40*/  LDL.LU R39, [R1+0xc2c] ;  /* 0x000c2c0001277983 */ /* 0x000ea80000300800 */
[----:B------:R-:W5:Y:S04]  /*94f50*/  LDL.LU R52, [R1+0xc00] ;  /* 0x000c000001347983 */ /* 0x000f680000300800 */
[----:B------:R-:W5:Y:S04]  /*94f60*/  LDL.LU R53, [R1+0xc04] ;  /* 0x000c040001357983 */ /* 0x000f680000300800 */
[----:B------:R-:W5:Y:S04]  /*94f70*/  LDL.LU R54, [R1+0xc08] ;  /* 0x000c080001367983 */ /* 0x000f680000300800 */
[----:B------:R-:W5:Y:S04]  /*94f80*/  LDL.LU R55, [R1+0xc0c] ;  /* 0x000c0c0001377983 */ /* 0x000f680000300800 */
[----:B------:R-:W3:Y:S04]  /*94f90*/  LDL.LU.64 R8, [R1+0x78] ;  /* 0x0000780001087983 */ /* 0x000ee80000300a00 */
[----:B------:R-:W3:Y:S04]  /*94fa0*/  LDL R10, [R1+0x70] ;  /* 0x00007000010a7983 */ /* 0x000ee80000100800 */
        /* <DEDUP_REMOVED lines=8> */
[----:B------:R-:W3:Y:S04]  /*95030*/  LDL.64 R34, [R1+0x58] ;  /* 0x0000580001227983 */ /* 0x000ee80000100a00 */
[----:B------:R-:W3:Y:S04]  /*95040*/  LDL.64 R18, [R1+0x48] ;  /* 0x0000480001127983 */ /* 0x000ee80000100a00 */
[----:B------:R-:W3:Y:S04]  /*95050*/  LDL.LU R12, [R1+0xb80] ;  /* 0x000b8000010c7983 */ /* 0x000ee80000300800 */
[----:B------:R-:W3:Y:S01]  /*95060*/  LDL.LU R13, [R1+0xb84] ;  /* 0x000b8400010d7983 */ /* 0x000ee20000300800 */
[----:B------:R-:W-:-:S03]  /*95070*/  IMAD.MOV.U32 R47, RZ, RZ, R59 ;  /* 0x000000ffff2f7224 */ /* 0x000fc600078e003b */
[----:B------:R-:W3:Y:S01]  /*95080*/  LDL.LU R14, [R1+0xb88] ;  /* 0x000b8800010e7983 */ /* 0x000ee20000300800 */
[----:B------:R-:W-:-:S03]  /*95090*/  IMAD.MOV.U32 R46, RZ, RZ, R58 ;  /* 0x000000ffff2e7224 */ /* 0x000fc600078e003a */
[----:B------:R-:W3:Y:S04]  /*950a0*/  LDL.LU R15, [R1+0xb8c] ;  /* 0x000b8c00010f7983 */ /* 0x000ee80000300800 */
[----:B------:R-:W3:Y:S04]  /*950b0*/  LDL.64 R6, [R1+0x38] ;  /* 0x0000380001067983 */ /* 0x000ee80000100a00 */
[----:B------:R-:W4:Y:S04]  /*950c0*/  LDL.LU R48, [R1+0xb60] ;  /* 0x000b600001307983 */ /* 0x000f280000300800 */
[----:B------:R-:W4:Y:S04]  /*950d0*/  LDL.LU R49, [R1+0xb64] ;  /* 0x000b640001317983 */ /* 0x000f280000300800 */
[----:B------:R-:W4:Y:S04]  /*950e0*/  LDL.LU R50, [R1+0xb68] ;  /* 0x000b680001327983 */ /* 0x000f280000300800 */
[----:B------:R-:W4:Y:S04]  /*950f0*/  LDL.LU R51, [R1+0xb6c] ;  /* 0x000b6c0001337983 */ /* 0x000f280000300800 */
[----:B------:R-:W3:Y:S04]  /*95100*/  LDL.64 R58, [R1+0x28] ;  /* 0x00002800013a7983 */ /* 0x000ee80000100a00 */
[----:B------:R-:W-:Y:S04]  /*95110*/  STL [R1+0x5bfc], R47 ;  /* 0x005bfc2f01007387 */ /* 0x000fe80000100800 */
[----:B------:R-:W-:Y:S01]  /*95120*/  STL [R1+0x5bf8], R46 ;  /* 0x005bf82e01007387 */ /* 0x000fe20000100800 */
[----:B--2---:R-:W-:Y:S03]  /*95130*/  HMMA.16816.F32 R24, R28, R26, R36 ;  /* 0x0000001a1c18723c */ /* 0x004fe60000001824 */
[----:B------:R-:W5:Y:S04]  /*95140*/  LDL.LU.64 R38, [R1+0x5dd0] ;  /* 0x005dd00001267983 */ /* 0x000f680000300a00 */
[----:B------:R-:W2:-:S12]  /*95150*/  LDL.LU.64 R36, [R1+0x5dc8] ;  /* 0x005dc80001247983 */ /* 0x000e980000300a00 */
[----:B------:R-:W-:Y:S04]  /*95160*/  STL.64 [R1+0xc20], R24 ;  /* 0x000c201801007387 */ /* 0x000fe80000100a00 */
[----:B------:R0:W-:Y:S04]  /*95170*/  STL.64 [R1+0xc28], R26 ;  /* 0x000c281a01007387 */ /* 0x0001e80000100a00 */
[----:B0-----:R-:W2:Y:S04]  /*95180*/  LDL.LU.64 R26, [R1+0x5dc0] ;  /* 0x005dc000011a7983 */ /* 0x001ea80000300a00 */
[----:B------:R-:W2:Y:S02]  /*95190*/  LDL.LU.64 R24, [R1+0x5db8] ;  /* 0x005db80001187983 */ /* 0x000ea40000300a00 */
[----:B--2---:R-:W-:-:S15]  /*951a0*/  HMMA.16816.F32 R24, R28, R36, R24 ;  /* 0x000000241c18723c */ /* 0x004fde0000001818 */
[----:B------:R-:W-:-:S04]  /*951b0*/  NOP ;  /* 0x0000000000007918 */ /* 0x000fc80000000000 */
[----:B------:R-:W-:Y:S04]  /*951c0*/  STL.64 [R1+0xc10], R24 ;  /* 0x000c101801007387 */ /* 0x000fe80000100a00 */
[----:B------:R0:W-:Y:S04]  /*951d0*/  STL.64 [R1+0xc18], R26 ;  /* 0x000c181a01007387 */ /* 0x0001e80000100a00 */
[----:B0-----:R-:W2:Y:S04]  /*951e0*/  LDL.LU.64 R26, [R1+0x5db0] ;  /* 0x005db000011a7983 */ /* 0x001ea80000300a00 */
[----:B------:R-:W2:Y:S01]  /*951f0*/  LDL.LU.64 R24, [R1+0x5da8] ;  /* 0x005da80001187983 */ /* 0x000ea20000300a00 */
[----:B------:R-:W-:-:S02]  /*95200*/  IMAD.MOV.U32 R47, RZ, RZ, R36 ;  /* 0x000000ffff2f7224 */ /* 0x000fc400078e0024 */
[----:B------:R-:W-:Y:S02]  /*95210*/  IMAD.MOV.U32 R46, RZ, RZ, R37 ;  /* 0x000000ffff2e7224 */ /* 0x000fe400078e0025 */
[----:B-----5:R-:W-:Y:S03]  /*95220*/  HMMA.16816.F32 R36, R28, R38, R52 ;  /* 0x000000261c24723c */ /* 0x020fe60000001834 */
[----:B------:R3:W-:Y:S04]  /*95230*/  STL [R1+0x5c04], R46 ;  /* 0x005c042e01007387 */ /* 0x0007e80000100800 */
[----:B------:R0:W-:Y:S04]  /*95240*/  STL [R1+0x5c00], R47 ;  /* 0x005c002f01007387 */ /* 0x0001e80000100800 */
[----:B------:R-:W5:Y:S04]  /*95250*/  LDL.LU.64 R54, [R1+0x5da0] ;  /* 0x005da00001367983 */ /* 0x000f680000300a00 */
[----:B------:R-:W5:Y:S01]  /*95260*/  LDL.LU.64 R52, [R1+0x5d98] ;  /* 0x005d980001347983 */ /* 0x000f620000300a00 */
[----:B---3--:R-:W-:-:S03]  /*95270*/  IMAD.MOV.U32 R46, RZ, RZ, R8 ;  /* 0x000000ffff2e7224 */ /* 0x008fc600078e0008 */
[----:B------:R-:W-:Y:S01]  /*95280*/  STL.64 [R1+0xc00], R36 ;  /* 0x000c002401007387 */ /* 0x000fe20000100a00 */
[----:B0-----:R-:W-:-:S03]  /*95290*/  IMAD.MOV.U32 R47, RZ, RZ, R9 ;  /* 0x000000ffff2f7224 */ /* 0x001fc600078e0009 */
[----:B------:R0:W-:Y:S04]  /*952a0*/  STL.64 [R1+0xc08], R38 ;  /* 0x000c082601007387 */ /* 0x0001e80000100a00 */
[----:B0-----:R-:W3:Y:S04]  /*952b0*/  LDL.LU.64 R38, [R1+0x5d90] ;  /* 0x005d900001267983 */ /* 0x001ee80000300a00 */
[----:B------:R-:W3:Y:S01]  /*952c0*/  LDL.LU.64 R36, [R1+0x5d88] ;  /* 0x005d880001247983 */ /* 0x000ee20000300a00 */
[----:B--2---:R-:W-:-:S15]  /*952d0*/  HMMA.16816.F32 R24, R28, R8, R24 ;  /* 0x000000081c18723c */ /* 0x004fde0000001818 */
[----:B------:R-:W-:-:S04]  /*952e0*/  NOP ;  /* 0x0000000000007918 */ /* 0x000fc80000000000 */
[----:B------:R-:W-:Y:S04]  /*952f0*/  STL.64 [R1+0xbf0], R24 ;  /* 0x000bf01801007387 */ /* 0x000fe80000100a00 */
[----:B------:R0:W-:Y:S04]  /*95300*/  STL.64 [R1+0xbf8], R26 ;  /* 0x000bf81a01007387 */ /* 0x0001e80000100a00 */
[----:B0-----:R-:W2:Y:S04]  /*95310*/  LDL.LU.64 R26, [R1+0x5d80] ;  /* 0x005d8000011a7983 */ /* 0x001ea80000300a00 */
[----:B------:R-:W2:Y:S04]  /*95320*/  LDL.LU.64 R24, [R1+0x5d78] ;  /* 0x005d780001187983 */ /* 0x000ea80000300a00 */
[----:B------:R0:W-:Y:S04]  /*95330*/  STL.64 [R1+0x5c60], R46 ;  /* 0x005c602e01007387 */ /* 0x0001e80000100a00 */
[----:B0-----:R-:W5:Y:S01]  /*95340*/  LDL.64 R46, [R1+0x68] ;  /* 0x00006800012e7983 */ /* 0x001f620000100a00 */
[----:B------:R-:W-:-:S07]  /*95350*/  IMAD.MOV.U32 R11, RZ, RZ, R0 ;  /* 0x000000ffff0b7224 */ /* 0x000fce00078e0000 */
[C---:B------:R-:W-:Y:S01]  /*95360*/  HMMA.16816.F32 R8, R28.reuse, R10, R20 ;  /* 0x0000000a1c08723c */ /* 0x040fe20000001814 */
[----:B------:R-:W-:Y:S04]  /*95370*/  STL.64 [R1+0x5c58], R44 ;  /* 0x005c582c01007387 */ /* 0x000fe80000100a00 */
[----:B------:R-:W2:Y:S04]  /*95380*/  LDL.LU.64 R22, [R1+0x5d70] ;  /* 0x005d700001167983 */ /* 0x000ea80000300a00 */
[----:B------:R-:W2:Y:S10]  /*95390*/  LDL.LU.64 R20, [R1+0x5d68] ;  /* 0x005d680001147983 */ /* 0x000eb40000300a00 */
        /* <DEDUP_REMOVED lines=9> */
[----:B------:R-:W5:Y:S01]  /*95430*/  LDL.LU.64 R52, [R1+0x5d48] ;  /* 0x005d480001347983 */ /* 0x000f620000300a00 */
[----:B------:R-:W-:Y:S01]  /*95440*/  HMMA.16816.F32 R40, R28, R32, R40 ;  /* 0x000000201c28723c */ /* 0x000fe20000001828 */
[----:B------:R-:W-:-:S07]  /*95450*/  IMAD.MOV.U32 R0, RZ, RZ, R47 ;  /* 0x000000ffff007224 */ /* 0x000fce00078e002f */
[C---:B---3--:R-:W-:Y:S08]  /*95460*/  HMMA.16816.F32 R36, R28.reuse, R34, R36 ;  /* 0x000000221c24723c */ /* 0x048ff00000001824 */
[C---:B--2---:R-:W-:Y:S01]  /*95470*/  HMMA.16816.F32 R24, R28.reuse, R16, R24 ;  /* 0x000000101c18723c */ /* 0x044fe20000001818 */
[----:B------:R0:W-:Y:S07]  /*95480*/  STL [R1+0x5a34], R0 ;  /* 0x005a340001007387 */ /* 0x0001ee0000100800 */
[----:B------:R-:W-:Y:S01]  /*95490*/  HMMA.16816.F32 R20, R28, R18, R20 ;  /* 0x000000121c14723c */ /* 0x000fe20000001814 */
[----:B0-----:R-:W-:-:S07]  /*954a0*/  IMAD.MOV.U32 R0, RZ, RZ, R35 ;  /* 0x000000ffff007224 */ /* 0x001fce00078e0023 */
[C---:B------:R-:W-:Y:S01]  /*954b0*/  HMMA.16816.F32 R12, R28.reuse, R4, R12 ;  /* 0x000000041c0c723c */ /* 0x040fe2000000180c */
[----:B------:R-:W-:Y:S07]  /*954c0*/  STL.64 [R1+0xbc0], R40 ;  /* 0x000bc02801007387 */ /* 0x000fee0000100a00 */
[----:B------:R-:W-:Y:S01]  /*954d0*/  HMMA.16816.F32 R8, R28, R6, R8 ;  /* 0x000000061c08723c */ /* 0x000fe20000001808 */
[----:B------:R-:W-:Y:S04]  /*954e0*/  STL.64 [R1+0xbc8], R42 ;  /* 0x000bc82a01007387 */ /* 0x000fe80000100a00 */
[----:B------:R0:W-:Y:S04]  /*954f0*/  STL [R1+0x5a38], R0 ;  /* 0x005a380001007387 */ /* 0x0001e80000100800 */
[----:B------:R-:W-:Y:S04]  /*95500*/  STL.64 [R1+0xbb0], R36 ;  /* 0x000bb02401007387 */ /* 0x000fe80000100a00 */
[----:B------:R-:W-:Y:S01]  /*95510*/  STL.64 [R1+0xbb8], R38 ;  /* 0x000bb82601007387 */ /* 0x000fe20000100a00 */
[----:B0-----:R-:W-:-:S03]  /*95520*/  IMAD.MOV.U32 R0, RZ, RZ, R19 ;  /* 0x000000ffff007224 */ /* 0x001fc600078e0013 */
[----:B------:R-:W-:Y:S04]  /*95530*/  STL.64 [R1+0xba0], R24 ;  /* 0x000ba01801007387 */ /* 0x000fe80000100a00 */
[----:B------:R-:W-:Y:S04]  /*95540*/  STL.64 [R1+0xba8], R26 ;  /* 0x000ba81a01007387 */ /* 0x000fe80000100a00 */
[----:B------:R0:W-:Y:S04]  /*95550*/  STL [R1+0x5a3c], R0 ;  /* 0x005a3c0001007387 */ /* 0x0001e80000100800 */
[----:B------:R-:W-:Y:S04]  /*95560*/  STL.64 [R1+0xb90], R20 ;  /* 0x000b901401007387 */ /* 0x000fe80000100a00 */
[----:B------:R-:W-:Y:S01]  /*95570*/  STL.64 [R1+0xb98], R22 ;  /* 0x000b981601007387 */ /* 0x000fe20000100a00 */
[----:B0-----:R-:W-:-:S03]  /*95580*/  IMAD.MOV.U32 R0, RZ, RZ, R7 ;  /* 0x000000ffff007224 */ /* 0x001fc600078e0007 */
[----:B------:R-:W-:Y:S04]  /*95590*/  STL.64 [R1+0xb80], R12 ;  /* 0x000b800c01007387 */ /* 0x000fe80000100a00 */
[----:B------:R-:W-:Y:S04]  /*955a0*/  STL.64 [R1+0xb88], R14 ;  /* 0x000b880e01007387 */ /* 0x000fe80000100a00 */
[----:B------:R-:W-:Y:S04]  /*955b0*/  STL [R1+0x5a40], R0 ;  /* 0x005a400001007387 */ /* 0x000fe80000100800 */
[----:B------:R-:W-:Y:S04]  /*955c0*/  STL.64 [R1+0xb70], R8 ;  /* 0x000b700801007387 */ /* 0x000fe80000100a00 */
[----:B------:R4:W-:Y:S02]  /*955d0*/  STL.64 [R1+0xb78], R10 ;  /* 0x000b780a01007387 */ /* 0x0009e40000100a00 */
[----:B----4-:R-:W-:-:S15]  /*955e0*/  HMMA.16816.F32 R8, R28, R56, R48 ;  /* 0x000000381c08723c */ /* 0x010fde0000001830 */
[----:B------:R-:W-:-:S04]  /*955f0*/  NOP ;  /* 0x0000000000007918 */ /* 0x000fc80000000000 */
[----:B------:R-:W-:Y:S04]  /*95600*/  STL.64 [R1+0xb60], R8 ;  /* 0x000b600801007387 */ /* 0x000fe80000100a00 */
[----:B------:R-:W-:Y:S04]  /*95610*/  STL.64 [R1+0xb68], R10 ;  /* 0x000b680a01007387 */ /* 0x000fe80000100a00 */
[----:B------:R-:W2:Y:S01]  /*95620*/  LDL.LU R20, [R1+0xa50] ;  /* 0x000a500001147983 */ /* 0x000ea20000300800 */
[----:B-----5:R-:W-:-:S15]  /*95630*/  HMMA.16816.F32 R4, R28, R58, R52 ;  /* 0x0000003a1c04723c */ /* 0x020fde0000001834 */
[----:B------:R-:W-:-:S04]  /*95640*/  NOP ;  /* 0x0000000000007918 */ /* 0x000fc80000000000 */
[----:B------:R0:W-:Y:S04]  /*95650*/  STL.64 [R1+0xb50], R4 ;  /* 0x000b500401007387 */ /* 0x0001e80000100a00 */
[----:B------:R1:W-:Y:S04]  /*95660*/  STL.64 [R1+0xb58], R6 ;  /* 0x000b580601007387 */ /* 0x0003e80000100a00 */
[----:B------:R-:W2:Y:S04]  /*95670*/  LDL.LU R21, [R1+0xa54] ;  /* 0x000a540001157983 */ /* 0x000ea80000300800 */
[----:B------:R-:W3:Y:S04]  /*95680*/  LDL.LU R22, [R1+0xa58] ;  /* 0x000a580001167983 */ /* 0x000ee80000300800 */
[----:B------:R-:W3:Y:S04]  /*95690*/  LDL.LU R23, [R1+0xa5c] ;  /* 0x000a5c0001177983 */ /* 0x000ee80000300800 */
[----:B---3--:R-:W-:Y:S04]  /*956a0*/  STL.64 [R1+0x5cf0], R22 ;  /* 0x005cf01601007387 */ /* 0x008fe80000100a00 */
[----:B--2---:R2:W-:Y:S04]  /*956b0*/  STL.64 [R1+0x5ce8], R20 ;  /* 0x005ce81401007387 */ /* 0x0045e80000100a00 */
[----:B------:R-:W3:Y:S04]  /*956c0*/  LDL.LU R32, [R1+0xa70] ;  /* 0x000a700001207983 */ /* 0x000ee80000300800 */
[----:B------:R-:W3:Y:S04]  /*956d0*/  LDL.LU R33, [R1+0xa74] ;  /* 0x000a740001217983 */ /* 0x000ee80000300800 */
[----:B------:R-:W4:Y:S04]  /*956e0*/  LDL.LU R34, [R1+0xa78] ;  /* 0x000a780001227983 */ /* 0x000f280000300800 */
[----:B------:R-:W4:Y:S04]  /*956f0*/  LDL.LU R35, [R1+0xa7c] ;  /* 0x000a7c0001237983 */ /* 0x000f280000300800 */
[----:B----4-:R4:W-:Y:S04]  /*95700*/  STL.64 [R1+0x5d00], R34 ;  /* 0x005d002201007387 */ /* 0x0109e80000100a00 */
[----:B---3--:R-:W-:Y:S04]  /*95710*/  STL.64 [R1+0x5cf8], R32 ;  /* 0x005cf82001007387 */ /* 0x008fe80000100a00 */
[----:B------:R-:W3:Y:S04]  /*95720*/  LDL.LU R40, [R1+0xa90] ;  /* 0x000a900001287983 */ /* 0x000ee80000300800 */
[----:B------:R-:W3:Y:S04]  /*95730*/  LDL.LU R41, [R1+0xa94] ;  /* 0x000a940001297983 */ /* 0x000ee80000300800 */
[----:B------:R-:W5:Y:S04]  /*95740*/  LDL.LU R42, [R1+0xa98] ;  /* 0x000a9800012a7983 */ /* 0x000f680000300800 */
[----:B------:R-:W5:Y:S04]  /*95750*/  LDL.LU R43, [R1+0xa9c] ;  /* 0x000a9c00012b7983 */ /* 0x000f680000300800 */
[----:B-----5:R-:W-:Y:S04]  /*95760*/  STL.64 [R1+0x5d10], R42 ;  /* 0x005d102a01007387 */ /* 0x020fe80000100a00 */
[----:B---3--:R-:W-:Y:S04]  /*95770*/  STL.64 [R1+0x5d08], R40 ;  /* 0x005d082801007387 */ /* 0x008fe80000100a00 */
[----:B------:R-:W3:Y:S04]  /*95780*/  LDL.LU R52, [R1+0xad0] ;  /* 0x000ad00001347983 */ /* 0x000ee80000300800 */
[----:B------:R-:W3:Y:S04]  /*95790*/  LDL.LU R53, [R1+0xad4] ;  /* 0x000ad40001357983 */ /* 0x000ee80000300800 */
[----:B------:R-:W5:Y:S04]  /*957a0*/  LDL.LU R54, [R1+0xad8] ;  /* 0x000ad80001367983 */ /* 0x000f680000300800 */
[----:B------:R-:W5:Y:S04]  /*957b0*/  LDL.LU R55, [R1+0xadc] ;  /* 0x000adc0001377983 */ /* 0x000f680000300800 */
[----:B-----5:R-:W-:Y:S04]  /*957c0*/  STL.64 [R1+0x5d20], R54 ;  /* 0x005d203601007387 */ /* 0x020fe80000100a00 */
[----:B---3--:R3:W-:Y:S04]  /*957d0*/  STL.64 [R1+0x5d18], R52 ;  /* 0x005d183401007387 */ /* 0x0087e80000100a00 */
[----:B0-----:R-:W5:Y:S04]  /*957e0*/  LDL.LU R4, [R1+0xae0] ;  /* 0x000ae00001047983 */ /* 0x001f680000300800 */
[----:B------:R-:W5:Y:S04]  /*957f0*/  LDL.LU R5, [R1+0xae4] ;  /* 0x000ae40001057983 */ /* 0x000f680000300800 */
[----:B-1----:R-:W2:Y:S04]  /*95800*/  LDL.LU R6, [R1+0xae8] ;  /* 0x000ae80001067983 */ /* 0x002ea80000300800 */
[----:B------:R-:W2:Y:S04]  /*95810*/  LDL.LU R7, [R1+0xaec] ;  /* 0x000aec0001077983 */ /* 0x000ea80000300800 */
[----:B--2---:R0:W-:Y:S04]  /*95820*/  STL.64 [R1+0x5d30], R6 ;  /* 0x005d300601007387 */ /* 0x0041e80000100a00 */
[----:B-----5:R-:W-:Y:S04]  /*95830*/  STL.64 [R1+0x5d28], R4 ;  /* 0x005d280401007387 */ /* 0x020fe80000100a00 */
[----:B------:R-:W2:Y:S04]  /*95840*/  LDL R10, [R1] ;  /* 0x00000000010a7983 */ /* 0x000ea80000100800 */
[----:B------:R-:W2:Y:S04]  /*95850*/  LDL R11, [R1+0x4] ;  /* 0x00000400010b7983 */ /* 0x000ea80000100800 */
[----:B------:R-:W5:Y:S04]  /*95860*/  LDL.LU R12, [R1+0xb00] ;  /* 0x000b0000010c7983 */ /* 0x000f680000300800 */
[----:B------:R-:W5:Y:S04]  /*95870*/  LDL.LU R13, [R1+0xb04] ;  /* 0x000b0400010d7983 */ /* 0x000f680000300800 */
[----:B------:R-:W2:Y:S04]  /*95880*/  LDL.LU R14, [R1+0xb08] ;  /* 0x000b0800010e7983 */ /* 0x000ea80000300800 */
[----:B------:R-:W2:Y:S01]  /*95890*/  LDL.LU R15, [R1+0xb0c] ;  /* 0x000b0c00010f7983 */ /* 0x000ea20000300800 */
[----:B------:R-:W-:-:S03]  /*958a0*/  IMAD.MOV.U32 R0, RZ, RZ, R59 ;  /* 0x000000ffff007224 */ /* 0x000fc600078e003b */
[----:B--2---:R-:W-:Y:S04]  /*958b0*/  STL.64 [R1+0x5d40], R14 ;  /* 0x005d400e01007387 */ /* 0x004fe80000100a00 */
[----:B-----5:R1:W-:Y:S04]  /*958c0*/  STL.64 [R1+0x5d38], R12 ;  /* 0x005d380c01007387 */ /* 0x0203e80000100a00 */
[----:B------:R-:W2:Y:S04]  /*958d0*/  LDL.LU R20, [R1+0xb10] ;  /* 0x000b100001147983 */ /* 0x000ea80000300800 */
[----:B------:R-:W2:Y:S04]  /*958e0*/  LDL.LU R21, [R1+0xb14] ;  /* 0x000b140001157983 */ /* 0x000ea80000300800 */
[----:B------:R-:W2:Y:S04]  /*958f0*/  LDL.LU R22, [R1+0xb18] ;  /* 0x000b180001167983 */ /* 0x000ea80000300800 */
[----:B------:R-:W2:Y:S04]  /*95900*/  LDL.LU R23, [R1+0xb1c] ;  /* 0x000b1c0001177983 */ /* 0x000ea80000300800 */
[----:B----4-:R-:W4:Y:S04]  /*95910*/  LDL R34, [R1+0x10] ;  /* 0x0000100001227983 */ /* 0x010f280000100800 */
[----:B------:R-:W4:Y:S04]  /*95920*/  LDL R35, [R1+0x14] ;  /* 0x0000140001237983 */ /* 0x000f280000100800 */
[----:B---3--:R-:W3:Y:S04]  /*95930*/  LDL.LU R52, [R1+0xb30] ;  /* 0x000b300001347983 */ /* 0x008ee80000300800 */
[----:B------:R-:W3:Y:S04]  /*95940*/  LDL.LU R53, [R1+0xb34] ;  /* 0x000b340001357983 */ /* 0x000ee80000300800 */
[----:B------:R-:W3:Y:S04]  /*95950*/  LDL.LU R54, [R1+0xb38] ;  /* 0x000b380001367983 */ /* 0x000ee80000300800 */
[----:B------:R-:W3:Y:S04]  /*95960*/  LDL.LU R55, [R1+0xb3c] ;  /* 0x000b3c0001377983 */ /* 0x000ee80000300800 */
[----:B0-----:R-:W5:Y:S04]  /*95970*/  LDL R6, [R1+0x20] ;  /* 0x0000200001067983 */ /* 0x001f680000100800 */
[----:B------:R-:W5:Y:S04]  /*95980*/  LDL R7, [R1+0x24] ;  /* 0x0000240001077983 */ /* 0x000f680000100800 */
[----:B-1----:R-:W5:Y:S04]  /*95990*/  LDL.LU R12, [R1+0xb40] ;  /* 0x000b4000010c7983 */ /* 0x002f680000300800 */
[----:B------:R-:W5:Y:S04]  /*959a0*/  LDL.LU R13, [R1+0xb44] ;  /* 0x000b4400010d7983 */ /* 0x000f680000300800 */
[----:B------:R-:W5:Y:S04]  /*959b0*/  LDL.LU R14, [R1+0xb48] ;  /* 0x000b4800010e7983 */ /* 0x000f680000300800 */
[----:B------:R-:W5:Y:S04]  /*959c0*/  LDL.LU R15, [R1+0xb4c] ;  /* 0x000b4c00010f7983 */ /* 0x000f680000300800 */
[----:B------:R-:W3:Y:S04]  /*959d0*/  LDL.64 R32, [R1+0x18] ;  /* 0x0000180001207983 */ /* 0x000ee80000100a00 */
[----:B------:R-:W4:Y:S04]  /*959e0*/  LDL.LU R40, [R1+0xb20] ;  /* 0x000b200001287983 */ /* 0x000f280000300800 */
[----:B------:R-:W4:Y:S04]  /*959f0*/  LDL.LU R41, [R1+0xb24] ;  /* 0x000b240001297983 */ /* 0x000f280000300800 */
[----:B------:R-:W4:Y:S04]  /*95a00*/  LDL.LU R42, [R1+0xb28] ;  /* 0x000b2800012a7983 */ /* 0x000f280000300800 */
[----:B------:R-:W4:Y:S04]  /*95a10*/  LDL.LU R43, [R1+0xb2c] ;  /* 0x000b2c00012b7983 */ /* 0x000f280000300800 */
[----:B------:R-:W2:Y:S04]  /*95a20*/  LDL.64 R8, [R1+0x8] ;  /* 0x0000080001087983 */ /* 0x000ea80000100a00 */
        /* <DEDUP_REMOVED lines=24> */
[----:B------:R0:W-:Y:S01]  /*95bb0*/  STL [R1+0x5a44], R0 ;  /* 0x005a440001007387 */ /* 0x0001e20000100800 */
[C---:B-----5:R-:W-:Y:S03]  /*95bc0*/  HMMA.16816.F32 R4, R28.reuse, R6, R12 ;  /* 0x000000061c04723c */ /* 0x060fe6000000180c */
[----:B------:R-:W5:Y:S04]  /*95bd0*/  LDL.LU.64 R14, [R1+0x5d40] ;  /* 0x005d4000010e7983 */ /* 0x000f680000300a00 */
[----:B------:R-:W5:Y:S01]  /*95be0*/  LDL.LU.64 R12, [R1+0x5d38] ;  /* 0x005d3800010c7983 */ /* 0x000f620000300a00 */
[----:B---3--:R-:W-:Y:S01]  /*95bf0*/  HMMA.16816.F32 R52, R28, R32, R52 ;  /* 0x000000201c34723c */ /* 0x008fe20000001834 */
[----:B0-----:R-:W-:-:S10]  /*95c00*/  IMAD.MOV.U32 R0, RZ, RZ, R33 ;  /* 0x000000ffff007224 */ /* 0x001fd400078e0021 */
[----:B------:R-:W-:Y:S01]  /*95c10*/  STL.64 [R1+0xb40], R4 ;  /* 0x000b400401007387 */ /* 0x000fe20000100a00 */
[C---:B----4-:R-:W-:Y:S03]  /*95c20*/  HMMA.16816.F32 R32, R28.reuse, R34, R40 ;  /* 0x000000221c20723c */ /* 0x050fe60000001828 */
[----:B------:R0:W-:Y:S05]  /*95c30*/  STL.64 [R1+0xb48], R6 ;  /* 0x000b480601007387 */ /* 0x0001ea0000100a00 */
[C---:B--2---:R-:W-:Y:S01]  /*95c40*/  HMMA.16816.F32 R20, R28.reuse, R8, R20 ;  /* 0x000000081c14723c */ /* 0x044fe20000001814 */
[----:B0-----:R-:W2:Y:S04]  /*95c50*/  LDL.LU.64 R6, [R1+0x5d30] ;  /* 0x005d300001067983 */ /* 0x001ea80000300a00 */
[----:B------:R-:W2:Y:S04]  /*95c60*/  LDL.LU.64 R4, [R1+0x5d28] ;  /* 0x005d280001047983 */ /* 0x000ea80000300a00 */
[----:B------:R-:W-:Y:S04]  /*95c70*/  STL.64 [R1+0xb30], R52 ;  /* 0x000b303401007387 */ /* 0x000fe80000100a00 */
[----:B------:R0:W-:Y:S01]  /*95c80*/  STL.64 [R1+0xb38], R54 ;  /* 0x000b383601007387 */ /* 0x0001e20000100a00 */
[----:B------:R-:W-:Y:S03]  /*95c90*/  HMMA.16816.F32 R56, R28, R60, R56 ;  /* 0x0000003c1c38723c */ /* 0x000fe60000001838 */
[----:B0-----:R-:W3:Y:S04]  /*95ca0*/  LDL.LU.64 R54, [R1+0x5d20] ;  /* 0x005d200001367983 */ /* 0x001ee80000300a00 */
[----:B------:R-:W3:Y:S04]  /*95cb0*/  LDL.LU.64 R52, [R1+0x5d18] ;  /* 0x005d180001347983 */ /* 0x000ee80000300a00 */
[----:B------:R0:W-:Y:S04]  /*95cc0*/  STL [R1+0x5a48], R0 ;  /* 0x005a480001007387 */ /* 0x0001e80000100800 */
[----:B------:R-:W4:Y:S04]  /*95cd0*/  LDL.LU.64 R42, [R1+0x5d10] ;  /* 0x005d1000012a7983 */ /* 0x000f280000300a00 */
[----:B------:R-:W4:Y:S01]  /*95ce0*/  LDL.LU.64 R40, [R1+0x5d08] ;  /* 0x005d080001287983 */ /* 0x000f220000300a00 */
[----:B0-----:R-:W-:-:S03]  /*95cf0*/  IMAD.MOV.U32 R0, RZ, RZ, R9 ;  /* 0x000000ffff007224 */ /* 0x001fc600078e0009 */
[----:B------:R-:W-:Y:S04]  /*95d00*/  STL.64 [R1+0xb20], R32 ;  /* 0x000b202001007387 */ /* 0x000fe80000100a00 */
[----:B------:R0:W-:Y:S04]  /*95d10*/  STL.64 [R1+0xb28], R34 ;  /* 0x000b282201007387 */ /* 0x0001e80000100a00 */
[----:B0-----:R-:W2:Y:S04]  /*95d20*/  LDL.LU.64 R34, [R1+0x5d00] ;  /* 0x005d000001227983 */ /* 0x001ea80000300a00 */
[----:B------:R-:W2:Y:S04]  /*95d30*/  LDL.LU.64 R32, [R1+0x5cf8] ;  /* 0x005cf80001207983 */ /* 0x000ea80000300a00 */
[----:B------:R-:W-:Y:S04]  /*95d40*/  STL.64 [R1+0xb10], R20 ;  /* 0x000b101401007387 */ /* 0x000fe80000100a00 */
[----:B------:R0:W-:Y:S04]  /*95d50*/  STL.64 [R1+0xb18], R22 ;  /* 0x000b181601007387 */ /* 0x0001e80000100a00 */
[----:B0-----:R-:W2:Y:S04]  /*95d60*/  LDL.LU.64 R22, [R1+0x5cf0] ;  /* 0x005cf00001167983 */ /* 0x001ea80000300a00 */
[----:B------:R-:W2:Y:S04]  /*95d70*/  LDL.LU.64 R20, [R1+0x5ce8] ;  /* 0x005ce80001147983 */ /* 0x000ea80000300a00 */
[----:B------:R-:W-:Y:S01]  /*95d80*/  STL [R1+0x5ba0], R0 ;  /* 0x005ba00001007387 */ /* 0x000fe20000100800 */
[----:B-----5:R-:W-:Y:S03]  /*95d90*/  HMMA.16816.F32 R8, R28, R10, R12 ;  /* 0x0000000a1c08723c */ /* 0x020fe6000000180c */
[----:B------:R-:W5:Y:S04]  /*95da0*/  LDL.LU.64 R14, [R1+0x5ce0] ;  /* 0x005ce000010e7983 */ /* 0x000f680000300a00 */
[----:B------:R-:W2:-:S12]  /*95db0*/  LDL.LU.64 R12, [R1+0x5cd8] ;  /* 0x005cd800010c7983 */ /* 0x000e980000300a00 */
[----:B------:R-:W-:Y:S04]  /*95dc0*/  STL.64 [R1+0xb00], R8 ;  /* 0x000b000801007387 */ /* 0x000fe80000100a00 */
[----:B------:R0:W-:Y:S04]  /*95dd0*/  STL.64 [R1+0xb08], R10 ;  /* 0x000b080a01007387 */ /* 0x0001e80000100a00 */
[----:B0-----:R-:W2:Y:S04]  /*95de0*/  LDL.LU.64 R10, [R1+0x5cd0] ;  /* 0x005cd000010a7983 */ /* 0x001ea80000300a00 */
[----:B------:R-:W2:Y:S04]  /*95df0*/  LDL.LU.64 R8, [R1+0x5cc8] ;  /* 0x005cc80001087983 */ /* 0x000ea80000300a00 */
[----:B------:R-:W-:Y:S04]  /*95e00*/  STL.64 [R1+0xaf0], R56 ;  /* 0x000af03801007387 */ /* 0x000fe80000100a00 */
[----:B------:R0:W-:Y:S04]  /*95e10*/  STL.64 [R1+0xaf8], R58 ;  /* 0x000af83a01007387 */ /* 0x0001e80000100a00 */
[----:B0-----:R-:W2:Y:S04]  /*95e20*/  LDL.LU.64 R58, [R1+0x5cc0] ;  /* 0x005cc000013a7983 */ /* 0x001ea80000300a00 */
[----:B------:R-:W3:Y:S04]  /*95e30*/  LDL.LU.64 R56, [R1+0x5cb8] ;  /* 0x005cb80001387983 */ /* 0x000ee80000300a00 */
[----:B------:R-:W-:Y:S01]  /*95e40*/  STL [R1+0x5ba4], R61 ;  /* 0x005ba43d01007387 */ /* 0x000fe20000100800 */
        /* <DEDUP_REMOVED lines=8> */
[----:B0-----:R-:W2:Y:S04]  /*95ed0*/  LDL.LU.64 R54, [R1+0x5ca0] ;  /* 0x005ca00001367983 */ /* 0x001ea80000300a00 */
[----:B------:R-:W3:Y:S04]  /*95ee0*/  LDL.LU.64 R52, [R1+0x5c98] ;  /* 0x005c980001347983 */ /* 0x000ee80000300a00 */
        /* <DEDUP_REMOVED lines=12> */
[C---:B---3--:R-:W-:Y:S08]  /*95fb0*/  HMMA.16816.F32 R56, R28.reuse, R52, R56 ;  /* 0x000000341c38723c */ /* 0x048ff00000001838 */
[C---:B------:R-:W-:Y:S01]  /*95fc0*/  HMMA.16816.F32 R36, R28.reuse, R2, R36 ;  /* 0x000000021c24723c */ /* 0x040fe20000001824 */
[----:B------:R-:W-:Y:S07]  /*95fd0*/  STL.64 [R1+0x58d8], R54 ;  /* 0x0058d83601007387 */ /* 0x000fee0000100a00 */
[C---:B------:R-:W-:Y:S01]  /*95fe0*/  HMMA.16816.F32 R32, R28.reuse, R4, R32 ;  /* 0x000000041c20723c */ /* 0x040fe20000001820 */
[----:B------:R-:W-:Y:S04]  /*95ff0*/  STL.64 [R1+0x58d0], R52 ;  /* 0x0058d03401007387 */ /* 0x000fe80000100a00 */
[----:B------:R-:W-:Y:S04]  /*96000*/  STL.64 [R1+0xab0], R56 ;  /* 0x000ab03801007387 */ /* 0x000fe80000100a00 */
[----:B------:R-:W-:Y:S01]  /*96010*/  STL.64 [R1+0xab8], R58 ;  /* 0x000ab83a01007387 */ /* 0x000fe20000100a00 */
[C---:B------:R-:W-:Y:S08]  /*96020*/  HMMA.16816.F32 R24, R28.reuse, R6, R24 ;  /* 0x000000061c18723c */ /* 0x040ff00000001818 */
[C---:B------:R-:W-:Y:S08]  /*96030*/  HMMA.16816.F32 R20, R28.reuse, R8, R20 ;  /* 0x000000081c14723c */ /* 0x040ff00000001814 */
[C---:B--2---:R-:W-:Y:S08]  /*96040*/  HMMA.16816.F32 R44, R28.reuse, R50, R44 ;  /* 0x000000321c2c723c */ /* 0x044ff0000000182c */
[C---:B----4-:R-:W-:Y:S01]  /*96050*/  HMMA.16816.F32 R40, R28.reuse, R48, R40 ;  /* 0x000000301c28723c */ /* 0x050fe20000001828 */
[----:B------:R-:W-:Y:S10]  /*96060*/  STL.64 [R1+0x58e8], R50 ;  /* 0x0058e83201007387 */ /* 0x000ff40000100a00 */
        /* <DEDUP_REMOVED lines=11> */
[C---:B0-----:R-:W-:Y:S02]  /*96120*/  HMMA.16816.F32 R4, R28.reuse, R10, R16 ;  /* 0x0000000a1c04723c */ /* 0x041fe40000001810 */
[----:B------:R-:W-:Y:S04]  /*96130*/  STL.64 [R1+0xa60], R24 ;  /* 0x000a601801007387 */ /* 0x000fe80000100a00 */
[----:B------:R-:W-:Y:S04]  /*96140*/  STL.64 [R1+0xa68], R26 ;  /* 0x000a681a01007387 */ /* 0x000fe80000100a00 */
[----:B------:R-:W2:Y:S04]  /*96150*/  LDL.LU R52, [R1+0x950] ;  /* 0x0009500001347983 */ /* 0x000ea80000300800 */
[----:B------:R-:W-:Y:S04]  /*96160*/  STL.64 [R1+0xa50], R20 ;  /* 0x000a501401007387 */ /* 0x000fe80000100a00 */
[----:B------:R-:W-:Y:S04]  /*96170*/  STL.64 [R1+0xa58], R22 ;  /* 0x000a581601007387 */ /* 0x000fe80000100a00 */
        /* <DEDUP_REMOVED lines=9> */
[----:B------:R-:W3:Y:S04]  /*96210*/  LDL.LU R50, [R1+0x968] ;  /* 0x0009680001327983 */ /* 0x000ee80000300800 */
[----:B------:R-:W3:Y:S04]  /*96220*/  LDL.LU R51, [R1+0x96c] ;  /* 0x00096c0001337983 */ /* 0x000ee80000300800 */
[----:B0-----:R-:W4:Y:S04]  /*96230*/  LDL.LU R4, [R1+0x970] ;  /* 0x0009700001047983 */ /* 0x001f280000300800 */
[----:B------:R-:W4:Y:S04]  /*96240*/  LDL.LU R5, [R1+0x974] ;  /* 0x0009740001057983 */ /* 0x000f280000300800 */
[----:B-1----:R-:W4:Y:S04]  /*96250*/  LDL.LU R6, [R1+0x978] ;  /* 0x0009780001067983 */ /* 0x002f280000300800 */
[----:B------:R-:W4:Y:S04]  /*96260*/  LDL.LU R7, [R1+0x97c] ;  /* 0x00097c0001077983 */ /* 0x000f280000300800 */
[----:B------:R-:W3:Y:S04]  /*96270*/  LDL.LU R32, [R1+0x9c0] ;  /* 0x0009c00001207983 */ /* 0x000ee80000300800 */
[----:B------:R-:W3:Y:S04]  /*96280*/  LDL.LU R33, [R1+0x9c4] ;  /* 0x0009c40001217983 */ /* 0x000ee80000300800 */
[----:B------:R-:W3:Y:S04]  /*96290*/  LDL.LU R34, [R1+0x9c8] ;  /* 0x0009c80001227983 */ /* 0x000ee80000300800 */
[----:B------:R-:W3:Y:S04]  /*962a0*/  LDL.LU R35, [R1+0x9cc] ;  /* 0x0009cc0001237983 */ /* 0x000ee80000300800 */
[----:B------:R-:W5:Y:S04]  /*962b0*/  LDL.LU R16, [R1+0xa20] ;  /* 0x000a200001107983 */ /* 0x000f680000300800 */
[----:B------:R-:W5:Y:S04]  /*962c0*/  LDL.LU R17, [R1+0xa24] ;  /* 0x000a240001117983 */ /* 0x000f680000300800 */
[----:B------:R-:W5:Y:S04]  /*962d0*/  LDL.LU R18, [R1+0xa28] ;  /* 0x000a280001127983 */ /* 0x000f680000300800 */
[----:B------:R-:W5:Y:S04]  /*962e0*/  LDL.LU R19, [R1+0xa2c] ;  /* 0x000a2c0001137983 */ /* 0x000f680000300800 */
[----:B--2---:R-:W2:Y:S04]  /*962f0*/  LDL.LU R52, [R1+0xa30] ;  /* 0x000a300001347983 */ /* 0x004ea80000300800 */
[----:B------:R-:W2:Y:S04]  /*96300*/  LDL.LU R53, [R1+0xa34] ;  /* 0x000a340001357983 */ /* 0x000ea80000300800 */
[----:B------:R-:W2:Y:S04]  /*96310*/  LDL.LU R54, [R1+0xa38] ;  /* 0x000a380001367983 */ /* 0x000ea80000300800 */
[----:B------:R-:W2:Y:S04]  /*96320*/  LDL.LU R55, [R1+0xa3c] ;  /* 0x000a3c0001377983 */ /* 0x000ea80000300800 */
        /* <DEDUP_REMOVED lines=36> */
[----:B------:R-:W2:Y:S04]  /*96570*/  LDL.LU.64 R52, [R1+0x5c78] ;  /* 0x005c780001347983 */ /* 0x000ea80000300a00 */
[----:B------:R-:W-:Y:S04]  /*96580*/  STL.64 [R1+0xa20], R16 ;  /* 0x000a201001007387 */ /* 0x000fe80000100a00 */
[----:B------:R0:W-:Y:S04]  /*96590*/  STL.64 [R1+0xa28], R18 ;  /* 0x000a281201007387 */ /* 0x0001e80000100a00 */
[----:B0-----:R-:W3:Y:S04]  /*965a0*/  LDL.LU.64 R18, [R1+0x5c70] ;  /* 0x005c700001127983 */ /* 0x001ee80000300a00 */
[----:B------:R-:W5:Y:S04]  /*965b0*/  LDL.LU.64 R16, [R1+0x5c68] ;  /* 0x005c680001107983 */ /* 0x000f680000300a00 */
[----:B------:R-:W-:Y:S04]  /*965c0*/  STL.64 [R1+0x5928], R14 ;  /* 0x0059280e01007387 */ /* 0x000fe80000100a00 */
[----:B------:R0:W-:Y:S04]  /*965d0*/  STL.64 [R1+0x5920], R12 ;  /* 0x0059200c01007387 */ /* 0x0001e80000100a00 */
[----:B0-----:R-:W2:Y:S04]  /*965e0*/  LDL.LU R12, [R1+0x990] ;  /* 0x00099000010c7983 */ /* 0x001ea80000300800 */
[----:B------:R-:W2:Y:S04]  /*965f0*/  LDL.LU R13, [R1+0x994] ;  /* 0x00099400010d7983 */ /* 0x000ea80000300800 */
[----:B------:R-:W2:Y:S04]  /*96600*/  LDL.LU R14, [R1+0x998] ;  /* 0x00099800010e7983 */ /* 0x000ea80000300800 */
[----:B------:R-:W2:Y:S01]  /*96610*/  LDL.LU R15, [R1+0x99c] ;  /* 0x00099c00010f7983 */ /* 0x000ea20000300800 */
[C---:B---3--:R-:W-:Y:S08]  /*96620*/  HMMA.16816.F32 R20, R28.reuse, R18, R20 ;  /* 0x000000121c14723c */ /* 0x048ff00000001814 */
[----:B-----5:R-:W-:-:S15]  /*96630*/  HMMA.16816.F32 R44, R28, R16, R44 ;  /* 0x000000101c2c723c */ /* 0x020fde000000182c */
[----:B------:R-:W-:-:S04]  /*96640*/  NOP ;  /* 0x0000000000007918 */ /* 0x000fc80000000000 */
[----:B------:R-:W-:Y:S04]  /*96650*/  STL.64 [R1+0xa10], R44 ;  /* 0x000a102c01007387 */ /* 0x000fe80000100a00 */
[----:B------:R0:W-:Y:S04]  /*96660*/  STL.64 [R1+0xa18], R46 ;  /* 0x000a182e01007387 */ /* 0x0001e80000100a00 */
[----:B0-----:R-:W3:Y:S04]  /*96670*/  LDL.LU.64 R46, [R1+0x5c60] ;  /* 0x005c6000012e7983 */ /* 0x001ee80000300a00 */
        /* <DEDUP_REMOVED lines=37> */
[----:B0-----:R-:W4:Y:S04]  /*968d0*/  LDL.LU.64 R34, [R1+0x5c10] ;  /* 0x005c100001227983 */ /* 0x001f280000300a00 */
[----:B------:R-:W5:Y:S04]  /*968e0*/  LDL.LU.64 R32, [R1+0x5c08] ;  /* 0x005c080001207983 */ /* 0x000f680000300a00 */
[----:B------:R-:W-:Y:S04]  /*968f0*/  STL.64 [R1+0x5870], R26 ;  /* 0x0058701a01007387 */ /* 0x000fe80000100a00 */
[----:B------:R-:W-:Y:S01]  /*96900*/  STL.64 [R1+0x5868], R24 ;  /* 0x0058681801007387 */ /* 0x000fe20000100a00 */
[----:B------:R-:W-:-:S02]  /*96910*/  IMAD R61, R61, 0x100, R58 ;  /* 0x000001003d3d7824 */ /* 0x000fc400078e023a */
[----:B------:R-:W-:Y:S01]  /*96920*/  IMAD R0, R0, 0x100, R59 ;  /* 0x0000010000007824 */ /* 0x000fe200078e023b */
[C---:B--2---:R-:W-:Y:S08]  /*96930*/  HMMA.16816.F32 R8, R28.reuse, R38, R8 ;  /* 0x000000261c08723c */ /* 0x044ff00000001808 */
[C---:B---3--:R-:W-:Y:S08]  /*96940*/  HMMA.16816.F32 R12, R28.reuse, R36, R12 ;  /* 0x000000241c0c723c */ /* 0x048ff0000000180c */
[C---:B----4-:R-:W-:Y:S08]  /*96950*/  HMMA.16816.F32 R16, R28.reuse, R34, R16 ;  /* 0x000000221c10723c */ /* 0x050ff00000001810 */
[----:B-----5:R-:W-:Y:S01]  /*96960*/  HMMA.16816.F32 R20, R28, R32, R20 ;  /* 0x000000201c14723c */ /* 0x020fe20000001814 */
[----:B------:R-:W-:-:S15]  /*96970*/  STL.64 [R1+0x5850], R34 ;  /* 0x0058502201007387 */ /* 0x000fde0000100a00 */
[----:B------:R-:W-:-:S03]  /*96980*/  NOP ;  /* 0x0000000000007918 */ /* 0x000fc60000000000 */
        /* <DEDUP_REMOVED lines=15> */
[----:B------:R-:W-:Y:S04]  /*96a80*/  STL.64 [R1+0x978], R10 ;  /* 0x0009780a01007387 */ /* 0x000fe80000100a00 */
[----:B------:R-:W-:Y:S04]  /*96a90*/  STL.64 [R1+0x5858], R40 ;  /* 0x0058582801007387 */ /* 0x000fe80000100a00 */
[----:B------:R-:W-:Y:S04]  /*96aa0*/  STL.64 [R1+0x960], R4 ;  /* 0x0009600401007387 */ /* 0x000fe80000100a00 */
[----:B------:R0:W-:Y:S02]  /*96ab0*/  STL.64 [R1+0x968], R6 ;  /* 0x0009680601007387 */ /* 0x0001e40000100a00 */
[----:B0-----:R-:W-:-:S15]  /*96ac0*/  HMMA.16816.F32 R4, R28, R44, R52 ;  /* 0x0000002c1c04723c */ /* 0x001fde0000001834 */
[----:B------:R-:W-:-:S04]  /*96ad0*/  NOP ;  /* 0x0000000000007918 */ /* 0x000fc80000000000 */
[----:B------:R-:W-:Y:S04]  /*96ae0*/  STL.64 [R1+0x950], R4 ;  /* 0x0009500401007387 */ /* 0x000fe80000100a00 */
[----:B------:R0:W-:Y:S04]  /*96af0*/  STL.64 [R1+0x958], R6 ;  /* 0x0009580601007387 */ /* 0x0001e80000100a00 */
[----:B------:R-:W2:Y:S04]  /*96b00*/  LDL.LU R58, [R1+0x70] ;  /* 0x00007000013a7983 */ /* 0x000ea80000300800 */
[----:B------:R-:W2:Y:S01]  /*96b10*/  LDL.LU R59, [R1+0x74] ;  /* 0x00007400013b7983 */ /* 0x000ea20000300800 */
[----:B------:R-:W-:-:S02]  /*96b20*/  IMAD.MOV.U32 R56, RZ, RZ, R46 ;  /* 0x000000ffff387224 */ /* 0x000fc400078e002e */
[----:B------:R-:W-:Y:S01]  /*96b30*/  IMAD.MOV.U32 R57, RZ, RZ, R47 ;  /* 0x000000ffff397224 */ /* 0x000fe200078e002f */
[----:B------:R-:W3:Y:S04]  /*96b40*/  LDL.LU R46, [R1+0x5c04] ;  /* 0x005c0400012e7983 */ /* 0x000ee80000300800 */
[----:B------:R-:W4:Y:S04]  /*96b50*/  LDL.LU R47, [R1+0x5c00] ;  /* 0x005c0000012f7983 */ /* 0x000f280000300800 */
[----:B--2---:R-:W-:Y:S04]  /*96b60*/  STL.64 [R1+0x5a58], R58 ;  /* 0x005a583a01007387 */ /* 0x004fe80000100a00 */
[----:B------:R1:W-:Y:S04]  /*96b70*/  STL.64 [R1+0x5a50], R56 ;  /* 0x005a503801007387 */ /* 0x0003e80000100a00 */
[----:B------:R-:W2:Y:S04]  /*96b80*/  LDL.LU R48, [R1+0x680] ;  /* 0x0006800001307983 */ /* 0x000ea80000300800 */
[----:B------:R-:W2:Y:S04]  /*96b90*/  LDL.LU R49, [R1+0x684] ;  /* 0x0006840001317983 */ /* 0x000ea80000300800 */
[----:B------:R-:W5:Y:S04]  /*96ba0*/  LDL.LU R50, [R1+0x688] ;  /* 0x0006880001327983 */ /* 0x000f680000300800 */
[----:B------:R-:W5:Y:S04]  /*96bb0*/  LDL.LU R51, [R1+0x68c] ;  /* 0x00068c0001337983 */ /* 0x000f680000300800 */
[----:B-----5:R5:W-:Y:S04]  /*96bc0*/  STL.64 [R1+0x5a68], R50 ;  /* 0x005a683201007387 */ /* 0x020be80000100a00 */
[----:B--2---:R-:W-:Y:S04]  /*96bd0*/  STL.64 [R1+0x5a60], R48 ;  /* 0x005a603001007387 */ /* 0x004fe80000100a00 */
[----:B0-----:R-:W2:Y:S04]  /*96be0*/  LDL.LU R6, [R1+0x80] ;  /* 0x0000800001067983 */ /* 0x001ea80000300800 */
[----:B------:R-:W2:Y:S04]  /*96bf0*/  LDL.LU R7, [R1+0x84] ;  /* 0x0000840001077983 */ /* 0x000ea80000300800 */
[----:B------:R-:W2:Y:S04]  /*96c00*/  LDL.LU R8, [R1+0x6a0] ;  /* 0x0006a00001087983 */ /* 0x000ea80000300800 */
[----:B------:R-:W2:Y:S04]  /*96c10*/  LDL.LU R9, [R1+0x6a4] ;  /* 0x0006a40001097983 */ /* 0x000ea80000300800 */
[----:B------:R-:W2:Y:S04]  /*96c20*/  LDL.LU R10, [R1+0x6a8] ;  /* 0x0006a800010a7983 */ /* 0x000ea80000300800 */
[----:B------:R-:W2:Y:S01]  /*96c30*/  LDL.LU R11, [R1+0x6ac] ;  /* 0x0006ac00010b7983 */ /* 0x000ea20000300800 */
[----:B----4-:R-:W-:-:S02]  /*96c40*/  IMAD.MOV.U32 R4, RZ, RZ, R47 ;  /* 0x000000ffff047224 */ /* 0x010fc400078e002f */
[----:B---3--:R-:W-:Y:S01]  /*96c50*/  IMAD.MOV.U32 R5, RZ, RZ, R46 ;  /* 0x000000ffff057224 */ /* 0x008fe200078e002e */
[----:B--2---:R-:W-:Y:S04]  /*96c60*/  STL.64 [R1+0x5a78], R10 ;  /* 0x005a780a01007387 */ /* 0x004fe80000100a00 */
[----:B------:R0:W-:Y:S04]  /*96c70*/  STL.64 [R1+0x5a70], R8 ;  /* 0x005a700801007387 */ /* 0x0001e80000100a00 */
[----:B------:R-:W2:Y:S04]  /*96c80*/  LDL.LU R47, [R1+0x5bfc] ;  /* 0x005bfc00012f7983 */ /* 0x000ea80000300800 */
[----:B------:R-:W3:Y:S04]  /*96c90*/  LDL.LU R46, [R1+0x5bf8] ;  /* 0x005bf800012e7983 */ /* 0x000ee80000300800 */
[----:B------:R-:W-:Y:S04]  /*96ca0*/  STL.64 [R1+0x5a88], R6 ;  /* 0x005a880601007387 */ /* 0x000fe80000100a00 */
[----:B------:R-:W-:Y:S04]  /*96cb0*/  STL.64 [R1+0x5a80], R4 ;  /* 0x005a800401007387 */ /* 0x000fe80000100a00 */
[----:B------:R-:W4:Y:S04]  /*96cc0*/  LDL.LU R12, [R1+0x6c0] ;  /* 0x0006c000010c7983 */ /* 0x000f280000300800 */
[----:B------:R-:W4:Y:S04]  /*96cd0*/  LDL.LU R13, [R1+0x6c4] ;  /* 0x0006c400010d7983 */ /* 0x000f280000300800 */
[----:B------:R-:W2:Y:S04]  /*96ce0*/  LDL.LU R14, [R1+0x6c8] ;  /* 0x0006c800010e7983 */ /* 0x000ea80000300800 */
[----:B------:R-:W2:Y:S04]  /*96cf0*/  LDL.LU R15, [R1+0x6cc] ;  /* 0x0006cc00010f7983 */ /* 0x000ea80000300800 */
[----:B--2---:R2:W-:Y:S04]  /*96d00*/  STL.64 [R1+0x5a98], R14 ;  /* 0x005a980e01007387 */ /* 0x0045e80000100a00 */
[----:B----4-:R-:W-:Y:S04]  /*96d10*/  STL.64 [R1+0x5a90], R12 ;  /* 0x005a900c01007387 */ /* 0x010fe80000100a00 */
[----:B------:R-:W4:Y:S04]  /*96d20*/  LDL.LU R18, [R1+0x90] ;  /* 0x0000900001127983 */ /* 0x000f280000300800 */
[----:B------:R-:W4:Y:S01]  /*96d30*/  LDL.LU R19, [R1+0x94] ;  /* 0x0000940001137983 */ /* 0x000f220000300800 */
[----:B---3--:R-:W-:-:S02]  /*96d40*/  IMAD.MOV.U32 R16, RZ, RZ, R46 ;  /* 0x000000ffff107224 */ /* 0x008fc400078e002e */
[----:B------:R-:W-:Y:S01]  /*96d50*/  IMAD.MOV.U32 R17, RZ, RZ, R47 ;  /* 0x000000ffff117224 */ /* 0x000fe200078e002f */
[----:B------:R-:W3:Y:S04]  /*96d60*/  LDL.LU R46, [R1+0x5bf4] ;  /* 0x005bf400012e7983 */ /* 0x000ee80000300800 */
[----:B------:R-:W2:Y:S04]  /*96d70*/  LDL.LU R47, [R1+0x5bf0] ;  /* 0x005bf000012f7983 */ /* 0x000ea80000300800 */
[----:B----4-:R-:W-:Y:S04]  /*96d80*/  STL.64 [R1+0x5aa8], R18 ;  /* 0x005aa81201007387 */ /* 0x010fe80000100a00 */
[----:B------:R4:W-:Y:S04]  /*96d90*/  STL.64 [R1+0x5aa0], R16 ;  /* 0x005aa01001007387 */ /* 0x0009e80000100a00 */
[----:B------:R-:W2:Y:S04]  /*96da0*/  LDL.LU R24, [R1+0x700] ;  /* 0x0007000001187983 */ /* 0x000ea80000300800 */
[----:B------:R-:W2:Y:S04]  /*96db0*/  LDL.LU R25, [R1+0x704] ;  /* 0x0007040001197983 */ /* 0x000ea80000300800 */
[----:B------:R-:W2:Y:S04]  /*96dc0*/  LDL.LU R26, [R1+0x708] ;  /* 0x00070800011a7983 */ /* 0x000ea80000300800 */
[----:B------:R-:W2:Y:S04]  /*96dd0*/  LDL.LU R27, [R1+0x70c] ;  /* 0x00070c00011b7983 */ /* 0x000ea80000300800 */
[----:B--2---:R-:W-:Y:S04]  /*96de0*/  STL.64 [R1+0x5ab8], R26 ;  /* 0x005ab81a01007387 */ /* 0x004fe80000100a00 */
[----:B------:R2:W-:Y:S04]  /*96df0*/  STL.64 [R1+0x5ab0], R24 ;  /* 0x005ab01801007387 */ /* 0x0005e80000100a00 */
[----:B------:R-:W2:Y:S04]  /*96e00*/  LDL.LU R34, [R1+0xa0] ;  /* 0x0000a00001227983 */ /* 0x000ea80000300800 */
[----:B------:R-:W2:Y:S04]  /*96e10*/  LDL.LU R35, [R1+0xa4] ;  /* 0x0000a40001237983 */ /* 0x000ea80000300800 */
[----:B------:R-:W2:Y:S04]  /*96e20*/  LDL.LU R36, [R1+0x720] ;  /* 0x0007200001247983 */ /* 0x000ea80000300800 */
[----:B------:R-:W2:Y:S04]  /*96e30*/  LDL.LU R37, [R1+0x724] ;  /* 0x0007240001257983 */ /* 0x000ea80000300800 */
[----:B------:R-:W2:Y:S04]  /*96e40*/  LDL.LU R38, [R1+0x728] ;  /* 0x0007280001267983 */ /* 0x000ea80000300800 */
[----:B------:R-:W2:Y:S01]  /*96e50*/  LDL.LU R39, [R1+0x72c] ;  /* 0x00072c0001277983 */ /* 0x000ea20000300800 */
[----:B------:R-:W-:-:S02]  /*96e60*/  IMAD.MOV.U32 R32, RZ, RZ, R47 ;  /* 0x000000ffff207224 */ /* 0x000fc400078e002f */
[----:B---3--:R-:W-:Y:S01]  /*96e70*/  IMAD.MOV.U32 R33, RZ, RZ, R46 ;  /* 0x000000ffff217224 */ /* 0x008fe200078e002e */
[----:B--2---:R2:W-:Y:S04]  /*96e80*/  STL.64 [R1+0x5ac8], R38 ;  /* 0x005ac82601007387 */ /* 0x0045e80000100a00 */
[----:B------:R-:W-:Y:S04]  /*96e90*/  STL.64 [R1+0x5ac0], R36 ;  /* 0x005ac02401007387 */ /* 0x000fe80000100a00 */
[----:B------:R-:W3:Y:S04]  /*96ea0*/  LDL.LU R47, [R1+0x5bec] ;  /* 0x005bec00012f7983 */ /* 0x000ee80000300800 */
[----:B------:R-:W2:Y:S04]  /*96eb0*/  LDL.LU R46, [R1+0x5be8] ;  /* 0x005be800012e7983 */ /* 0x000ea80000300800 */
[----:B------:R-:W-:Y:S04]  /*96ec0*/  STL.64 [R1+0x5ad8], R34 ;  /* 0x005ad82201007387 */ /* 0x000fe80000100a00 */
[----:B------:R0:W-:Y:S04]  /*96ed0*/  STL.64 [R1+0x5ad0], R32 ;  /* 0x005ad02001007387 */ /* 0x0001e80000100a00 */
[----:B------:R-:W2:Y:S04]  /*96ee0*/  LDL.LU R40, [R1+0x740] ;  /* 0x0007400001287983 */ /* 0x000ea80000300800 */
[----:B------:R-:W2:Y:S04]  /*96ef0*/  LDL.LU R41, [R1+0x744] ;  /* 0x0007440001297983 */ /* 0x000ea80000300800 */
[----:B------:R-:W2:Y:S04]  /*96f00*/  LDL.LU R42, [R1+0x748] ;  /* 0x00074800012a7983 */ /* 0x000ea80000300800 */
[----:B------:R-:W2:Y:S04]  /*96f10*/  LDL.LU R43, [R1+0x74c] ;  /* 0x00074c00012b7983 */ /* 0x000ea80000300800 */
[----:B--2---:R-:W-:Y:S04]  /*96f20*/  STL.64 [R1+0x5ae8], R42 ;  /* 0x005ae82a01007387 */ /* 0x004fe80000100a00 */
[----:B------:R-:W-:Y:S04]  /*96f30*/  STL.64 [R1+0x5ae0], R40 ;  /* 0x005ae02801007387 */ /* 0x000fe80000100a00 */
[----:B-1----:R-:W2:Y:S04]  /*96f40*/  LDL.LU R56, [R1+0x760] ;  /* 0x0007600001387983 */ /* 0x002ea80000300800 */
[----:B------:R-:W2:Y:S04]  /*96f50*/  LDL.LU R57, [R1+0x764] ;  /* 0x0007640001397983 */ /* 0x000ea80000300800 */
[----:B------:R-:W2:Y:S04]  /*96f60*/  LDL.LU R58, [R1+0x768] ;  /* 0x00076800013a7983 */ /* 0x000ea80000300800 */
[----:B------:R-:W2:Y:S04]  /*96f70*/  LDL.LU R59, [R1+0x76c] ;  /* 0x00076c00013b7983 */ /* 0x000ea80000300800 */
[----:B--2---:R1:W-:Y:S04]  /*96f80*/  STL.64 [R1+0x5af8], R58 ;  /* 0x005af83a01007387 */ /* 0x0043e80000100a00 */
[----:B------:R-:W-:Y:S04]  /*96f90*/  STL.64 [R1+0x5af0], R56 ;  /* 0x005af03801007387 */ /* 0x000fe80000100a00 */
[----:B-----5:R-:W2:Y:S04]  /*96fa0*/  LDL.LU R50, [R1+0xb8] ;  /* 0x0000b80001327983 */ /* 0x020ea80000300800 */
[----:B------:R-:W2:Y:S04]  /*96fb0*/  LDL.LU R51, [R1+0xbc] ;  /* 0x0000bc0001337983 */ /* 0x000ea80000300800 */
[----:B0-----:R-:W5:Y:S04]  /*96fc0*/  LDL.LU R8, [R1+0x780] ;  /* 0x0007800001087983 */ /* 0x001f680000300800 */
[----:B------:R-:W5:Y:S04]  /*96fd0*/  LDL.LU R9, [R1+0x784] ;  /* 0x0007840001097983 */ /* 0x000f680000300800 */
[----:B------:R-:W2:Y:S04]  /*96fe0*/  LDL.LU R10, [R1+0x788] ;  /* 0x00078800010a7983 */ /* 0x000ea80000300800 */
[----:B------:R-:W2:Y:S01]  /*96ff0*/  LDL.LU R11, [R1+0x78c] ;  /* 0x00078c00010b7983 */ /* 0x000ea20000300800 */
[----:B------:R-:W-:-:S02]  /*97000*/  IMAD.MOV.U32 R48, RZ, RZ, R46 ;  /* 0x000000ffff307224 */ /* 0x000fc400078e002e */
[----:B---3--:R-:W-:Y:S01]  /*97010*/  IMAD.MOV.U32 R49, RZ, RZ, R47 ;  /* 0x000000ffff317224 */ /* 0x008fe200078e002f */
[----:B--2---:R-:W-:Y:S04]  /*97020*/  STL.64 [R1+0x5b08], R10 ;  /* 0x005b080a01007387 */ /* 0x004fe80000100a00 */
[----:B-----5:R0:W-:Y:S04]  /*97030*/  STL.64 [R1+0x5b00], R8 ;  /* 0x005b000801007387 */ /* 0x0201e80000100a00 */
[----:B------:R-:W2:Y:S04]  /*97040*/  LDL.LU R46, [R1+0x5be4] ;  /* 0x005be400012e7983 */ /* 0x000ea80000300800 */
[----:B------:R-:W3:Y:S04]  /*97050*/  LDL.LU R47, [R1+0x5be0] ;  /* 0x005be000012f7983 */ /* 0x000ee80000300800 */
[----:B------:R-:W-:Y:S04]  /*97060*/  STL.64 [R1+0x5b18], R50 ;  /* 0x005b183201007387 */ /* 0x000fe80000100a00 */
[----:B------:R5:W-:Y:S04]  /*97070*/  STL.64 [R1+0x5b10], R48 ;  /* 0x005b103001007387 */ /* 0x000be80000100a00 */
[----:B------:R-:W5:Y:S04]  /*97080*/  LDL.LU R14, [R1+0xc8] ;  /* 0x0000c800010e7983 */ /* 0x000f680000300800 */
[----:B------:R-:W5:Y:S04]  /*97090*/  LDL.LU R15, [R1+0xcc] ;  /* 0x0000cc00010f7983 */ /* 0x000f680000300800 */
[----:B----4-:R-:W4:Y:S04]  /*970a0*/  LDL.LU R16, [R1+0x7c0] ;  /* 0x0007c00001107983 */ /* 0x010f280000300800 */
[----:B------:R-:W4:Y:S04]  /*970b0*/  LDL.LU R17, [R1+0x7c4] ;  /* 0x0007c40001117983 */ /* 0x000f280000300800 */
[----:B------:R-:W4:Y:S04]  /*970c0*/  LDL.LU R18, [R1+0x7c8] ;  /* 0x0007c80001127983 */ /* 0x000f280000300800 */
[----:B------:R-:W4:Y:S01]  /*970d0*/  LDL.LU R19, [R1+0x7cc] ;  /* 0x0007cc0001137983 */ /* 0x000f220000300800 */
[----:B--2---:R-:W-:-:S02]  /*970e0*/  IMAD.MOV.U32 R13, RZ, RZ, R46 ;  /* 0x000000ffff0d7224 */ /* 0x004fc400078e002e */
[----:B---3--:R-:W-:Y:S01]  /*970f0*/  IMAD.MOV.U32 R12, RZ, RZ, R47 ;  /* 0x000000ffff0c7224 */ /* 0x008fe200078e002f */
[----:B----4-:R2:W-:Y:S04]  /*97100*/  STL.64 [R1+0x5b28], R18 ;  /* 0x005b281201007387 */ /* 0x0105e80000100a00 */
[----:B------:R-:W-:Y:S04]  /*97110*/  STL.64 [R1+0x5b20], R16 ;  /* 0x005b201001007387 */ /* 0x000fe80000100a00 */
[----:B------:R-:W3:Y:S04]  /*97120*/  LDL.LU R47, [R1+0x5bdc] ;  /* 0x005bdc00012f7983 */ /* 0x000ee80000300800 */
[----:B------:R-:W4:Y:S04]  /*97130*/  LDL.LU R46, [R1+0x5bd8] ;  /* 0x005bd800012e7983 */ /* 0x000f280000300800 */
[----:B-----5:R-:W-:Y:S04]  /*97140*/  STL.64 [R1+0x5b38], R14 ;  /* 0x005b380e01007387 */ /* 0x020fe80000100a00 */
[----:B------:R5:W-:Y:S04]  /*97150*/  STL.64 [R1+0x5b30], R12 ;  /* 0x005b300c01007387 */ /* 0x000be80000100a00 */
[----:B------:R-:W2:Y:S04]  /*97160*/  LDL.LU R24, [R1+0x7e0] ;  /* 0x0007e00001187983 */ /* 0x000ea80000300800 */
[----:B------:R-:W2:Y:S04]  /*97170*/  LDL.LU R25, [R1+0x7e4] ;  /* 0x0007e40001197983 */ /* 0x000ea80000300800 */
[----:B------:R-:W2:Y:S04]  /*97180*/  LDL.LU R26, [R1+0x7e8] ;  /* 0x0007e800011a7983 */ /* 0x000ea80000300800 */
[----:B------:R-:W2:Y:S04]  /*97190*/  LDL.LU R27, [R1+0x7ec] ;  /* 0x0007ec00011b7983 */ /* 0x000ea80000300800 */
[----:B--2---:R-:W-:Y:S04]  /*971a0*/  STL.64 [R1+0x5b48], R26 ;  /* 0x005b481a01007387 */ /* 0x004fe80000100a00 */
[----:B------:R-:W-:Y:S04]  /*971b0*/  STL.64 [R1+0x5b40], R24 ;  /* 0x005b401801007387 */ /* 0x000fe80000100a00 */
[----:B------:R-:W2:Y:S04]  /*971c0*/  LDL.LU R38, [R1+0xd8] ;  /* 0x0000d80001267983 */ /* 0x000ea80000300800 */
[----:B------:R-:W2:Y:S04]  /*971d0*/  LDL.LU R39, [R1+0xdc] ;  /* 0x0000dc0001277983 */ /* 0x000ea80000300800 */
[----:B------:R-:W2:Y:S04]  /*971e0*/  LDL.LU R32, [R1+0x800] ;  /* 0x0008000001207983 */ /* 0x000ea80000300800 */
[----:B------:R-:W2:Y:S04]  /*971f0*/  LDL.LU R33, [R1+0x804] ;  /* 0x0008040001217983 */ /* 0x000ea80000300800 */
[----:B------:R-:W2:Y:S04]  /*97200*/  LDL.LU R34, [R1+0x808] ;  /* 0x0008080001227983 */ /* 0x000ea80000300800 */
[----:B------:R-:W2:Y:S01]  /*97210*/  LDL.LU R35, [R1+0x80c] ;  /* 0x00080c0001237983 */ /* 0x000ea20000300800 */
[----:B----4-:R-:W-:-:S02]  /*97220*/  IMAD.MOV.U32 R36, RZ, RZ, R46 ;  /* 0x000000ffff247224 */ /* 0x010fc400078e002e */
[----:B---3--:R-:W-:Y:S01]  /*97230*/  IMAD.MOV.U32 R37, RZ, RZ, R47 ;  /* 0x000000ffff257224 */ /* 0x008fe200078e002f */
[----:B--2---:R2:W-:Y:S04]  /*97240*/  STL.64 [R1+0x5b58], R34 ;  /* 0x005b582201007387 */ /* 0x0045e80000100a00 */
[----:B------:R-:W-:Y:S04]  /*97250*/  STL.64 [R1+0x5b50], R32 ;  /* 0x005b502001007387 */ /* 0x000fe80000100a00 */
[----:B------:R-:W3:Y:S04]  /*97260*/  LDL.LU R46, [R1+0x5bd4] ;  /* 0x005bd400012e7983 */ /* 0x000ee80000300800 */
[----:B------:R-:W4:Y:S04]  /*97270*/  LDL.LU R47, [R1+0x5bd0] ;  /* 0x005bd000012f7983 */ /* 0x000f280000300800 */
[----:B------:R-:W-:Y:S04]  /*97280*/  STL.64 [R1+0x5b68], R38 ;  /* 0x005b682601007387 */ /* 0x000fe80000100a00 */
[----:B------:R0:W-:Y:S04]  /*97290*/  STL.64 [R1+0x5b60], R36 ;  /* 0x005b602401007387 */ /* 0x0001e80000100a00 */
[----:B-1----:R-:W2:Y:S04]  /*972a0*/  LDL.LU R58, [R1+0xe8] ;  /* 0x0000e800013a7983 */ /* 0x002ea80000300800 */
[----:B------:R-:W2:Y:S04]  /*972b0*/  LDL.LU R59, [R1+0xec] ;  /* 0x0000ec00013b7983 */ /* 0x000ea80000300800 */
[----:B0-----:R-:W2:Y:S04]  /*972c0*/  LDL.LU R8, [R1+0x840] ;  /* 0x0008400001087983 */ /* 0x001ea80000300800 */
[----:B------:R-:W2:Y:S04]  /*972d0*/  LDL.LU R9, [R1+0x844] ;  /* 0x0008440001097983 */ /* 0x000ea80000300800 */
[----:B------:R-:W2:Y:S04]  /*972e0*/  LDL.LU R10, [R1+0x848] ;  /* 0x00084800010a7983 */ /* 0x000ea80000300800 */
[----:B------:R-:W2:Y:S01]  /*972f0*/  LDL.LU R11, [R1+0x84c] ;  /* 0x00084c00010b7983 */ /* 0x000ea20000300800 */
[----:B---3--:R-:W-:-:S02]  /*97300*/  IMAD.MOV.U32 R57, RZ, RZ, R46 ;  /* 0x000000ffff397224 */ /* 0x008fc400078e002e */
[----:B----4-:R-:W-:Y:S01]  /*97310*/  IMAD.MOV.U32 R56, RZ, RZ, R47 ;  /* 0x000000ffff387224 */ /* 0x010fe200078e002f */
[----:B--2---:R-:W-:Y:S04]  /*97320*/  STL.64 [R1+0x5b78], R10 ;  /* 0x005b780a01007387 */ /* 0x004fe80000100a00 */
[----:B------:R-:W-:Y:S04]  /*97330*/  STL.64 [R1+0x5b70], R8 ;  /* 0x005b700801007387 */ /* 0x000fe80000100a00 */
        /* <DEDUP_REMOVED lines=8> */
[----:B--2---:R-:W-:Y:S04]  /*973c0*/  STL.64 [R1+0x5b98], R50 ;  /* 0x005b983201007387 */ /* 0x004fe80000100a00 */
[----:B----4-:R-:W-:Y:S04]  /*973d0*/  STL.64 [R1+0x5b90], R48 ;  /* 0x005b903001007387 */ /* 0x010fe80000100a00 */
[----:B------:R-:W2:Y:S04]  /*973e0*/  LDL.LU R18, [R1+0xf8] ;  /* 0x0000f80001127983 */ /* 0x000ea80000300800 */
[----:B------:R-:W2:Y:S04]  /*973f0*/  LDL.LU R19, [R1+0xfc] ;  /* 0x0000fc0001137983 */ /* 0x000ea80000300800 */
[----:B-----5:R-:W4:Y:S04]  /*97400*/  LDL.LU R12, [R1+0x880] ;  /* 0x00088000010c7983 */ /* 0x020f280000300800 */
[----:B------:R-:W4:Y:S04]  /*97410*/  LDL.LU R13, [R1+0x884] ;  /* 0x00088400010d7983 */ /* 0x000f280000300800 */
[----:B------:R-:W5:Y:S04]  /*97420*/  LDL.LU R14, [R1+0x888] ;  /* 0x00088800010e7983 */ /* 0x000f680000300800 */
[----:B------:R-:W5:Y:S01]  /*97430*/  LDL.LU R15, [R1+0x88c] ;  /* 0x00088c00010f7983 */ /* 0x000f620000300800 */
[----:B---3--:R-:W-:-:S02]  /*97440*/  IMAD.MOV.U32 R16, RZ, RZ, R46 ;  /* 0x000000ffff107224 */ /* 0x008fc400078e002e */
[----:B------:R-:W-:Y:S01]  /*97450*/  IMAD.MOV.U32 R17, RZ, RZ, R47 ;  /* 0x000000ffff117224 */ /* 0x000fe200078e002f */
[----:B-----5:R-:W-:Y:S04]  /*97460*/  STL.64 [R1+0x5bb0], R14 ;  /* 0x005bb00e01007387 */ /* 0x020fe80000100a00 */
[----:B----4-:R0:W-:Y:S04]  /*97470*/  STL.64 [R1+0x5ba8], R12 ;  /* 0x005ba80c01007387 */ /* 0x0101e80000100a00 */
        /* <DEDUP_REMOVED lines=8> */
[----:B0-----:R-:W2:Y:S04]  /*97500*/  LDL.LU R12, [R1+0x910] ;  /* 0x00091000010c7983 */ /* 0x001ea80000300800 */
[----:B------:R-:W2:Y:S04]  /*97510*/  LDL.LU R13, [R1+0x914] ;  /* 0x00091400010d7983 */ /* 0x000ea80000300800 */
[----:B------:R-:W2:Y:S04]  /*97520*/  LDL.LU R14, [R1+0x918] ;  /* 0x00091800010e7983 */ /* 0x000ea80000300800 */
[----:B------:R-:W2:Y:S01]  /*97530*/  LDL.LU R15, [R1+0x91c] ;  /* 0x00091c00010f7983 */ /* 0x000ea20000300800 */
[----:B---3--:R-:W-:-:S03]  /*97540*/  IMAD.MOV.U32 R33, RZ, RZ, R46 ;  /* 0x000000ffff217224 */ /* 0x008fc600078e002e */
[----:B------:R-:W3:Y:S01]  /*97550*/  LDL.LU R46, [R1+0x2038] ;  /* 0x00203800012e7983 */ /* 0x000ee20000300800 */
[----:B----4-:R-:W-:-:S03]  /*97560*/  IMAD.MOV.U32 R32, RZ, RZ, R47 ;  /* 0x000000ffff207224 */ /* 0x010fc600078e002f */
[----:B------:R-:W3:Y:S04]  /*97570*/  LDL.LU R57, [R1+0x2034] ;  /* 0x0020340001397983 */ /* 0x000ee80000300800 */
[----:B------:R-:W4:Y:S04]  /*97580*/  LDL.LU R47, [R1+0x2040] ;  /* 0x00204000012f7983 */ /* 0x000f280000300800 */
[----:B------:R-:W4:Y:S04]  /*97590*/  LDL.LU R56, [R1+0x203c] ;  /* 0x00203c0001387983 */ /* 0x000f280000300800 */
        /* <DEDUP_REMOVED lines=30> */
[----:B---3--:R-:W-:-:S03]  /*97780*/  IMAD R57, R57, 0x100, R46 ;  /* 0x0000010039397824 */ /* 0x008fc600078e022e */
[----:B------:R-:W2:Y:S01]  /*97790*/  LDL.LU R46, [R1+0x5bbc] ;  /* 0x005bbc00012e7983 */ /* 0x000ea20000300800 */
[----:B----4-:R-:W-:-:S03]  /*977a0*/  IMAD R56, R56, 0x100, R47 ;  /* 0x0000010038387824 */ /* 0x010fc600078e022f */
[----:B------:R-:W2:Y:S02]  /*977b0*/  LDL.LU R47, [R1+0x5bb8] ;  /* 0x005bb800012f7983 */ /* 0x000ea40000300800 */
[----:B--2---:R-:W-:Y:S02]  /*977c0*/  HMMA.16816.F32 R28, R28, R46, R12 ;  /* 0x0000002e1c1c723c */ /* 0x004fe4000000180c */
[----:B------:R-:W2:Y:S04]  /*977d0*/  LDL.LU.64 R14, [R1+0x5bb0] ;  /* 0x005bb000010e7983 */ /* 0x000ea80000300a00 */
[----:B------:R-:W2:Y:S04]  /*977e0*/  LDL.LU.64 R12, [R1+0x5ba8] ;  /* 0x005ba800010c7983 */ /* 0x000ea80000300a00 */
[----:B------:R0:W-:Y:S04]  /*977f0*/  STL.64 [R1+0x5880], R46 ;  /* 0x0058802e01007387 */ /* 0x0001e80000100a00 */
[----:B0-----:R-:W3:Y:S05]  /*97800*/  LDL.LU R46, [R1+0xb0] ;  /* 0x0000b000012e7983 */ /* 0x001eea0000300800 */
[----:B------:R0:W-:Y:S04]  /*97810*/  STL.64 [R1+0x910], R28 ;  /* 0x0009101c01007387 */ /* 0x0001e80000100a00 */
[----:B------:R1:W-:Y:S04]  /*97820*/  STL.64 [R1+0x918], R30 ;  /* 0x0009181e01007387 */ /* 0x0003e80000100a00 */
[----:B------:R-:W3:Y:S01]  /*97830*/  LDL.LU R47, [R1+0xb4] ;  /* 0x0000b400012f7983 */ /* 0x000ee20000300800 */
[----:B0-----:R-:W-:-:S02]  /*97840*/  F2FP.F16.E4M3.UNPACK_B R28, R61 ;  /* 0x0000003dff1c723e */ /* 0x001fc400020006ff */
[----:B------:R-:W-:Y:S02]  /*97850*/  F2FP.F16.E4M3.UNPACK_B R29, R0 ;  /* 0x00000000ff1d723e */ /* 0x000fe400020006ff */
[----:B-1----:R-:W-:Y:S02]  /*97860*/  F2FP.F16.E4M3.UNPACK_B R30, R57 ;  /* 0x00000039ff1e723e */ /* 0x002fe400020006ff */
[----:B------:R-:W-:-:S07]  /*97870*/  F2FP.F16.E4M3.UNPACK_B R31, R56 ;  /* 0x00000038ff1f723e */ /* 0x000fce00020006ff */
[C---:B------:R-:W-:Y:S01]  /*97880*/  HMMA.16816.F32 R56, R28.reuse, R58, R48 ;  /* 0x0000003a1c38723c */ /* 0x040fe20000001830 */
[----:B------:R-:W-:Y:S04]  /*97890*/  STL.64 [R1+0x5878], R44 ;  /* 0x0058782c01007387 */ /* 0x000fe80000100a00 */
[----:B------:R-:W4:Y:S04]  /*978a0*/  LDL.LU R61, [R1+0x5ba4] ;  /* 0x005ba400013d7983 */ /* 0x000f280000300800 */
[----:B------:R-:W3:Y:S04]  /*978b0*/  LDL.LU R0, [R1+0x5ba0] ;  /* 0x005ba00001007983 */ /* 0x000ee80000300800 */
[----:B------:R-:W3:Y:S04]  /*978c0*/  LDL.LU.64 R50, [R1+0x5b98] ;  /* 0x005b980001327983 */ /* 0x000ee80000300a00 */
[----:B------:R-:W3:Y:S04]  /*978d0*/  LDL.LU.64 R48, [R1+0x5b90] ;  /* 0x005b900001307983 */ /* 0x000ee80000300a00 */
[----:B------:R-:W-:Y:S04]  /*978e0*/  STL.64 [R1+0x900], R56 ;  /* 0x0009003801007387 */ /* 0x000fe80000100a00 */
[----:B------:R0:W-:Y:S01]  /*978f0*/  STL.64 [R1+0x908], R58 ;  /* 0x0009083a01007387 */ /* 0x0001e20000100a00 */
[----:B------:R-:W-:Y:S03]  /*97900*/  HMMA.16816.F32 R8, R28, R32, R8 ;  /* 0x000000201c08723c */ /* 0x000fe60000001808 */
[----:B0-----:R-:W3:Y:S04]  /*97910*/  LDL.LU.64 R58, [R1+0x5b88] ;  /* 0x005b8800013a7983 */ /* 0x001ee80000300a00 */
[----:B------:R-:W3:-:S12]  /*97920*/  LDL.LU.64 R56, [R1+0x5b80] ;  /* 0x005b800001387983 */ /* 0x000ed80000300a00 */
[----:B------:R-:W-:Y:S04]  /*97930*/  STL.64 [R1+0x8e0], R8 ;  /* 0x0008e00801007387 */ /* 0x000fe80000100a00 */
[----:B------:R0:W-:Y:S04]  /*97940*/  STL.64 [R1+0x8e8], R10 ;  /* 0x0008e80a01007387 */ /* 0x0001e80000100a00 */
[----:B0-----:R-:W4:Y:S04]  /*97950*/  LDL.LU.64 R10, [R1+0x5b78] ;  /* 0x005b7800010a7983 */ /* 0x001f280000300a00 */
[----:B------:R-:W4:Y:S01]  /*97960*/  LDL.LU.64 R8, [R1+0x5b70] ;  /* 0x005b700001087983 */ /* 0x000f220000300a00 */
[C---:B-----5:R-:W-:Y:S03]  /*97970*/  HMMA.16816.F32 R32, R28.reuse, R34, R36 ;  /* 0x000000221c20723c */ /* 0x060fe60000001824 */
[----:B------:R-:W5:Y:S04]  /*97980*/  LDL.LU.64 R38, [R1+0x5b68] ;  /* 0x005b680001267983 */ /* 0x000f680000300a00 */
[----:B------:R-:W5:Y:S01]  /*97990*/  LDL.LU.64 R36, [R1+0x5b60] ;  /* 0x005b600001247983 */ /* 0x000f620000300a00 */
[C---:B------:R-:W-:Y:S11]  /*979a0*/  HMMA.16816.F32 R24, R28.reuse, R16, R24 ;  /* 0x000000101c18723c */ /* 0x040ff60000001818 */
        /* <DEDUP_REMOVED lines=8> */
[----:B--2---:R-:W-:Y:S03]  /*97a30*/  HMMA.16816.F32 R16, R28, R18, R12 ;  /* 0x000000121c10723c */ /* 0x004fe6000000180c */
[----:B------:R-:W2:Y:S04]  /*97a40*/  LDL.LU.64 R14, [R1+0x5b38] ;  /* 0x005b3800010e7983 */ /* 0x000ea80000300a00 */
[----:B------:R-:W2:-:S12]  /*97a50*/  LDL.LU.64 R12, [R1+0x5b30] ;  /* 0x005b3000010c7983 */ /* 0x000e980000300a00 */
[----:B------:R-:W-:Y:S04]  /*97a60*/  STL.64 [R1+0x880], R16 ;  /* 0x0008801001007387 */ /* 0x000fe80000100a00 */
[----:B------:R0:W-:Y:S04]  /*97a70*/  STL.64 [R1+0x888], R18 ;  /* 0x0008881201007387 */ /* 0x0001e80000100a00 */
[----:B0-----:R-:W2:Y:S04]  /*97a80*/  LDL.LU.64 R18, [R1+0x5b28] ;  /* 0x005b280001127983 */ /* 0x001ea80000300a00 */
[----:B------:R-:W2:Y:S01]  /*97a90*/  LDL.LU.64 R16, [R1+0x5b20] ;  /* 0x005b200001107983 */ /* 0x000ea20000300a00 */
[----:B---3--:R-:W-:-:S15]  /*97aa0*/  HMMA.16816.F32 R48, R28, R56, R48 ;  /* 0x000000381c30723c */ /* 0x008fde0000001830 */
[----:B------:R-:W-:-:S04]  /*97ab0*/  NOP ;  /* 0x0000000000007918 */ /* 0x000fc80000000000 */
[----:B------:R-:W-:Y:S04]  /*97ac0*/  STL.64 [R1+0x860], R48 ;  /* 0x0008603001007387 */ /* 0x000fe80000100a00 */
[----:B------:R0:W-:Y:S01]  /*97ad0*/  STL.64 [R1+0x868], R50 ;  /* 0x0008683201007387 */ /* 0x0001e20000100a00 */
[C---:B----4-:R-:W-:Y:S03]  /*97ae0*/  HMMA.16816.F32 R56, R28.reuse, R58, R8 ;  /* 0x0000003a1c38723c */ /* 0x050fe60000001808 */
[----:B0-----:R-:W3:Y:S04]  /*97af0*/  LDL.LU.64 R50, [R1+0x5b18] ;  /* 0x005b180001327983 */ /* 0x001ee80000300a00 */
[----:B------:R-:W4:Y:S04]  /*97b00*/  LDL.LU.64 R48, [R1+0x5b10] ;  /* 0x005b100001307983 */ /* 0x000f280000300a00 */
[----:B------:R-:W3:Y:S04]  /*97b10*/  LDL.LU.64 R10, [R1+0x5b08] ;  /* 0x005b0800010a7983 */ /* 0x000ee80000300a00 */
[----:B------:R-:W3:Y:S04]  /*97b20*/  LDL.LU.64 R8, [R1+0x5b00] ;  /* 0x005b000001087983 */ /* 0x000ee80000300a00 */
        /* <DEDUP_REMOVED lines=16> */
[----:B--2---:R-:W-:-:S15]  /*97c30*/  HMMA.16816.F32 R24, R28, R12, R24 ;  /* 0x0000000c1c18723c */ /* 0x004fde0000001818 */
[----:B------:R-:W-:-:S04]  /*97c40*/  NOP ;  /* 0x0000000000007918 */ /* 0x000fc80000000000 */
[----:B------:R-:W-:Y:S01]  /*97c50*/  STL.64 [R1+0x7e0], R24 ;  /* 0x0007e01801007387 */ /* 0x000fe20000100a00 */
[C---:B------:R-:W-:Y:S03]  /*97c60*/  HMMA.16816.F32 R12, R28.reuse, R14, R16 ;  /* 0x0000000e1c0c723c */ /* 0x040fe60000001810 */
[----:B------:R0:W-:Y:S04]  /*97c70*/  STL.64 [R1+0x7e8], R26 ;  /* 0x0007e81a01007387 */ /* 0x0001e80000100a00 */
[----:B0-----:R-:W2:Y:S04]  /*97c80*/  LDL.LU.64 R26, [R1+0x5ab8] ;  /* 0x005ab800011a7983 */ /* 0x001ea80000300a00 */
[----:B------:R-:W2:Y:S04]  /*97c90*/  LDL.LU.64 R24, [R1+0x5ab0] ;  /* 0x005ab00001187983 */ /* 0x000ea80000300a00 */
[----:B------:R-:W2:Y:S04]  /*97ca0*/  LDL.LU.64 R18, [R1+0x5aa8] ;  /* 0x005aa80001127983 */ /* 0x000ea80000300a00 */
[----:B------:R-:W2:Y:S04]  /*97cb0*/  LDL.LU.64 R16, [R1+0x5aa0] ;  /* 0x005aa00001107983 */ /* 0x000ea80000300a00 */
[----:B------:R-:W-:Y:S04]  /*97cc0*/  STL.64 [R1+0x7c0], R12 ;  /* 0x0007c00c01007387 */ /* 0x000fe80000100a00 */
[----:B------:R0:W-:Y:S04]  /*97cd0*/  STL.64 [R1+0x7c8], R14 ;  /* 0x0007c80e01007387 */ /* 0x0001e80000100a00 */
[----:B0-----:R-:W2:Y:S04]  /*97ce0*/  LDL.LU.64 R14, [R1+0x5a98] ;  /* 0x005a9800010e7983 */ /* 0x001ea80000300a00 */
[----:B------:R-:W2:Y:S01]  /*97cf0*/  LDL.LU.64 R12, [R1+0x5a90] ;  /* 0x005a9000010c7983 */ /* 0x000ea20000300a00 */
[C---:B----4-:R-:W-:Y:S08]  /*97d00*/  HMMA.16816.F32 R4, R28.reuse, R48, R4 ;  /* 0x000000301c04723c */ /* 0x050ff00000001804 */
[C---:B---3--:R-:W-:Y:S11]  /*97d10*/  HMMA.16816.F32 R48, R28.reuse, R50, R8 ;  /* 0x000000321c30723c */ /* 0x048ff60000001808 */
[----:B------:R-:W-:Y:S04]  /*97d20*/  STL.64 [R1+0x7a0], R4 ;  /* 0x0007a00401007387 */ /* 0x000fe80000100a00 */
[----:B------:R0:W-:Y:S04]  /*97d30*/  STL.64 [R1+0x7a8], R6 ;  /* 0x0007a80601007387 */ /* 0x0001e80000100a00 */
[----:B0-----:R-:W3:Y:S04]  /*97d40*/  LDL.LU.64 R6, [R1+0x5a88] ;  /* 0x005a880001067983 */ /* 0x001ee80000300a00 */
[----:B------:R-:W4:Y:S04]  /*97d50*/  LDL.LU.64 R4, [R1+0x5a80] ;  /* 0x005a800001047983 */ /* 0x000f280000300a00 */
[----:B------:R-:W3:Y:S04]  /*97d60*/  LDL.LU.64 R10, [R1+0x5a78] ;  /* 0x005a7800010a7983 */ /* 0x000ee80000300a00 */
[----:B------:R-:W3:Y:S01]  /*97d70*/  LDL.LU.64 R8, [R1+0x5a70] ;  /* 0x005a700001087983 */ /* 0x000ee20000300a00 */
[C---:B------:R-:W-:Y:S03]  /*97d80*/  HMMA.16816.F32 R44, R28.reuse, R46, R56 ;  /* 0x0000002e1c2c723c */ /* 0x040fe60000001838 */
[----:B------:R-:W-:Y:S04]  /*97d90*/  STL.64 [R1+0x780], R48 ;  /* 0x0007803001007387 */ /* 0x000fe80000100a00 */
[----:B------:R0:W-:Y:S04]  /*97da0*/  STL.64 [R1+0x788], R50 ;  /* 0x0007883201007387 */ /* 0x0001e80000100a00 */
[----:B0-----:R-:W3:Y:S04]  /*97db0*/  LDL.LU.64 R50, [R1+0x5a68] ;  /* 0x005a680001327983 */ /* 0x001ee80000300a00 */
[----:B------:R-:W3:Y:S04]  /*97dc0*/  LDL.LU.64 R48, [R1+0x5a60] ;  /* 0x005a600001307983 */ /* 0x000ee80000300a00 */
[----:B------:R-:W3:Y:S04]  /*97dd0*/  LDL.LU.64 R58, [R1+0x5a58] ;  /* 0x005a5800013a7983 */ /* 0x000ee80000300a00 */
[----:B------:R-:W3:Y:S01]  /*97de0*/  LDL.LU.64 R56, [R1+0x5a50] ;  /* 0x005a500001387983 */ /* 0x000ee20000300a00 */
[C---:B-----5:R-:W-:Y:S03]  /*97df0*/  HMMA.16816.F32 R40, R28.reuse, R32, R40 ;  /* 0x000000201c28723c */ /* 0x060fe60000001828 */
[----:B------:R-:W-:Y:S04]  /*97e00*/  STL.64 [R1+0x760], R44 ;  /* 0x0007602c01007387 */ /* 0x000fe80000100a00 */
[----:B------:R-:W-:Y:S01]  /*97e10*/  STL.64 [R1+0x768], R46 ;  /* 0x0007682e01007387 */ /* 0x000fe20000100a00 */
[C---:B------:R-:W-:Y:S11]  /*97e20*/  HMMA.16816.F32 R32, R28.reuse, R34, R36 ;  /* 0x000000221c20723c */ /* 0x040ff60000001824 */
[----:B------:R-:W-:Y:S04]  /*97e30*/  STL.64 [R1+0x740], R40 ;  /* 0x0007402801007387 */ /* 0x000fe80000100a00 */
[----:B------:R-:W-:Y:S04]  /*97e40*/  STL.64 [R1+0x748], R42 ;  /* 0x0007482a01007387 */ /* 0x000fe80000100a00 */
[----:B------:R0:W-:Y:S04]  /*97e50*/  STL.64 [R1+0x720], R32 ;  /* 0x0007202001007387 */ /* 0x0001e80000100a00 */
[----:B------:R1:W-:Y:S01]  /*97e60*/  STL.64 [R1+0x728], R34 ;  /* 0x0007282201007387 */ /* 0x0003e20000100a00 */
[C---:B--2---:R-:W-:Y:S08]  /*97e70*/  HMMA.16816.F32 R20, R28.reuse, R18, R20 ;  /* 0x000000121c14723c */ /* 0x044ff00000001814 */
[----:B------:R-:W-:-:S15]  /*97e80*/  HMMA.16816.F32 R24, R28, R16, R24 ;  /* 0x000000101c18723c */ /* 0x000fde0000001818 */
[----:B------:R-:W-:-:S04]  /*97e90*/  NOP ;  /* 0x0000000000007918 */ /* 0x000fc80000000000 */
[----:B------:R-:W-:Y:S04]  /*97ea0*/  STL.64 [R1+0x700], R24 ;  /* 0x0007001801007387 */ /* 0x000fe80000100a00 */
[----:B------:R-:W-:Y:S04]  /*97eb0*/  STL.64 [R1+0x708], R26 ;  /* 0x0007081a01007387 */ /* 0x000fe80000100a00 */
[----:B------:R-:W-:Y:S04]  /*97ec0*/  STL.64 [R1+0x6e0], R20 ;  /* 0x0006e01401007387 */ /* 0x000fe80000100a00 */
[----:B------:R-:W-:Y:S01]  /*97ed0*/  STL.64 [R1+0x6e8], R22 ;  /* 0x0006e81601007387 */ /* 0x000fe20000100a00 */
[C---:B----4-:R-:W-:Y:S08]  /*97ee0*/  HMMA.16816.F32 R16, R28.reuse, R4, R12 ;  /* 0x000000041c10723c */ /* 0x050ff0000000180c */
[C---:B---3--:R-:W-:Y:S11]  /*97ef0*/  HMMA.16816.F32 R12, R28.reuse, R6, R8 ;  /* 0x000000061c0c723c */ /* 0x048ff60000001808 */
[----:B------:R-:W-:Y:S04]  /*97f00*/  STL.64 [R1+0x6c0], R16 ;  /* 0x0006c01001007387 */ /* 0x000fe80000100a00 */
[----:B------:R-:W-:Y:S01]  /*97f10*/  STL.64 [R1+0x6c8], R18 ;  /* 0x0006c81201007387 */ /* 0x000fe20000100a00 */
[C---:B------:R-:W-:Y:S08]  /*97f20*/  HMMA.16816.F32 R4, R28.reuse, R58, R52 ;  /* 0x0000003a1c04723c */ /* 0x040ff00000001834 */
[----:B------:R-:W-:Y:S01]  /*97f30*/  HMMA.16816.F32 R8, R28, R56, R48 ;  /* 0x000000381c08723c */ /* 0x000fe20000001830 */
[----:B------:R-:W-:Y:S04]  /*97f40*/  STL.64 [R1+0x6a0], R12 ;  /* 0x0006a00c01007387 */ /* 0x000fe80000100a00 */
[----:B------:R-:W-:Y:S04]  /*97f50*/  STL.64 [R1+0x6a8], R14 ;  /* 0x0006a80e01007387 */ /* 0x000fe80000100a00 */
[----:B0-----:R-:W2:Y:S10]  /*97f60*/  LDL.LU R32, [R1+0x3a0] ;  /* 0x0003a00001207983 */ /* 0x001eb40000300800 */
[----:B------:R-:W-:Y:S04]  /*97f70*/  STL.64 [R1+0x680], R8 ;  /* 0x0006800801007387 */ /* 0x000fe80000100a00 */
[----:B------:R-:W-:Y:S04]  /*97f80*/  STL.64 [R1+0x688], R10 ;  /* 0x0006880a01007387 */ /* 0x000fe80000100a00 */
[----:B------:R0:W-:Y:S04]  /*97f90*/  STL.64 [R1+0x660], R4 ;  /* 0x0006600401007387 */ /* 0x0001e80000100a00 */
[----:B------:R3:W-:Y:S04]  /*97fa0*/  STL.64 [R1+0x668], R6 ;  /* 0x0006680601007387 */ /* 0x0007e80000100a00 */
[----:B------:R-:W2:Y:S04]  /*97fb0*/  LDL.LU R33, [R1+0x3a4] ;  /* 0x0003a40001217983 */ /* 0x000ea80000300800 */
[----:B-1----:R-:W4:Y:S04]  /*97fc0*/  LDL.LU R34, [R1+0x3a8] ;  /* 0x0003a80001227983 */ /* 0x002f280000300800 */
[----:B------:R-:W4:Y:S04]  /*97fd0*/  LDL.LU R35, [R1+0x3ac] ;  /* 0x0003ac0001237983 */ /* 0x000f280000300800 */
[----:B----4-:R-:W-:Y:S04]  /*97fe0*/  STL.64 [R1+0x5938], R34 ;  /* 0x0059382201007387 */ /* 0x010fe80000100a00 */
[----:B--2---:R-:W-:Y:S04]  /*97ff0*/  STL.64 [R1+0x5930], R32 ;  /* 0x0059302001007387 */ /* 0x004fe80000100a00 */
[----:B------:R-:W2:Y:S04]  /*98000*/  LDL.LU R36, [R1+0x3c0] ;  /* 0x0003c00001247983 */ /* 0x000ea80000300800 */
[----:B------:R-:W2:Y:S04]  /*98010*/  LDL.LU R37, [R1+0x3c4] ;  /* 0x0003c40001257983 */ /* 0x000ea80000300800 */
[----:B------:R-:W4:Y:S04]  /*98020*/  LDL.LU R38, [R1+0x3c8] ;  /* 0x0003c80001267983 */ /* 0x000f280000300800 */
[----:B------:R-:W4:Y:S04]  /*98030*/  LDL.LU R39, [R1+0x3cc] ;  /* 0x0003cc0001277983 */ /* 0x000f280000300800 */
[----:B----4-:R1:W-:Y:S04]  /*98040*/  STL.64 [R1+0x5948], R38 ;  /* 0x0059482601007387 */ /* 0x0103e80000100a00 */
[----:B--2---:R-:W-:Y:S04]  /*98050*/  STL.64 [R1+0x5940], R36 ;  /* 0x0059402401007387 */ /* 0x004fe80000100a00 */
[----:B------:R-:W2:Y:S04]  /*98060*/  LDL.LU R40, [R1+0x3e0] ;  /* 0x0003e00001287983 */ /* 0x000ea80000300800 */
[----:B------:R-:W2:Y:S04]  /*98070*/  LDL.LU R41, [R1+0x3e4] ;  /* 0x0003e40001297983 */ /* 0x000ea80000300800 */
[----:B------:R-:W4:Y:S04]  /*98080*/  LDL.LU R42, [R1+0x3e8] ;  /* 0x0003e800012a7983 */ /* 0x000f280000300800 */
[----:B------:R-:W4:Y:S04]  /*98090*/  LDL.LU R43, [R1+0x3ec] ;  /* 0x0003ec00012b7983 */ /* 0x000f280000300800 */
[----:B----4-:R-:W-:Y:S04]  /*980a0*/  STL.64 [R1+0x5958], R42 ;  /* 0x0059582a01007387 */ /* 0x010fe80000100a00 */
[----:B--2---:R2:W-:Y:S04]  /*980b0*/  STL.64 [R1+0x5950], R40 ;  /* 0x0059502801007387 */ /* 0x0045e80000100a00 */
[----:B------:R-:W4:Y:S04]  /*980c0*/  LDL.LU R52, [R1+0x440] ;  /* 0x0004400001347983 */ /* 0x000f280000300800 */
[----:B------:R-:W4:Y:S04]  /*980d0*/  LDL.LU R53, [R1+0x444] ;  /* 0x0004440001357983 */ /* 0x000f280000300800 */
[----:B------:R-:W5:Y:S04]  /*980e0*/  LDL.LU R54, [R1+0x448] ;  /* 0x0004480001367983 */ /* 0x000f680000300800 */
[----:B------:R-:W5:Y:S04]  /*980f0*/  LDL.LU R55, [R1+0x44c] ;  /* 0x00044c0001377983 */ /* 0x000f680000300800 */
[----:B-----5:R-:W-:Y:S04]  /*98100*/  STL.64 [R1+0x5968], R54 ;  /* 0x0059683601007387 */ /* 0x020fe80000100a00 */
[----:B----4-:R4:W-:Y:S04]  /*98110*/  STL.64 [R1+0x5960], R52 ;  /* 0x0059603401007387 */ /* 0x0109e80000100a00 */
[----:B------:R-:W5:Y:S04]  /*98120*/  LDL.LU R48, [R1+0x460] ;  /* 0x0004600001307983 */ /* 0x000f680000300800 */
[----:B------:R-:W5:Y:S04]  /*98130*/  LDL.LU R49, [R1+0x464] ;  /* 0x0004640001317983 */ /* 0x000f680000300800 */
[----:B------:R-:W2:Y:S04]  /*98140*/  LDL.LU R50, [R1+0x468] ;  /* 0x0004680001327983 */ /* 0x000ea80000300800 */
[----:B------:R-:W2:Y:S01]  /*98150*/  LDL.LU R51, [R1+0x46c] ;  /* 0x00046c0001337983 */ /* 0x000ea20000300800 */
[----:B0-----:R-:W-:-:S03]  /*98160*/  IMAD.MOV.U32 R5, RZ, RZ, R0 ;  /* 0x000000ffff057224 */ /* 0x001fc600078e0000 */
[----:B--2---:R0:W-:Y:S04]  /*98170*/  STL.64 [R1+0x5978], R50 ;  /* 0x0059783201007387 */ /* 0x0041e80000100a00 */
[----:B-----5:R-:W-:Y:S04]  /*98180*/  STL.64 [R1+0x5970], R48 ;  /* 0x0059703001007387 */ /* 0x020fe80000100a00 */
[----:B---3--:R-:W2:Y:S04]  /*98190*/  LDL.LU R6, [R1] ;  /* 0x0000000001067983 */ /* 0x008ea80000300800 */
[----:B------:R-:W2:Y:S04]  /*981a0*/  LDL.LU R7, [R1+0x4] ;  /* 0x0000040001077983 */ /* 0x000ea80000300800 */
[----:B------:R-:W3:Y:S04]  /*981b0*/  LDL.LU R4, [R1+0x8] ;  /* 0x0000080001047983 */ /* 0x000ee80000300800 */
[----:B------:R-:W5:Y:S04]  /*981c0*/  LDL.LU R0, [R1+0x5a48] ;  /* 0x005a480001007983 */ /* 0x000f680000300800 */
[----:B--2---:R-:W-:Y:S04]  /*981d0*/  STL.64 [R1+0x5988], R6 ;  /* 0x0059880601007387 */ /* 0x004fe80000100a00 */
[----:B---3--:R2:W-:Y:S04]  /*981e0*/  STL.64 [R1+0x5980], R4 ;  /* 0x0059800401007387 */ /* 0x0085e80000100a00 */
[----:B------:R-:W3:Y:S04]  /*981f0*/  LDL.LU R22, [R1+0x10] ;  /* 0x0000100001167983 */ /* 0x000ee80000300800 */
[----:B------:R-:W3:Y:S04]  /*98200*/  LDL.LU R23, [R1+0x14] ;  /* 0x0000140001177983 */ /* 0x000ee80000300800 */
[----:B------:R-:W2:Y:S04]  /*98210*/  LDL.LU R12, [R1+0x4e0] ;  /* 0x0004e000010c7983 */ /* 0x000ea80000300800 */
[----:B------:R-:W2:Y:S04]  /*98220*/  LDL.LU R13, [R1+0x4e4] ;  /* 0x0004e400010d7983 */ /* 0x000ea80000300800 */
[----:B------:R-:W2:Y:S04]  /*98230*/  LDL.LU R14, [R1+0x4e8] ;  /* 0x0004e800010e7983 */ /* 0x000ea80000300800 */
[----:B------:R-:W2:Y:S01]  /*98240*/  LDL.LU R15, [R1+0x4ec] ;  /* 0x0004ec00010f7983 */ /* 0x000ea20000300800 */
[----:B-----5:R-:W-:-:S03]  /*98250*/  IMAD.MOV.U32 R21, RZ, RZ, R0 ;  /* 0x000000ffff157224 */ /* 0x020fc600078e0000 */
[----:B--2---:R-:W-:Y:S04]  /*98260*/  STL.64 [R1+0x5998], R14 ;  /* 0x0059980e01007387 */ /* 0x004fe80000100a00 */
[----:B------:R-:W-:Y:S04]  /*98270*/  STL.64 [R1+0x5990], R12 ;  /* 0x0059900c01007387 */ /* 0x000fe80000100a00 */
[----:B------:R-:W2:Y:S04]  /*98280*/  LDL.LU R20, [R1+0x18] ;  /* 0x0000180001147983 */ /* 0x000ea80000300800 */
[----:B------:R-:W5:Y:S04]  /*98290*/  LDL.LU R0, [R1+0x5a44] ;  /* 0x005a440001007983 */ /* 0x000f680000300800 */
[----:B---3--:R3:W-:Y:S04]  /*982a0*/  STL.64 [R1+0x59a8], R22 ;  /* 0x0059a81601007387 */ /* 0x0087e80000100a00 */
[----:B--2---:R-:W-:Y:S04]  /*982b0*/  STL.64 [R1+0x59a0], R20 ;  /* 0x0059a01401007387 */ /* 0x004fe80000100a00 */
[----:B-1----:R-:W2:Y:S04]  /*982c0*/  LDL.LU R38, [R1+0x20] ;  /* 0x0000200001267983 */ /* 0x002ea80000300800 */
[----:B------:R-:W2:Y:S04]  /*982d0*/  LDL.LU R39, [R1+0x24] ;  /* 0x0000240001277983 */ /* 0x000ea80000300800 */
[----:B------:R-:W2:Y:S04]  /*982e0*/  LDL.LU R40, [R1+0x520] ;  /* 0x0005200001287983 */ /* 0x000ea80000300800 */
[----:B------:R-:W2:Y:S04]  /*982f0*/  LDL.LU R41, [R1+0x524] ;  /* 0x0005240001297983 */ /* 0x000ea80000300800 */
[----:B------:R-:W2:Y:S04]  /*98300*/  LDL.LU R42, [R1+0x528] ;  /* 0x00052800012a7983 */ /* 0x000ea80000300800 */
[----:B------:R-:W2:Y:S01]  /*98310*/  LDL.LU R43, [R1+0x52c] ;  /* 0x00052c00012b7983 */ /* 0x000ea20000300800 */
[----:B-----5:R-:W-:-:S03]  /*98320*/  IMAD.MOV.U32 R37, RZ, RZ, R0 ;  /* 0x000000ffff257224 */ /* 0x020fc600078e0000 */
[----:B--2---:R-:W-:Y:S04]  /*98330*/  STL.64 [R1+0x59b8], R42 ;  /* 0x0059b82a01007387 */ /* 0x004fe80000100a00 */
[----:B------:R1:W-:Y:S04]  /*98340*/  STL.64 [R1+0x59b0], R40 ;  /* 0x0059b02801007387 */ /* 0x0003e80000100a00 */
[----:B------:R-:W2:Y:S04]  /*98350*/  LDL.LU R36, [R1+0x28] ;  /* 0x0000280001247983 */ /* 0x000ea80000300800 */
[----:B------:R-:W5:Y:S04]  /*98360*/  LDL.LU R0, [R1+0x5a40] ;  /* 0x005a400001007983 */ /* 0x000f680000300800 */
[----:B------:R-:W-:Y:S04]  /*98370*/  STL.64 [R1+0x59c8], R38 ;  /* 0x0059c82601007387 */ /* 0x000fe80000100a00 */
[----:B--2---:R2:W-:Y:S04]  /*98380*/  STL.64 [R1+0x59c0], R36 ;  /* 0x0059c02401007387 */ /* 0x0045e80000100a00 */
[----:B----4-:R-:W4:Y:S04]  /*98390*/  LDL.LU R52, [R1+0x540] ;  /* 0x0005400001347983 */ /* 0x010f280000300800 */
[----:B------:R-:W4:Y:S04]  /*983a0*/  LDL.LU R53, [R1+0x544] ;  /* 0x0005440001357983 */ /* 0x000f280000300800 */
[----:B------:R-:W2:Y:S04]  /*983b0*/  LDL.LU R54, [R1+0x548] ;  /* 0x0005480001367983 */ /* 0x000ea80000300800 */
[----:B------:R-:W2:Y:S04]  /*983c0*/  LDL.LU R55, [R1+0x54c] ;  /* 0x00054c0001377983 */ /* 0x000ea80000300800 */
[----:B--2---:R-:W-:Y:S04]  /*983d0*/  STL.64 [R1+0x59d8], R54 ;  /* 0x0059d83601007387 */ /* 0x004fe80000100a00 */
[----:B----4-:R2:W-:Y:S04]  /*983e0*/  STL.64 [R1+0x59d0], R52 ;  /* 0x0059d03401007387 */ /* 0x0105e80000100a00 */
[----:B0-----:R-:W4:Y:S04]  /*983f0*/  LDL.LU R50, [R1+0x30] ;  /* 0x0000300001327983 */ /* 0x001f280000300800 */
[----:B------:R-:W4:Y:S04]  /*98400*/  LDL.LU R51, [R1+0x34] ;  /* 0x0000340001337983 */ /* 0x000f280000300800 */
        /* <DEDUP_REMOVED lines=9> */
[----:B----4-:R-:W-:Y:S04]  /*984a0*/  STL.64 [R1+0x59f8], R50 ;  /* 0x0059f83201007387 */ /* 0x010fe80000100a00 */
[----:B--2---:R-:W-:Y:S04]  /*984b0*/  STL.64 [R1+0x59f0], R48 ;  /* 0x0059f03001007387 */ /* 0x004fe80000100a00 */
[----:B---3--:R-:W2:Y:S04]  /*984c0*/  LDL.LU R22, [R1+0x40] ;  /* 0x0000400001167983 */ /* 0x008ea80000300800 */
[----:B------:R-:W2:Y:S04]  /*984d0*/  LDL.LU R23, [R1+0x44] ;  /* 0x0000440001177983 */ /* 0x000ea80000300800 */
[----:B-1----:R-:W3:Y:S04]  /*984e0*/  LDL.LU R40, [R1+0x5a0] ;  /* 0x0005a00001287983 */ /* 0x002ee80000300800 */
[----:B------:R-:W3:Y:S04]  /*984f0*/  LDL.LU R41, [R1+0x5a4] ;  /* 0x0005a40001297983 */ /* 0x000ee80000300800 */
[----:B------:R-:W4:Y:S04]  /*98500*/  LDL.LU R42, [R1+0x5a8] ;  /* 0x0005a800012a7983 */ /* 0x000f280000300800 */
[----:B------:R-:W4:Y:S01]  /*98510*/  LDL.LU R43, [R1+0x5ac] ;  /* 0x0005ac00012b7983 */ /* 0x000f220000300800 */
[----:B-----5:R-:W-:-:S03]  /*98520*/  IMAD.MOV.U32 R21, RZ, RZ, R0 ;  /* 0x000000ffff157224 */ /* 0x020fc600078e0000 */
[----:B----4-:R1:W-:Y:S04]  /*98530*/  STL.64 [R1+0x5a08], R42 ;  /* 0x005a082a01007387 */ /* 0x0103e80000100a00 */
[----:B---3--:R-:W-:Y:S04]  /*98540*/  STL.64 [R1+0x5a00], R40 ;  /* 0x005a002801007387 */ /* 0x008fe80000100a00 */
[----:B------:R-:W3:Y:S04]  /*98550*/  LDL.LU R20, [R1+0x48] ;  /* 0x0000480001147983 */ /* 0x000ee80000300800 */
[----:B------:R-:W4:Y:S04]  /*98560*/  LDL.LU R0, [R1+0x5a38] ;  /* 0x005a380001007983 */ /* 0x000f280000300800 */
[----:B--2---:R-:W-:Y:S04]  /*98570*/  STL.64 [R1+0x5a18], R22 ;  /* 0x005a181601007387 */ /* 0x004fe80000100a00 */
[----:B---3--:R2:W-:Y:S04]  /*98580*/  STL.64 [R1+0x5a10], R20 ;  /* 0x005a101401007387 */ /* 0x0085e80000100a00 */
[----:B------:R-:W3:Y:S04]  /*98590*/  LDL.LU R36, [R1+0x5c0] ;  /* 0x0005c00001247983 */ /* 0x000ee80000300800 */
[----:B------:R-:W3:Y:S04]  /*985a0*/  LDL.LU R37, [R1+0x5c4] ;  /* 0x0005c40001257983 */ /* 0x000ee80000300800 */
[----:B------:R-:W5:Y:S04]  /*985b0*/  LDL.LU R38, [R1+0x5c8] ;  /* 0x0005c80001267983 */ /* 0x000f680000300800 */
[----:B------:R-:W5:Y:S01]  /*985c0*/  LDL.LU R39, [R1+0x5cc] ;  /* 0x0005cc0001277983 */ /* 0x000f620000300800 */
[----:B----4-:R-:W-:-:S03]  /*985d0*/  IMAD.MOV.U32 R53, RZ, RZ, R0 ;  /* 0x000000ffff357224 */ /* 0x010fc600078e0000 */
[----:B-----5:R-:W-:Y:S04]  /*985e0*/  STL.64 [R1+0x5a28], R38 ;  /* 0x005a282601007387 */ /* 0x020fe80000100a00 */
[----:B---3--:R3:W-:Y:S04]  /*985f0*/  STL.64 [R1+0x5a20], R36 ;  /* 0x005a202401007387 */ /* 0x0087e80000100a00 */
[----:B------:R-:W4:Y:S04]  /*98600*/  LDL.LU R54, [R1+0x50] ;  /* 0x0000500001367983 */ /* 0x000f280000300800 */
[----:B------:R-:W4:Y:S04]  /*98610*/  LDL.LU R55, [R1+0x54] ;  /* 0x0000540001377983 */ /* 0x000f280000300800 */
[----:B0-----:R-:W4:Y:S04]  /*98620*/  LDL.LU R4, [R1+0x5e0] ;  /* 0x0005e00001047983 */ /* 0x001f280000300800 */
[----:B------:R-:W4:Y:S04]  /*98630*/  LDL.LU R5, [R1+0x5e4] ;  /* 0x0005e40001057983 */ /* 0x000f280000300800 */
[----:B------:R-:W4:Y:S04]  /*98640*/  LDL.LU R6, [R1+0x5e8] ;  /* 0x0005e80001067983 */ /* 0x000f280000300800 */
[----:B------:R-:W4:Y:S04]  /*98650*/  LDL.LU R7, [R1+0x5ec] ;  /* 0x0005ec0001077983 */ /* 0x000f280000300800 */
[----:B------:R-:W5:Y:S04]  /*98660*/  LDL.LU R52, [R1+0x58] ;  /* 0x0000580001347983 */ /* 0x000f680000300800 */
[----:B------:R-:W3:Y:S04]  /*98670*/  LDL.LU R0, [R1+0x5a34] ;  /* 0x005a340001007983 */ /* 0x000ee80000300800 */
[----:B-1----:R-:W4:Y:S04]  /*98680*/  LDL.LU R42, [R1+0x60] ;  /* 0x00006000012a7983 */ /* 0x002f280000300800 */
[----:B------:R-:W4:Y:S04]  /*98690*/  LDL.LU R43, [R1+0x64] ;  /* 0x00006400012b7983 */ /* 0x000f280000300800 */
[----:B--2---:R-:W4:Y:S04]  /*986a0*/  LDL.LU R20, [R1+0x620] ;  /* 0x0006200001147983 */ /* 0x004f280000300800 */
[----:B------:R-:W4:Y:S04]  /*986b0*/  LDL.LU R21, [R1+0x624] ;  /* 0x0006240001157983 */ /* 0x000f280000300800 */
[----:B------:R-:W4:Y:S04]  /*986c0*/  LDL.LU R22, [R1+0x628] ;  /* 0x0006280001167983 */ /* 0x000f280000300800 */
[----:B------:R-:W4:Y:S04]  /*986d0*/  LDL.LU R23, [R1+0x62c] ;  /* 0x00062c0001177983 */ /* 0x000f280000300800 */
[----:B------:R-:W2:Y:S01]  /*986e0*/  LDL.LU R40, [R1+0x68] ;  /* 0x0000680001287983 */ /* 0x000ea20000300800 */
[----:B---3--:R-:W-:-:S03]  /*986f0*/  IMAD.MOV.U32 R41, RZ, RZ, R0 ;  /* 0x000000ffff297224 */ /* 0x008fc600078e0000 */
[----:B------:R-:W3:Y:S04]  /*98700*/  LDL.LU R0, [R1+0x5a30] ;  /* 0x005a300001007983 */ /* 0x000ee80000300800 */
        /* <DEDUP_REMOVED lines=36> */
[C---:B--2---:R-:W-:Y:S08]  /*98950*/  HMMA.16816.F32 R36, R28.reuse, R40, R36 ;  /* 0x000000281c24723c */ /* 0x044ff00000001824 */
[C---:B----4-:R-:W-:Y:S08]  /*98960*/  HMMA.16816.F32 R40, R28.reuse, R42, R20 ;  /* 0x0000002a1c28723c */ /* 0x050ff00000001814 */
[C---:B-----5:R-:W-:Y:S03]  /*98970*/  HMMA.16816.F32 R48, R28.reuse, R52, R48 ;  /* 0x000000341c30723c */ /* 0x060fe60000001830 */
[----:B------:R-:W-:Y:S04]  /*98980*/  STL.64 [R1+0x640], R36 ;  /* 0x0006402401007387 */ /* 0x000fe80000100a00 */
[----:B------:R0:W-:Y:S04]  /*98990*/  STL.64 [R1+0x648], R38 ;  /* 0x0006482601007387 */ /* 0x0001e80000100a00 */
[----:B0-----:R-:W2:Y:S04]  /*989a0*/  LDL.LU.64 R38, [R1+0x5a28] ;  /* 0x005a280001267983 */ /* 0x001ea80000300a00 */
[----:B------:R-:W2:Y:S04]  /*989b0*/  LDL.LU.64 R36, [R1+0x5a20] ;  /* 0x005a200001247983 */ /* 0x000ea80000300a00 */
[----:B------:R-:W4:Y:S04]  /*989c0*/  LDL.LU.64 R22, [R1+0x5a18] ;  /* 0x005a180001167983 */ /* 0x000f280000300a00 */
        /* <DEDUP_REMOVED lines=8> */
[----:B------:R-:W3:Y:S01]  /*98a50*/  LDL.LU.64 R48, [R1+0x59f0] ;  /* 0x0059f00001307983 */ /* 0x000ee20000300a00 */
[----:B------:R-:W-:Y:S03]  /*98a60*/  HMMA.16816.F32 R52, R28, R54, R4 ;  /* 0x000000361c34723c */ /* 0x000fe60000001804 */
[----:B------:R-:W5:Y:S04]  /*98a70*/  LDL.LU.64 R6, [R1+0x59e8] ;  /* 0x0059e80001067983 */ /* 0x000f680000300a00 */
[----:B------:R-:W5:-:S12]  /*98a80*/  LDL.LU.64 R4, [R1+0x59e0] ;  /* 0x0059e00001047983 */ /* 0x000f580000300a00 */
[----:B------:R-:W-:Y:S04]  /*98a90*/  STL.64 [R1+0x5e0], R52 ;  /* 0x0005e03401007387 */ /* 0x000fe80000100a00 */
[----:B------:R0:W-:Y:S04]  /*98aa0*/  STL.64 [R1+0x5e8], R54 ;  /* 0x0005e83601007387 */ /* 0x0001e80000100a00 */
[----:B0-----:R-:W5:Y:S04]  /*98ab0*/  LDL.LU.64 R54, [R1+0x59d8] ;  /* 0x0059d80001367983 */ /* 0x001f680000300a00 */
[----:B------:R-:W5:Y:S01]  /*98ac0*/  LDL.LU.64 R52, [R1+0x59d0] ;  /* 0x0059d00001347983 */ /* 0x000f620000300a00 */
[C---:B--2---:R-:W-:Y:S08]  /*98ad0*/  HMMA.16816.F32 R36, R28.reuse, R20, R36 ;  /* 0x000000141c24723c */ /* 0x044ff00000001824 */
[C---:B----4-:R-:W-:Y:S11]  /*98ae0*/  HMMA.16816.F32 R20, R28.reuse, R22, R40 ;  /* 0x000000161c14723c */ /* 0x050ff60000001828 */
[----:B------:R-:W-:Y:S04]  /*98af0*/  STL.64 [R1+0x5c0], R36 ;  /* 0x0005c02401007387 */ /* 0x000fe80000100a00 */
[----:B------:R0:W-:Y:S04]  /*98b00*/  STL.64 [R1+0x5c8], R38 ;  /* 0x0005c82601007387 */ /* 0x0001e80000100a00 */
[----:B0-----:R-:W2:Y:S04]  /*98b10*/  LDL.LU.64 R38, [R1+0x59c8] ;  /* 0x0059c80001267983 */ /* 0x001ea80000300a00 */
[----:B------:R-:W4:Y:S01]  /*98b20*/  LDL.LU.64 R36, [R1+0x59c0] ;  /* 0x0059c00001247983 */ /* 0x000f220000300a00 */
[C---:B---3--:R-:W-:Y:S03]  /*98b30*/  HMMA.16816.F32 R12, R28.reuse, R48, R12 ;  /* 0x000000301c0c723c */ /* 0x048fe6000000180c */
[----:B------:R-:W2:Y:S04]  /*98b40*/  LDL.LU.64 R42, [R1+0x59b8] ;  /* 0x0059b800012a7983 */ /* 0x000ea80000300a00 */
[----:B------:R-:W2:Y:S04]  /*98b50*/  LDL.LU.64 R40, [R1+0x59b0] ;  /* 0x0059b00001287983 */ /* 0x000ea80000300a00 */
[----:B------:R-:W-:Y:S04]  /*98b60*/  STL.64 [R1+0x5a0], R20 ;  /* 0x0005a01401007387 */ /* 0x000fe80000100a00 */
[----:B------:R0:W-:Y:S01]  /*98b70*/  STL.64 [R1+0x5a8], R22 ;  /* 0x0005a81601007387 */ /* 0x0001e20000100a00 */
[C---:B-----5:R-:W-:Y:S03]  /*98b80*/  HMMA.16816.F32 R48, R28.reuse, R50, R4 ;  /* 0x000000321c30723c */ /* 0x060fe60000001804 */
[----:B0-----:R-:W3:Y:S04]  /*98b90*/  LDL.LU.64 R22, [R1+0x59a8] ;  /* 0x0059a80001167983 */ /* 0x001ee80000300a00 */
[----:B------:R-:W5:Y:S04]  /*98ba0*/  LDL.LU.64 R20, [R1+0x59a0] ;  /* 0x0059a00001147983 */ /* 0x000f680000300a00 */
[----:B------:R-:W-:Y:S04]  /*98bb0*/  STL.64 [R1+0x580], R12 ;  /* 0x0005800c01007387 */ /* 0x000fe80000100a00 */
[----:B------:R0:W-:Y:S04]  /*98bc0*/  STL.64 [R1+0x588], R14 ;  /* 0x0005880e01007387 */ /* 0x0001e80000100a00 */
[----:B0-----:R-:W3:Y:S04]  /*98bd0*/  LDL.LU.64 R14, [R1+0x5998] ;  /* 0x00599800010e7983 */ /* 0x001ee80000300a00 */
[----:B------:R-:W3:Y:S04]  /*98be0*/  LDL.LU.64 R12, [R1+0x5990] ;  /* 0x00599000010c7983 */ /* 0x000ee80000300a00 */
[----:B------:R-:W3:Y:S04]  /*98bf0*/  LDL.LU.64 R6, [R1+0x5988] ;  /* 0x0059880001067983 */ /* 0x000ee80000300a00 */
[----:B------:R-:W3:Y:S04]  /*98c00*/  LDL.LU.64 R4, [R1+0x5980] ;  /* 0x0059800001047983 */ /* 0x000ee80000300a00 */
[----:B------:R-:W-:Y:S04]  /*98c10*/  STL.64 [R1+0x560], R48 ;  /* 0x0005603001007387 */ /* 0x000fe80000100a00 */
[----:B------:R0:W-:Y:S04]  /*98c20*/  STL.64 [R1+0x568], R50 ;  /* 0x0005683201007387 */ /* 0x0001e80000100a00 */
[----:B0-----:R-:W3:Y:S04]  /*98c30*/  LDL.LU.64 R50, [R1+0x5978] ;  /* 0x0059780001327983 */ /* 0x001ee80000300a00 */
[----:B------:R-:W3:Y:S01]  /*98c40*/  LDL.LU.64 R48, [R1+0x5970] ;  /* 0x0059700001307983 */ /* 0x000ee20000300a00 */
[C---:B------:R-:W-:Y:S08]  /*98c50*/  HMMA.16816.F32 R56, R28.reuse, R60, R56 ;  /* 0x0000003c1c38723c */ /* 0x040ff00000001838 */
[C---:B----4-:R-:W-:Y:S08]  /*98c60*/  HMMA.16816.F32 R52, R28.reuse, R36, R52 ;  /* 0x000000241c34723c */ /* 0x050ff00000001834 */
[C---:B--2---:R-:W-:Y:S11]  /*98c70*/  HMMA.16816.F32 R36, R28.reuse, R38, R40 ;  /* 0x000000261c24723c */ /* 0x044ff60000001828 */
[----:B------:R-:W-:Y:S01]  /*98c80*/  STL.64 [R1+0x540], R52 ;  /* 0x0005403401007387 */ /* 0x000fe20000100a00 */
[C---:B-----5:R-:W-:Y:S03]  /*98c90*/  HMMA.16816.F32 R32, R28.reuse, R20, R32 ;  /* 0x000000141c20723c */ /* 0x060fe60000001820 */
[----:B------:R0:W-:Y:S04]  /*98ca0*/  STL.64 [R1+0x548], R54 ;  /* 0x0005483601007387 */ /* 0x0001e80000100a00 */
[----:B0-----:R-:W2:Y:S04]  /*98cb0*/  LDL.LU.64 R54, [R1+0x5968] ;  /* 0x0059680001367983 */ /* 0x001ea80000300a00 */
[----:B------:R-:W2:Y:S04]  /*98cc0*/  LDL.LU.64 R52, [R1+0x5960] ;  /* 0x0059600001347983 */ /* 0x000ea80000300a00 */
[----:B------:R-:W4:Y:S01]  /*98cd0*/  LDL.LU.64 R42, [R1+0x5958] ;  /* 0x00595800012a7983 */ /* 0x000f220000300a00 */
[C---:B---3--:R-:W-:Y:S03]  /*98ce0*/  HMMA.16816.F32 R20, R28.reuse, R22, R12 ;  /* 0x000000161c14723c */ /* 0x048fe6000000180c */
[----:B------:R-:W4:Y:S04]  /*98cf0*/  LDL.LU.64 R40, [R1+0x5950] ;  /* 0x0059500001287983 */ /* 0x000f280000300a00 */
[----:B------:R-:W-:Y:S01]  /*98d00*/  STL.64 [R1+0x520], R36 ;  /* 0x0005202401007387 */ /* 0x000fe20000100a00 */
[C---:B------:R-:W-:Y:S03]  /*98d10*/  HMMA.16816.F32 R16, R28.reuse, R4, R16 ;  /* 0x000000041c10723c */ /* 0x040fe60000001810 */
[----:B------:R0:W-:Y:S05]  /*98d20*/  STL.64 [R1+0x528], R38 ;  /* 0x0005282601007387 */ /* 0x0001ea0000100a00 */
[C---:B------:R-:W-:Y:S01]  /*98d30*/  HMMA.16816.F32 R4, R28.reuse, R6, R8 ;  /* 0x000000061c04723c */ /* 0x040fe20000001808 */
[----:B0-----:R-:W3:Y:S04]  /*98d40*/  LDL.LU.64 R38, [R1+0x5948] ;  /* 0x0059480001267983 */ /* 0x001ee80000300a00 */
[----:B------:R-:W3:Y:S04]  /*98d50*/  LDL.LU.64 R36, [R1+0x5940] ;  /* 0x0059400001247983 */ /* 0x000ee80000300a00 */
[----:B------:R-:W-:Y:S04]  /*98d60*/  STL.64 [R1+0x500], R32 ;  /* 0x0005002001007387 */ /* 0x000fe80000100a00 */
[----:B------:R0:W-:Y:S04]  /*98d70*/  STL.64 [R1+0x508], R34 ;  /* 0x0005082201007387 */ /* 0x0001e80000100a00 */
[----:B0-----:R-:W5:Y:S04]  /*98d80*/  LDL.LU.64 R34, [R1+0x5938] ;  /* 0x0059380001227983 */ /* 0x001f680000300a00 */
[----:B------:R-:W5:Y:S04]  /*98d90*/  LDL.LU.64 R32, [R1+0x5930] ;  /* 0x0059300001207983 */ /* 0x000f680000300a00 */
[----:B------:R-:W2:Y:S04]  /*98da0*/  LDL.LU.64 R14, [R1+0x5928] ;  /* 0x00592800010e7983 */ /* 0x000ea80000300a00 */
[----:B------:R-:W2:Y:S04]  /*98db0*/  LDL.LU.64 R12, [R1+0x5920] ;  /* 0x00592000010c7983 */ /* 0x000ea80000300a00 */
[----:B------:R0:W-:Y:S04]  /*98dc0*/  STL.64 [R1+0x4e0], R20 ;  /* 0x0004e01401007387 */ /* 0x0001e80000100a00 */
[----:B------:R1:W-:Y:S04]  /*98dd0*/  STL.64 [R1+0x4e8], R22 ;  /* 0x0004e81601007387 */ /* 0x0003e80000100a00 */
[----:B0-----:R-:W2:Y:S04]  /*98de0*/  LDL.LU R20, [R1+0x360] ;  /* 0x0003600001147983 */ /* 0x001ea80000300800 */
[----:B------:R-:W2:Y:S04]  /*98df0*/  LDL.LU R21, [R1+0x364] ;  /* 0x0003640001157983 */ /* 0x000ea80000300800 */
[----:B-1----:R-:W2:Y:S04]  /*98e00*/  LDL.LU R22, [R1+0x368] ;  /* 0x0003680001167983 */ /* 0x002ea80000300800 */
[----:B------:R-:W2:Y:S04]  /*98e10*/  LDL.LU R23, [R1+0x36c] ;  /* 0x00036c0001177983 */ /* 0x000ea80000300800 */
[----:B------:R0:W-:Y:S04]  /*98e20*/  STL.64 [R1+0x4c0], R16 ;  /* 0x0004c01001007387 */ /* 0x0001e80000100a00 */
[----:B------:R1:W-:Y:S04]  /*98e30*/  STL.64 [R1+0x4c8], R18 ;  /* 0x0004c81201007387 */ /* 0x0003e80000100a00 */
[----:B0-----:R-:W2:Y:S04]  /*98e40*/  LDL.LU R16, [R1+0x340] ;  /* 0x0003400001107983 */ /* 0x001ea80000300800 */
[----:B------:R-:W2:Y:S04]  /*98e50*/  LDL.LU R17, [R1+0x344] ;  /* 0x0003440001117983 */ /* 0x000ea80000300800 */
[----:B-1----:R-:W2:Y:S04]  /*98e60*/  LDL.LU R18, [R1+0x348] ;  /* 0x0003480001127983 */ /* 0x002ea80000300800 */
[----:B------:R-:W2:Y:S04]  /*98e70*/  LDL.LU R19, [R1+0x34c] ;  /* 0x00034c0001137983 */ /* 0x000ea80000300800 */
        /* <DEDUP_REMOVED lines=10> */
[C---:B--2---:R-:W-:Y:S08]  /*98f20*/  HMMA.16816.F32 R48, R28.reuse, R58, R48 ;  /* 0x0000003a1c30723c */ /* 0x044ff00000001830 */
[C---:B---3--:R-:W-:Y:S11]  /*98f30*/  HMMA.16816.F32 R56, R28.reuse, R56, R52 ;  /* 0x000000381c38723c */ /* 0x048ff60000001834 */
[----:B------:R-:W-:Y:S04]  /*98f40*/  STL.64 [R1+0x460], R48 ;  /* 0x0004603001007387 */ /* 0x000fe80000100a00 */
[----:B------:R0:W-:Y:S04]  /*98f50*/  STL.64 [R1+0x468], R50 ;  /* 0x0004683201007387 */ /* 0x0001e80000100a00 */
[----:B0-----:R-:W4:Y:S04]  /*98f60*/  LDL.LU.64 R50, [R1+0x58e8] ;  /* 0x0058e80001327983 */ /* 0x001f280000300a00 */
[----:B------:R-:W2:Y:S04]  /*98f70*/  LDL.LU.64 R48, [R1+0x58e0] ;  /* 0x0058e00001307983 */ /* 0x000ea80000300a00 */
[----:B------:R-:W3:Y:S04]  /*98f80*/  LDL.LU.64 R54, [R1+0x58d8] ;  /* 0x0058d80001367983 */ /* 0x000ee80000300a00 */
[----:B------:R-:W3:Y:S04]  /*98f90*/  LDL.LU.64 R52, [R1+0x58d0] ;  /* 0x0058d00001347983 */ /* 0x000ee80000300a00 */
[----:B------:R0:W-:Y:S04]  /*98fa0*/  STL.64 [R1+0x440], R56 ;  /* 0x0004403801007387 */ /* 0x0001e80000100a00 */
[----:B------:R1:W-:Y:S04]  /*98fb0*/  STL.64 [R1+0x448], R58 ;  /* 0x0004483a01007387 */ /* 0x0003e80000100a00 */
[----:B0-----:R-:W3:Y:S04]  /*98fc0*/  LDL.LU R56, [R1+0x420] ;  /* 0x0004200001387983 */ /* 0x001ee80000300800 */
[----:B------:R-:W3:Y:S04]  /*98fd0*/  LDL.LU R57, [R1+0x424] ;  /* 0x0004240001397983 */ /* 0x000ee80000300800 */
[----:B-1----:R-:W3:Y:S04]  /*98fe0*/  LDL.LU R58, [R1+0x428] ;  /* 0x00042800013a7983 */ /* 0x002ee80000300800 */
[----:B------:R-:W3:Y:S01]  /*98ff0*/  LDL.LU R59, [R1+0x42c] ;  /* 0x00042c00013b7983 */ /* 0x000ee20000300800 */
[C---:B-----5:R-:W-:Y:S08]  /*99000*/  HMMA.16816.F32 R32, R28.reuse, R2, R32 ;  /* 0x000000021c20723c */ /* 0x060ff00000001820 */
[C---:B----4-:R-:W-:Y:S08]  /*99010*/  HMMA.16816.F32 R40, R28.reuse, R50, R40 ;  /* 0x000000321c28723c */ /* 0x050ff00000001828 */
[C---:B--2---:R-:W-:Y:S08]  /*99020*/  HMMA.16816.F32 R36, R28.reuse, R48, R36 ;  /* 0x000000301c24723c */ /* 0x044ff00000001824 */
[C---:B---3--:R-:W-:Y:S08]  /*99030*/  HMMA.16816.F32 R44, R28.reuse, R52, R44 ;  /* 0x000000341c2c723c */ /* 0x048ff0000000182c */
[----:B------:R-:W-:-:S15]  /*99040*/  HMMA.16816.F32 R56, R28, R54, R56 ;  /* 0x000000361c38723c */ /* 0x000fde0000001838 */
[----:B------:R-:W-:-:S04]  /*99050*/  NOP ;  /* 0x0000000000007918 */ /* 0x000fc80000000000 */
[----:B------:R-:W-:Y:S04]  /*99060*/  STL.64 [R1+0x420], R56 ;  /* 0x0004203801007387 */ /* 0x000fe80000100a00 */
[----:B------:R0:W-:Y:S04]  /*99070*/  STL.64 [R1+0x428], R58 ;  /* 0x0004283a01007387 */ /* 0x0001e80000100a00 */
[----:B------:R-:W-:Y:S04]  /*99080*/  STL.64 [R1+0x400], R44 ;  /* 0x0004002c01007387 */ /* 0x000fe80000100a00 */
[----:B------:R-:W-:Y:S04]  /*99090*/  STL.64 [R1+0x408], R46 ;  /* 0x0004082e01007387 */ /* 0x000fe80000100a00 */
[----:B------:R-:W-:Y:S04]  /*990a0*/  STL.64 [R1+0x3e0], R40 ;  /* 0x0003e02801007387 */ /* 0x000fe80000100a00 */
[----:B------:R-:W-:Y:S04]  /*990b0*/  STL.64 [R1+0x3e8], R42 ;  /* 0x0003e82a01007387 */ /* 0x000fe80000100a00 */
[----:B------:R1:W-:Y:S04]  /*990c0*/  STL.64 [R1+0x3c0], R36 ;  /* 0x0003c02401007387 */ /* 0x0003e80000100a00 */
[----:B------:R2:W-:Y:S04]  /*990d0*/  STL.64 [R1+0x3c8], R38 ;  /* 0x0003c82601007387 */ /* 0x0005e80000100a00 */
[----:B------:R-:W3:Y:S04]  /*990e0*/  LDL.LU R50, [R1+0x4440] ;  /* 0x0044400001327983 */ /* 0x000ee80000300800 */
[----:B------:R-:W-:Y:S04]  /*990f0*/  STL.64 [R1+0x3a0], R32 ;  /* 0x0003a02001007387 */ /* 0x000fe80000100a00 */
[----:B------:R-:W-:Y:S04]  /*99100*/  STL.64 [R1+0x3a8], R34 ;  /* 0x0003a82201007387 */ /* 0x000fe80000100a00 */
[----:B------:R-:W3:Y:S01]  /*99110*/  LDL.LU R51, [R1+0x443c] ;  /* 0x00443c0001337983 */ /* 0x000ee20000300800 */
[----:B------:R-:W-:-:S15]  /*99120*/  HMMA.16816.F32 R24, R28, R4, R24 ;  /* 0x000000041c18723c */ /* 0x000fde0000001818 */
[----:B------:R-:W-:-:S04]  /*99130*/  NOP ;  /* 0x0000000000007918 */ /* 0x000fc80000000000 */
[----:B------:R-:W-:Y:S04]  /*99140*/  STL.64 [R1+0x380], R24 ;  /* 0x0003801801007387 */ /* 0x000fe80000100a00 */
[----:B------:R-:W-:Y:S04]  /*99150*/  STL.64 [R1+0x388], R26 ;  /* 0x0003881a01007387 */ /* 0x000fe80000100a00 */
[----:B---3--:R-:W-:Y:S04]  /*99160*/  STL.64 [R1+0x5898], R50 ;  /* 0x0058983201007387 */ /* 0x008fe80000100a00 */
[----:B------:R-:W3:Y:S04]  /*99170*/  LDL.LU R52, [R1+0x4448] ;  /* 0x0044480001347983 */ /* 0x000ee80000300800 */
[----:B------:R-:W3:Y:S04]  /*99180*/  LDL.LU R53, [R1+0x4444] ;  /* 0x0044440001357983 */ /* 0x000ee80000300800 */
[----:B------:R-:W4:Y:S04]  /*99190*/  LDL.LU R54, [R1+0x4450] ;  /* 0x0044500001367983 */ /* 0x000f280000300800 */
[----:B------:R-:W4:Y:S01]  /*991a0*/  LDL.LU R55, [R1+0x444c] ;  /* 0x00444c0001377983 */ /* 0x000f220000300800 */
[----:B0-----:R-:W-:Y:S01]  /*991b0*/  IMAD.MOV.U32 R58, RZ, RZ, R0 ;  /* 0x000000ffff3a7224 */ /* 0x001fe200078e0000 */
[C---:B------:R-:W-:Y:S08]  /*991c0*/  HMMA.16816.F32 R20, R28.reuse, R6, R20 ;  /* 0x000000061c14723c */ /* 0x040ff00000001814 */
[----:B------:R-:W-:Y:S01]  /*991d0*/  HMMA.16816.F32 R16, R28, R8, R16 ;  /* 0x000000081c10723c */ /* 0x000fe20000001810 */
[----:B----4-:R-:W-:Y:S04]  /*991e0*/  STL.64 [R1+0x58c0], R54 ;  /* 0x0058c03601007387 */ /* 0x010fe80000100a00 */
[----:B---3--:R-:W-:Y:S04]  /*991f0*/  STL.64 [R1+0x58b8], R52 ;  /* 0x0058b83401007387 */ /* 0x008fe80000100a00 */
[----:B------:R-:W3:Y:S04]  /*99200*/  LDL.LU R60, [R1+0x4458] ;  /* 0x00445800013c7983 */ /* 0x000ee80000300800 */
[----:B------:R-:W3:Y:S04]  /*99210*/  LDL.LU R61, [R1+0x4454] ;  /* 0x00445400013d7983 */ /* 0x000ee80000300800 */
[----:B------:R-:W4:Y:S04]  /*99220*/  LDL.LU R56, [R1+0x140] ;  /* 0x0001400001387983 */ /* 0x000f280000300800 */
[----:B------:R-:W4:Y:S04]  /*99230*/  LDL.LU R57, [R1+0x144] ;  /* 0x0001440001397983 */ /* 0x000f280000300800 */
[----:B------:R-:W5:Y:S04]  /*99240*/  LDL.LU R0, [R1+0x58cc] ;  /* 0x0058cc0001007983 */ /* 0x000f680000300800 */
[----:B------:R-:W4:Y:S04]  /*99250*/  LDL.LU R59, [R1+0x14c] ;  /* 0x00014c00013b7983 */ /* 0x000f280000300800 */
[----:B------:R-:W2:Y:S04]  /*99260*/  LDL.LU R4, [R1+0x150] ;  /* 0x0001500001047983 */ /* 0x000ea80000300800 */
[----:B------:R0:W-:Y:S04]  /*99270*/  STL.64 [R1+0x360], R20 ;  /* 0x0003601401007387 */ /* 0x0001e80000100a00 */
[----:B------:R0:W-:Y:S04]  /*99280*/  STL.64 [R1+0x368], R22 ;  /* 0x0003681601007387 */ /* 0x0001e80000100a00 */
[----:B------:R-:W2:Y:S04]  /*99290*/  LDL.LU R5, [R1+0x154] ;  /* 0x0001540001057983 */ /* 0x000ea80000300800 */
[----:B------:R-:W3:Y:S01]  /*992a0*/  LDL.LU R6, [R1+0x158] ;  /* 0x0001580001067983 */ /* 0x000ee20000300800 */
[----:B-----5:R-:W-:-:S03]  /*992b0*/  IMAD.MOV.U32 R7, RZ, RZ, R0 ;  /* 0x000000ffff077224 */ /* 0x020fc600078e0000 */
[----:B------:R-:W5:Y:S04]  /*992c0*/  LDL.LU R0, [R1+0x58c8] ;  /* 0x0058c80001007983 */ /* 0x000f680000300800 */
[----:B-1----:R-:W3:Y:S04]  /*992d0*/  LDL.LU R36, [R1+0x320] ;  /* 0x0003200001247983 */ /* 0x002ee80000300800 */
[----:B------:R1:W-:Y:S04]  /*992e0*/  STL.64 [R1+0x340], R16 ;  /* 0x0003401001007387 */ /* 0x0003e80000100a00 */
[----:B------:R0:W-:Y:S04]  /*992f0*/  STL.64 [R1+0x348], R18 ;  /* 0x0003481201007387 */ /* 0x0001e80000100a00 */
[----:B------:R-:W3:Y:S04]  /*99300*/  LDL.LU R37, [R1+0x324] ;  /* 0x0003240001257983 */ /* 0x000ee80000300800 */
[----:B--2---:R-:W3:Y:S04]  /*99310*/  LDL.LU R38, [R1+0x328] ;  /* 0x0003280001267983 */ /* 0x004ee80000300800 */
[----:B------:R-:W3:Y:S04]  /*99320*/  LDL.LU R39, [R1+0x32c] ;  /* 0x00032c0001277983 */ /* 0x000ee80000300800 */
[----:B0-----:R-:W2:Y:S04]  /*99330*/  LDL.LU R20, [R1+0x2a0] ;  /* 0x0002a00001147983 */ /* 0x001ea80000300800 */
[----:B------:R-:W2:Y:S04]  /*99340*/  LDL.LU R21, [R1+0x2a4] ;  /* 0x0002a40001157983 */ /* 0x000ea80000300800 */
[----:B------:R-:W2:Y:S04]  /*99350*/  LDL.LU R22, [R1+0x2a8] ;  /* 0x0002a80001167983 */ /* 0x000ea80000300800 */
[----:B------:R-:W2:Y:S04]  /*99360*/  LDL.LU R23, [R1+0x2ac] ;  /* 0x0002ac0001177983 */ /* 0x000ea80000300800 */
[----:B------:R-:W2:Y:S04]  /*99370*/  LDL.LU R52, [R1+0x300] ;  /* 0x0003000001347983 */ /* 0x000ea80000300800 */
[----:B------:R-:W2:Y:S04]  /*99380*/  LDL.LU R53, [R1+0x304] ;  /* 0x0003040001357983 */ /* 0x000ea80000300800 */
[----:B------:R-:W2:Y:S04]  /*99390*/  LDL.LU R54, [R1+0x308] ;  /* 0x0003080001367983 */ /* 0x000ea80000300800 */
[----:B------:R-:W2:Y:S04]  /*993a0*/  LDL.LU R55, [R1+0x30c] ;  /* 0x00030c0001377983 */ /* 0x000ea80000300800 */
        /* <DEDUP_REMOVED lines=24> */
[----:B---3--:R-:W-:Y:S03]  /*99530*/  HMMA.16816.F32 R8, R28, R10, R36 ;  /* 0x0000000a1c08723c */ /* 0x008fe60000001824 */
[----:B------:R-:W3:-:S15]  /*99540*/  LDL.LU R36, [R1+0x200] ;  /* 0x0002000001247983 */ /* 0x000ede0000300800 */
[----:B------:R-:W-:Y:S01]  /*99550*/  NOP ;  /* 0x0000000000007918 */ /* 0x000fe20000000000 */
[----:B------:R0:W-:Y:S01]  /*99560*/  STL.64 [R1+0x320], R8 ;  /* 0x0003200801007387 */ /* 0x0001e20000100a00 */
[C---:B--2---:R-:W-:Y:S03]  /*99570*/  HMMA.16816.F32 R52, R28.reuse, R12, R52 ;  /* 0x0000000c1c34723c */ /* 0x044fe60000001834 */
[----:B------:R1:W-:Y:S04]  /*99580*/  STL.64 [R1+0x328], R10 ;  /* 0x0003280a01007387 */ /* 0x0003e80000100a00 */
[----:B------:R-:W3:Y:S04]  /*99590*/  LDL.LU R37, [R1+0x204] ;  /* 0x0002040001257983 */ /* 0x000ee80000300800 */
[----:B------:R-:W3:Y:S04]  /*995a0*/  LDL.LU R38, [R1+0x208] ;  /* 0x0002080001267983 */ /* 0x000ee80000300800 */
[----:B------:R-:W3:Y:S04]  /*995b0*/  LDL.LU R39, [R1+0x20c] ;  /* 0x00020c0001277983 */ /* 0x000ee80000300800 */
[----:B0-----:R-:W2:Y:S04]  /*995c0*/  LDL.LU R8, [R1+0x160] ;  /* 0x0001600001087983 */ /* 0x001ea80000300800 */
[----:B------:R-:W2:Y:S04]  /*995d0*/  LDL.LU R9, [R1+0x164] ;  /* 0x0001640001097983 */ /* 0x000ea80000300800 */
[----:B-1----:R-:W2:Y:S04]  /*995e0*/  LDL.LU R10, [R1+0x168] ;  /* 0x00016800010a7983 */ /* 0x002ea80000300800 */
[----:B------:R-:W2:Y:S01]  /*995f0*/  LDL.LU R11, [R1+0x16c] ;  /* 0x00016c00010b7983 */ /* 0x000ea20000300800 */
[----:B----4-:R-:W-:Y:S03]  /*99600*/  HMMA.16816.F32 R12, R28, R14, R16 ;  /* 0x0000000e1c0c723c */ /* 0x010fe60000001810 */
[----:B------:R-:W-:Y:S04]  /*99610*/  STL.64 [R1+0x300], R52 ;  /* 0x0003003401007387 */ /* 0x000fe80000100a00 */
[----:B------:R0:W-:Y:S04]  /*99620*/  STL.64 [R1+0x308], R54 ;  /* 0x0003083601007387 */ /* 0x0001e80000100a00 */
[----:B0-----:R-:W4:Y:S04]  /*99630*/  LDL.LU.64 R54, [R1+0x58c0] ;  /* 0x0058c00001367983 */ /* 0x001f280000300a00 */
[----:B------:R-:W2:Y:S04]  /*99640*/  LDL.LU.64 R52, [R1+0x58b8] ;  /* 0x0058b80001347983 */ /* 0x000ea80000300a00 */
[----:B------:R-:W2:Y:S04]  /*99650*/  LDL.LU.64 R18, [R1+0x58b0] ;  /* 0x0058b00001127983 */ /* 0x000ea80000300a00 */
[----:B------:R-:W2:Y:S04]  /*99660*/  LDL.LU.64 R16, [R1+0x58a8] ;  /* 0x0058a80001107983 */ /* 0x000ea80000300a00 */
[----:B------:R0:W-:Y:S04]  /*99670*/  STL.64 [R1+0x2e0], R12 ;  /* 0x0002e00c01007387 */ /* 0x0001e80000100a00 */
[----:B------:R5:W-:Y:S04]  /*99680*/  STL.64 [R1+0x2e8], R14 ;  /* 0x0002e80e01007387 */ /* 0x000be80000100a00 */
[----:B0-----:R-:W3:Y:S04]  /*99690*/  LDL.LU R12, [R1+0x180] ;  /* 0x00018000010c7983 */ /* 0x001ee80000300800 */
[----:B------:R-:W3:Y:S01]  /*996a0*/  LDL.LU R13, [R1+0x184] ;  /* 0x00018400010d7983 */ /* 0x000ee20000300800 */
[----:B-----5:R-:W-:-:S03]  /*996b0*/  IMAD.MOV.U32 R15, RZ, RZ, R0 ;  /* 0x000000ffff0f7224 */ /* 0x020fc600078e0000 */
[----:B------:R-:W5:Y:S04]  /*996c0*/  LDL.LU R14, [R1+0x188] ;  /* 0x00018800010e7983 */ /* 0x000f680000300800 */
[----:B------:R-:W3:Y:S01]  /*996d0*/  LDL.LU R0, [R1+0x58a0] ;  /* 0x0058a00001007983 */ /* 0x000ee20000300800 */
[C---:B--2---:R-:W-:Y:S08]  /*996e0*/  HMMA.16816.F32 R48, R28.reuse, R16, R48 ;  /* 0x000000101c30723c */ /* 0x044ff00000001830 */
[C---:B------:R-:W-:Y:S11]  /*996f0*/  HMMA.16816.F32 R16, R28.reuse, R18, R20 ;  /* 0x000000121c10723c */ /* 0x040ff60000001814 */
[----:B------:R-:W-:Y:S04]  /*99700*/  STL.64 [R1+0x2c0], R48 ;  /* 0x0002c03001007387 */ /* 0x000fe80000100a00 */
[----:B------:R0:W-:Y:S04]  /*99710*/  STL.64 [R1+0x2c8], R50 ;  /* 0x0002c83201007387 */ /* 0x0001e80000100a00 */
[----:B0-----:R-:W2:Y:S04]  /*99720*/  LDL.LU.64 R50, [R1+0x5898] ;  /* 0x0058980001327983 */ /* 0x001ea80000300a00 */
[----:B------:R-:W2:Y:S04]  /*99730*/  LDL.LU.64 R22, [R1+0x5890] ;  /* 0x0058900001167983 */ /* 0x000ea80000300a00 */
[----:B------:R-:W2:Y:S04]  /*99740*/  LDL.LU.64 R20, [R1+0x5888] ;  /* 0x0058880001147983 */ /* 0x000ea80000300a00 */
[----:B------:R0:W-:Y:S04]  /*99750*/  STL.64 [R1+0x2a0], R16 ;  /* 0x0002a01001007387 */ /* 0x0001e80000100a00 */
[----:B------:R1:W-:Y:S04]  /*99760*/  STL.64 [R1+0x2a8], R18 ;  /* 0x0002a81201007387 */ /* 0x0003e80000100a00 */
[----:B0-----:R-:W3:Y:S04]  /*99770*/  LDL.LU R16, [R1+0x1a0] ;  /* 0x0001a00001107983 */ /* 0x001ee80000300800 */
[----:B------:R-:W3:Y:S04]  /*99780*/  LDL.LU R17, [R1+0x1a4] ;  /* 0x0001a40001117983 */ /* 0x000ee80000300800 */
[----:B-1----:R-:W3:Y:S04]  /*99790*/  LDL.LU R18, [R1+0x1a8] ;  /* 0x0001a80001127983 */ /* 0x002ee80000300800 */
[----:B------:R-:W3:Y:S01]  /*997a0*/  LDL.LU R19, [R1+0x1ac] ;  /* 0x0001ac0001137983 */ /* 0x000ee20000300800 */
[C---:B--2---:R-:W-:Y:S08]  /*997b0*/  HMMA.16816.F32 R44, R28.reuse, R20, R44 ;  /* 0x000000141c2c723c */ /* 0x044ff0000000182c */
[----:B------:R-:W-:Y:S11]  /*997c0*/  HMMA.16816.F32 R20, R28, R22, R24 ;  /* 0x000000161c14723c */ /* 0x000ff60000001818 */
[----:B------:R-:W-:Y:S04]  /*997d0*/  STL.64 [R1+0x280], R44 ;  /* 0x0002802c01007387 */ /* 0x000fe80000100a00 */
[----:B------:R0:W-:Y:S04]  /*997e0*/  STL.64 [R1+0x288], R46 ;  /* 0x0002882e01007387 */ /* 0x0001e80000100a00 */
[----:B0-----:R-:W2:Y:S04]  /*997f0*/  LDL.LU.64 R46, [R1+0x5880] ;  /* 0x00588000012e7983 */ /* 0x001ea80000300a00 */
[----:B------:R-:W2:Y:S04]  /*99800*/  LDL.LU.64 R44, [R1+0x5878] ;  /* 0x00587800012c7983 */ /* 0x000ea80000300a00 */
[----:B------:R-:W2:Y:S04]  /*99810*/  LDL.LU.64 R26, [R1+0x5870] ;  /* 0x00587000011a7983 */ /* 0x000ea80000300a00 */
[----:B------:R-:W2:Y:S04]  /*99820*/  LDL.LU.64 R24, [R1+0x5868] ;  /* 0x0058680001187983 */ /* 0x000ea80000300a00 */
[----:B------:R0:W-:Y:S04]  /*99830*/  STL.64 [R1+0x260], R20 ;  /* 0x0002601401007387 */ /* 0x0001e80000100a00 */
[----:B------:R3:W-:Y:S04]  /*99840*/  STL.64 [R1+0x268], R22 ;  /* 0x0002681601007387 */ /* 0x0007e80000100a00 */
[----:B0-----:R-:W4:Y:S04]  /*99850*/  LDL.LU R20, [R1+0x1c0] ;  /* 0x0001c00001147983 */ /* 0x001f280000300800 */
[----:B------:R-:W4:Y:S01]  /*99860*/  LDL.LU R21, [R1+0x1c4] ;  /* 0x0001c40001157983 */ /* 0x000f220000300800 */
[----:B---3--:R-:W-:-:S03]  /*99870*/  IMAD.MOV.U32 R23, RZ, RZ, R0 ;  /* 0x000000ffff177224 */ /* 0x008fc600078e0000 */
[----:B------:R-:W4:Y:S01]  /*99880*/  LDL.LU R22, [R1+0x1c8] ;  /* 0x0001c80001167983 */ /* 0x000f220000300800 */
[C---:B--2---:R-:W-:Y:S08]  /*99890*/  HMMA.16816.F32 R40, R28.reuse, R24, R40 ;  /* 0x000000181c28723c */ /* 0x044ff00000001828 */
[C---:B------:R-:W-:Y:S11]  /*998a0*/  HMMA.16816.F32 R24, R28.reuse, R26, R32 ;  /* 0x0000001a1c18723c */ /* 0x040ff60000001820 */
[----:B------:R-:W-:Y:S01]  /*998b0*/  IMAD.MOV.U32 R0, RZ, RZ, R43 ;  /* 0x000000ffff007224 */ /* 0x000fe200078e002b */
[----:B------:R-:W-:Y:S04]  /*998c0*/  STL.64 [R1+0x240], R40 ;  /* 0x0002402801007387 */ /* 0x000fe80000100a00 */
[----:B------:R0:W-:Y:S04]  /*998d0*/  STL [R1+0x248], R42 ;  /* 0x0002482a01007387 */ /* 0x0001e80000100800 */
[----:B0-----:R-:W2:Y:S04]  /*998e0*/  LDL.LU.64 R42, [R1+0x5860] ;  /* 0x00586000012a7983 */ /* 0x001ea80000300a00 */
[----:B------:R-:W5:Y:S04]  /*998f0*/  LDL.LU.64 R40, [R1+0x5858] ;  /* 0x0058580001287983 */ /* 0x000f680000300a00 */
[----:B------:R-:W-:Y:S04]  /*99900*/  STL [R1+0x4f20], R0 ;  /* 0x004f200001007387 */ /* 0x000fe80000100800 */
[----:B------:R-:W3:Y:S04]  /*99910*/  LDL.LU.64 R34, [R1+0x5850] ;  /* 0x0058500001227983 */ /* 0x000ee80000300a00 */
[----:B------:R-:W2:Y:S04]  /*99920*/  LDL.LU.64 R32, [R1+0x5848] ;  /* 0x0058480001207983 */ /* 0x000ea80000300a00 */
[----:B------:R0:W-:Y:S04]  /*99930*/  STL.64 [R1+0x220], R24 ;  /* 0x0002201801007387 */ /* 0x0001e80000100a00 */
[----:B------:R1:W-:Y:S04]  /*99940*/  STL.64 [R1+0x228], R26 ;  /* 0x0002281a01007387 */ /* 0x0003e80000100a00 */
[----:B0-----:R-:W3:Y:S04]  /*99950*/  LDL.LU R24, [R1+0x1e0] ;  /* 0x0001e00001187983 */ /* 0x001ee80000300800 */
[----:B------:R-:W3:Y:S04]  /*99960*/  LDL.LU R25, [R1+0x1e4] ;  /* 0x0001e40001197983 */ /* 0x000ee80000300800 */
[----:B-1----:R-:W3:Y:S04]  /*99970*/  LDL.LU R26, [R1+0x1e8] ;  /* 0x0001e800011a7983 */ /* 0x002ee80000300800 */
[----:B------:R-:W3:Y:S01]  /*99980*/  LDL.LU R27, [R1+0x1ec] ;  /* 0x0001ec00011b7983 */ /* 0x000ee20000300800 */
[----:B--2---:R-:W-:-:S15]  /*99990*/  HMMA.16816.F32 R36, R28, R32, R36 ;  /* 0x000000201c24723c */ /* 0x004fde0000001824 */
[----:B------:R-:W-:-:S04]  /*999a0*/  NOP ;  /* 0x0000000000007918 */ /* 0x000fc80000000000 */
[----:B------:R-:W-:Y:S01]  /*999b0*/  STL.64 [R1+0x200], R36 ;  /* 0x0002002401007387 */ /* 0x000fe20000100a00 */
[----:B------:R-:W-:-:S03]  /*999c0*/  IMAD.MOV.U32 R0, RZ, RZ, R39 ;  /* 0x000000ffff007224 */ /* 0x000fc600078e0027 */
[----:B------:R0:W-:Y:S04]  /*999d0*/  STL [R1+0x208], R38 ;  /* 0x0002082601007387 */ /* 0x0001e80000100800 */
[----:B0-----:R-:W2:Y:S04]  /*999e0*/  LDL.LU.64 R38, [R1+0x5840] ;  /* 0x0058400001267983 */ /* 0x001ea80000300a00 */
[----:B------:R-:W4:Y:S01]  /*999f0*/  LDL.LU.64 R36, [R1+0x5838] ;  /* 0x0058380001247983 */ /* 0x000f220000300a00 */
[C---:B---3--:R-:W-:Y:S08]  /*99a00*/  HMMA.16816.F32 R24, R28.reuse, R34, R24 ;  /* 0x000000221c18723c */ /* 0x048ff00000001818 */
[C---:B-----5:R-:W-:Y:S01]  /*99a10*/  HMMA.16816.F32 R12, R28.reuse, R40, R12 ;  /* 0x000000281c0c723c */ /* 0x060fe2000000180c */
[----:B------:R0:W-:Y:S07]  /*99a20*/  STL [R1+0x4f68], R0 ;  /* 0x004f680001007387 */ /* 0x0001ee0000100800 */
[C---:B------:R-:W-:Y:S08]  /*99a30*/  HMMA.16816.F32 R8, R28.reuse, R42, R8 ;  /* 0x0000002a1c08723c */ /* 0x040ff00000001808 */
[----:B------:R-:W-:Y:S01]  /*99a40*/  HMMA.16816.F32 R4, R28, R44, R4 ;  /* 0x0000002c1c04723c */ /* 0x000fe20000001804 */
[----:B------:R-:W-:-:S02]  /*99a50*/  IMAD R3, R53, 0x100, R52 ;  /* 0x0000010035037824 */ /* 0x000fc400078e0234 */
[----:B------:R-:W-:-:S05]  /*99a60*/  IMAD R2, R51, 0x100, R50 ;  /* 0x0000010033027824 */ /* 0x000fca00078e0232 */
[C---:B----4-:R-:W-:Y:S08]  /*99a70*/  HMMA.16816.F32 R20, R28.reuse, R36, R20 ;  /* 0x000000241c14723c */ /* 0x050ff00000001814 */
[----:B--2---:R-:W-:Y:S11]  /*99a80*/  HMMA.16816.F32 R16, R28, R38, R16 ;  /* 0x000000261c10723c */ /* 0x004ff60000001810 */
[----:B0-----:R-:W-:Y:S01]  /*99a90*/  IMAD.MOV.U32 R0, RZ, RZ, R23 ;  /* 0x000000ffff007224 */ /* 0x001fe200078e0017 */
[----:B------:R-:W-:Y:S04]  /*99aa0*/  STL.64 [R1+0x1c0], R20 ;  /* 0x0001c01401007387 */ /* 0x000fe80000100a00 */
[----:B------:R-:W-:Y:S04]  /*99ab0*/  STL.64 [R1+0x1e0], R24 ;  /* 0x0001e01801007387 */ /* 0x000fe80000100a00 */
[----:B------:R-:W-:Y:S04]  /*99ac0*/  STL.64 [R1+0x1e8], R26 ;  /* 0x0001e81a01007387 */ /* 0x000fe80000100a00 */
[----:B------:R-:W-:Y:S04]  /*99ad0*/  STL [R1+0x1c8], R22 ;  /* 0x0001c81601007387 */ /* 0x000fe80000100800 */
[----:B------:R0:W-:Y:S04]  /*99ae0*/  STL [R1+0x4fa0], R0 ;  /* 0x004fa00001007387 */ /* 0x0001e80000100800 */
[----:B------:R-:W-:Y:S04]  /*99af0*/  STL.64 [R1+0x180], R12 ;  /* 0x0001800c01007387 */ /* 0x000fe80000100a00 */
[----:B------:R-:W-:Y:S01]  /*99b00*/  STL.64 [R1+0x1a0], R16 ;  /* 0x0001a01001007387 */ /* 0x000fe20000100a00 */
[----:B0-----:R-:W-:-:S03]  /*99b10*/  IMAD.MOV.U32 R0, RZ, RZ, R15 ;  /* 0x000000ffff007224 */ /* 0x001fc600078e000f */
[----:B------:R-:W-:Y:S04]  /*99b20*/  STL.64 [R1+0x1a8], R18 ;  /* 0x0001a81201007387 */ /* 0x000fe80000100a00 */
[----:B------:R-:W-:Y:S04]  /*99b30*/  STL [R1+0x188], R14 ;  /* 0x0001880e01007387 */ /* 0x000fe80000100800 */
[----:B------:R-:W-:Y:S04]  /*99b40*/  STL [R1+0x50c8], R0 ;  /* 0x0050c80001007387 */ /* 0x000fe80000100800 */
[----:B------:R-:W-:Y:S04]  /*99b50*/  STL.64 [R1+0x160], R8 ;  /* 0x0001600801007387 */ /* 0x000fe80000100a00 */
[----:B------:R0:W-:Y:S02]  /*99b60*/  STL.64 [R1+0x168], R10 ;  /* 0x0001680a01007387 */ /* 0x0001e40000100a00 */
[----:B0-----:R-:W-:Y:S02]  /*99b70*/  HMMA.16816.F32 R8, R28, R46, R56 ;  /* 0x0000002e1c08723c */ /* 0x001fe40000001838 */
[----:B------:R-:W-:Y:S04]  /*99b80*/  STL.64 [R1+0x150], R4 ;  /* 0x0001500401007387 */ /* 0x000fe80000100a00 */
[----:B------:R-:W-:Y:S04]  /*99b90*/  STL.64 [R1+0x158], R6 ;  /* 0x0001580601007387 */ /* 0x000fe80000100a00 */
[----:B------:R-:W2:Y:S09]  /*99ba0*/  LDL.LU R56, [R1+0x250] ;  /* 0x0002500001387983 */ /* 0x000eb20000300800 */
[----:B------:R0:W-:Y:S04]  /*99bb0*/  STL.64 [R1+0x140], R8 ;  /* 0x0001400801007387 */ /* 0x0001e80000100a00 */
[----:B------:R1:W-:Y:S04]  /*99bc0*/  STL.64 [R1+0x148], R10 ;  /* 0x0001480a01007387 */ /* 0x0003e80000100a00 */
[----:B------:R-:W2:Y:S04]  /*99bd0*/  LDL.LU R57, [R1+0x254] ;  /* 0x0002540001397983 */ /* 0x000ea80000300800 */
[----:B------:R-:W2:Y:S04]  /*99be0*/  LDL.LU R58, [R1+0x258] ;  /* 0x00025800013a7983 */ /* 0x000ea80000300800 */
[----:B------:R-:W2:Y:S04]  /*99bf0*/  LDL.LU R59, [R1+0x25c] ;  /* 0x00025c00013b7983 */ /* 0x000ea80000300800 */
[----:B0-----:R-:W3:Y:S04]  /*99c00*/  LDL.LU R8, [R1+0x210] ;  /* 0x0002100001087983 */ /* 0x001ee80000300800 */
[----:B------:R-:W3:Y:S04]  /*99c10*/  LDL.LU R9, [R1+0x214] ;  /* 0x0002140001097983 */ /* 0x000ee80000300800 */
[----:B-1----:R-:W3:Y:S04]  /*99c20*/  LDL.LU R10, [R1+0x218] ;  /* 0x00021800010a7983 */ /* 0x002ee80000300800 */
        /* <DEDUP_REMOVED lines=13> */
[----:B------:R-:W2:Y:S04]  /*99d00*/  LDL R40, [R1+0x1158] ;  /* 0x0011580001287983 */ /* 0x000ea80000100800 */
[----:B------:R-:W3:Y:S04]  /*99d10*/  LDL R41, [R1+0x115c] ;  /* 0x00115c0001297983 */ /* 0x000ee80000100800 */
[----:B------:R-:W4:Y:S04]  /*99d20*/  LDL R34, [R1+0x1168] ;  /* 0x0011680001227983 */ /* 0x000f280000100800 */
[----:B------:R-:W5:Y:S04]  /*99d30*/  LDL.LU R44, [R1+0x170] ;  /* 0x00017000012c7983 */ /* 0x000f680000300800 */
[----:B------:R-:W5:Y:S04]  /*99d40*/  LDL.LU R45, [R1+0x174] ;  /* 0x00017400012d7983 */ /* 0x000f680000300800 */
[----:B------:R-:W5:Y:S04]  /*99d50*/  LDL.LU R46, [R1+0x178] ;  /* 0x00017800012e7983 */ /* 0x000f680000300800 */
[----:B------:R-:W5:Y:S04]  /*99d60*/  LDL.LU R47, [R1+0x17c] ;  /* 0x00017c00012f7983 */ /* 0x000f680000300800 */
        /* <DEDUP_REMOVED lines=8> */
[----:B------:R-:W5:Y:S04]  /*99df0*/  LDL.LU R12, [R1+0x1f0] ;  /* 0x0001f000010c7983 */ /* 0x000f680000300800 */
[----:B------:R-:W5:Y:S04]  /*99e00*/  LDL.LU R13, [R1+0x1f4] ;  /* 0x0001f400010d7983 */ /* 0x000f680000300800 */
[----:B------:R-:W5:Y:S04]  /*99e10*/  LDL.LU R14, [R1+0x1f8] ;  /* 0x0001f800010e7983 */ /* 0x000f680000300800 */
[----:B------:R-:W5:Y:S04]  /*99e20*/  LDL.LU R15, [R1+0x1fc] ;  /* 0x0001fc00010f7983 */ /* 0x000f680000300800 */
[----:B------:R-:W5:Y:S04]  /*99e30*/  LDL R7, [R1+0x11ac] ;  /* 0x0011ac0001077983 */ /* 0x000f680000100800 */
[----:B------:R-:W5:Y:S04]  /*99e40*/  LDL R52, [R1+0x11b8] ;  /* 0x0011b80001347983 */ /* 0x000f680000100800 */
[----:B------:R-:W5:Y:S04]  /*99e50*/  LDL.LU R48, [R1+0x230] ;  /* 0x0002300001307983 */ /* 0x000f680000300800 */
[----:B------:R-:W5:Y:S04]  /*99e60*/  LDL.LU R49, [R1+0x234] ;  /* 0x0002340001317983 */ /* 0x000f680000300800 */
[----:B------:R-:W5:Y:S04]  /*99e70*/  LDL.LU R50, [R1+0x238] ;  /* 0x0002380001327983 */ /* 0x000f680000300800 */
[----:B------:R-:W5:Y:S04]  /*99e80*/  LDL.LU R51, [R1+0x23c] ;  /* 0x00023c0001337983 */ /* 0x000f680000300800 */
[----:B------:R-:W5:Y:S01]  /*99e90*/  LDL R53, [R1+0x11bc] ;  /* 0x0011bc0001357983 */ /* 0x000f620000100800 */
[----:B------:R-:W-:-:S03]  /*99ea0*/  IMAD R4, R55, 0x100, R54 ;  /* 0x0000010037047824 */ /* 0x000fc600078e0236 */
[----:B------:R-:W5:Y:S04]  /*99eb0*/  LDL R54, [R1+0x11c8] ;  /* 0x0011c80001367983 */ /* 0x000f680000100800 */
[----:B------:R-:W5:Y:S01]  /*99ec0*/  LDL R55, [R1+0x11cc] ;  /* 0x0011cc0001377983 */ /* 0x000f620000100800 */
[----:B------:R-:W-:-:S03]  /*99ed0*/  IMAD R5, R61, 0x100, R60 ;  /* 0x000001003d057824 */ /* 0x000fc600078e023c */
[----:B------:R-:W5:Y:S04]  /*99ee0*/  LDL R60, [R1+0x11d8] ;  /* 0x0011d800013c7983 */ /* 0x000f680000100800 */
[----:B------:R-:W5:Y:S01]  /*99ef0*/  LDL R61, [R1+0x11dc] ;  /* 0x0011dc00013d7983 */ /* 0x000f620000100800 */
[----:B------:R-:W-:Y:S02]  /*99f00*/  F2FP.F16.E4M3.UNPACK_B R28, R2 ;  /* 0x00000002ff1c723e */ /* 0x000fe400020006ff */
[----:B------:R-:W-:Y:S02]  /*99f10*/  F2FP.F16.E4M3.UNPACK_B R29, R3 ;  /* 0x00000003ff1d723e */ /* 0x000fe400020006ff */
[----:B------:R-:W-:Y:S02]  /*99f20*/  F2FP.F16.E4M3.UNPACK_B R30, R4 ;  /* 0x00000004ff1e723e */ /* 0x000fe400020006ff */
[----:B------:R-:W-:-:S02]  /*99f30*/  F2FP.F16.E4M3.UNPACK_B R31, R5 ;  /* 0x00000005ff1f723e */ /* 0x000fc400020006ff */
[----:B--2---:R-:W-:Y:S02]  /*99f40*/  F2FP.F16.E4M3.UNPACK_B R40, R40 ;  /* 0x00000028ff28723e */ /* 0x004fe400020006ff */
[----:B---3--:R-:W-:Y:S02]  /*99f50*/  F2FP.F16.E4M3.UNPACK_B R41, R41 ;  /* 0x00000029ff29723e */ /* 0x008fe400020006ff */
[----:B----4-:R-:W-:-:S03]  /*99f60*/  F2FP.F16.E4M3.UNPACK_B R2, R34 ;  /* 0x00000022ff02723e */ /* 0x010fc600020006ff */
[----:B------:R5:W-:Y:S02]  /*99f70*/  STL.64 [R1+0x118], R40 ;  /* 0x0001182801007387 */ /* 0x000be40000100a00 */
[----:B-----5:R-:W-:Y:S01]  /*99f80*/  HMMA.16816.F32 R40, R28, R40, R44 ;  /* 0x000000281c28723c */ /* 0x020fe2000000182c */
[----:B------:R-:W-:Y:S02]  /*99f90*/  F2FP.F16.E4M3.UNPACK_B R3, R35 ;  /* 0x00000023ff03723e */ /* 0x000fe400020006ff */
[----:B------:R-:W-:Y:S02]  /*99fa0*/  F2FP.F16.E4M3.UNPACK_B R4, R32 ;  /* 0x00000020ff04723e */ /* 0x000fe400020006ff */
[----:B------:R-:W-:-:S03]  /*99fb0*/  F2FP.F16.E4M3.UNPACK_B R5, R33 ;  /* 0x00000021ff05723e */ /* 0x000fc600020006ff */
[C---:B------:R-:W-:Y:S08]  /*99fc0*/  HMMA.16816.F32 R36, R28.reuse, R2, R36 ;  /* 0x000000021c24723c */ /* 0x040ff00000001824 */
[----:B------:R-:W-:Y:S03]  /*99fd0*/  HMMA.16816.F32 R24, R28, R4, R24 ;  /* 0x000000041c18723c */ /* 0x000fe60000001818 */
[----:B------:R-:W-:Y:S04]  /*99fe0*/  STL.64 [R1+0x170], R40 ;  /* 0x0001702801007387 */ /* 0x000fe80000100a00 */
[----:B------:R-:W-:Y:S04]  /*99ff0*/  STL.64 [R1+0x178], R42 ;  /* 0x0001782a01007387 */ /* 0x000fe80000100a00 */
[----:B------:R0:W-:Y:S04]  /*9a000*/  STL.64 [R1+0x110], R2 ;  /* 0x0001100201007387 */ /* 0x0001e80000100a00 */
[----:B------:R-:W-:Y:S04]  /*9a010*/  STL.64 [R1+0x190], R36 ;  /* 0x0001902401007387 */ /* 0x000fe80000100a00 */
[----:B------:R-:W-:Y:S01]  /*9a020*/  STL.64 [R1+0x198], R38 ;  /* 0x0001982601007387 */ /* 0x000fe20000100a00 */
[----:B0-----:R-:W-:-:S02]  /*9a030*/  F2FP.F16.E4M3.UNPACK_B R2, R18 ;  /* 0x00000012ff02723e */ /* 0x001fc400020006ff */
[----:B------:R-:W-:Y:S01]  /*9a040*/  F2FP.F16.E4M3.UNPACK_B R3, R19 ;  /* 0x00000013ff03723e */ /* 0x000fe200020006ff */
[----:B------:R0:W-:Y:S04]  /*9a050*/  STL.64 [R1+0x108], R4 ;  /* 0x0001080401007387 */ /* 0x0001e80000100a00 */
[----:B------:R-:W-:Y:S02]  /*9a060*/  STL.64 [R1+0x1b0], R24 ;  /* 0x0001b01801007387 */ /* 0x000fe40000100a00 */
[----:B------:R-:W-:Y:S02]  /*9a070*/  HMMA.16816.F32 R20, R28, R2, R20 ;  /* 0x000000021c14723c */ /* 0x000fe40000001814 */
[----:B------:R-:W-:Y:S01]  /*9a080*/  STL.64 [R1+0x1b8], R26 ;  /* 0x0001b81a01007387 */ /* 0x000fe20000100a00 */
[----:B0-----:R-:W-:-:S02]  /*9a090*/  F2FP.F16.E4M3.UNPACK_B R4, R16 ;  /* 0x00000010ff04723e */ /* 0x001fc400020006ff */
[----:B------:R-:W-:Y:S01]  /*9a0a0*/  F2FP.F16.E4M3.UNPACK_B R5, R17 ;  /* 0x00000011ff05723e */ /* 0x000fe200020006ff */
[----:B------:R0:W-:Y:S06]  /*9a0b0*/  STL.64 [R1+0x100], R2 ;  /* 0x0001000201007387 */ /* 0x0001ec0000100a00 */
[----:B------:R-:W-:Y:S01]  /*9a0c0*/  HMMA.16816.F32 R12, R28, R4, R12 ;  /* 0x000000041c0c723c */ /* 0x000fe2000000180c */
[----:B0-----:R-:W-:Y:S02]  /*9a0d0*/  F2FP.F16.E4M3.UNPACK_B R2, R6 ;  /* 0x00000006ff02723e */ /* 0x001fe400020006ff */
[----:B------:R-:W-:-:S07]  /*9a0e0*/  F2FP.F16.E4M3.UNPACK_B R3, R7 ;  /* 0x00000007ff03723e */ /* 0x000fce00020006ff */
[----:B------:R-:W-:Y:S01]  /*9a0f0*/  HMMA.16816.F32 R8, R28, R2, R8 ;  /* 0x000000021c08723c */ /* 0x000fe20000001808 */
[----:B------:R-:W-:Y:S01]  /*9a100*/  STL.64 [R1+0x1d0], R20 ;  /* 0x0001d01401007387 */ /* 0x000fe20000100a00 */
[----:B------:R-:W-:-:S03]  /*9a110*/  IMAD.MOV.U32 R0, RZ, RZ, R3 ;  /* 0x000000ffff007224 */ /* 0x000fc600078e0003 */
[----:B------:R-:W-:Y:S04]  /*9a120*/  STL.64 [R1+0x1d8], R22 ;  /* 0x0001d81601007387 */ /* 0x000fe80000100a00 */
[----:B------:R0:W-:Y:S04]  /*9a130*/  STL.64 [R1+0xf8], R4 ;  /* 0x0000f80401007387 */ /* 0x0001e80000100a00 */
[----:B------:R-:W-:Y:S04]  /*9a140*/  STL.64 [R1+0x1f0], R12 ;  /* 0x0001f00c01007387 */ /* 0x000fe80000100a00 */
[----:B------:R-:W-:Y:S01]  /*9a150*/  STL.64 [R1+0x1f8], R14 ;  /* 0x0001f80e01007387 */ /* 0x000fe20000100a00 */
[----:B0-----:R-:W-:-:S02]  /*9a160*/  F2FP.F16.E4M3.UNPACK_B R4, R52 ;  /* 0x00000034ff04723e */ /* 0x001fc400020006ff */
[----:B------:R-:W-:Y:S01]  /*9a170*/  F2FP.F16.E4M3.UNPACK_B R5, R53 ;  /* 0x00000035ff05723e */ /* 0x000fe200020006ff */
[----:B------:R0:W-:Y:S04]  /*9a180*/  STL.64 [R1+0xf0], R2 ;  /* 0x0000f00201007387 */ /* 0x0001e80000100a00 */
[----:B------:R-:W-:Y:S04]  /*9a190*/  STL [R1+0x57d0], R0 ;  /* 0x0057d00001007387 */ /* 0x000fe80000100800 */
[----:B------:R-:W-:Y:S01]  /*9a1a0*/  STL.64 [R1+0x210], R8 ;  /* 0x0002100801007387 */ /* 0x000fe20000100a00 */
[----:B0-----:R-:W-:-:S03]  /*9a1b0*/  F2FP.F16.E4M3.UNPACK_B R2, R54 ;  /* 0x00000036ff02723e */ /* 0x001fc600020006ff */
[----:B------:R0:W-:Y:S01]  /*9a1c0*/  STL.64 [R1+0x218], R10 ;  /* 0x0002180a01007387 */ /* 0x0001e20000100a00 */
[----:B------:R-:W-:Y:S01]  /*9a1d0*/  F2FP.F16.E4M3.UNPACK_B R3, R55 ;  /* 0x00000037ff03723e */ /* 0x000fe200020006ff */
[C---:B0-----:R-:W-:Y:S08]  /*9a1e0*/  HMMA.16816.F32 R8, R28.reuse, R4, R48 ;  /* 0x000000041c08723c */ /* 0x041ff00000001830 */
[----:B------:R-:W-:Y:S01]  /*9a1f0*/  HMMA.16816.F32 R12, R28, R2, R56 ;  /* 0x000000021c0c723c */ /* 0x000fe20000001838 */
[----:B------:R-:W-:Y:S01]  /*9a200*/  IMAD.MOV.U32 R0, RZ, RZ, R5 ;  /* 0x000000ffff007224 */ /* 0x000fe200078e0005 */
[----:B------:R0:W-:Y:S04]  /*9a210*/  STL [R1+0xe8], R4 ;  /* 0x0000e80401007387 */ /* 0x0001e80000100800 */
[----:B------:R1:W-:Y:S04]  /*9a220*/  STL [R1+0xec], R5 ;  /* 0x0000ec0501007387 */ /* 0x0003e80000100800 */
[----:B------:R-:W-:Y:S01]  /*9a230*/  STL [R1+0x57d4], R0 ;  /* 0x0057d40001007387 */ /* 0x000fe20000100800 */
[----:B0-----:R-:W-:-:S03]  /*9a240*/  F2FP.F16.E4M3.UNPACK_B R4, R60 ;  /* 0x0000003cff04723e */ /* 0x001fc600020006ff */
[----:B------:R0:W-:Y:S04]  /*9a250*/  STL.64 [R1+0x230], R8 ;  /* 0x0002300801007387 */ /* 0x0001e80000100a00 */
[----:B------:R2:W-:Y:S01]  /*9a260*/  STL.64 [R1+0x238], R10 ;  /* 0x0002380a01007387 */ /* 0x0005e20000100a00 */
[----:B-1----:R-:W-:-:S03]  /*9a270*/  F2FP.F16.E4M3.UNPACK_B R5, R61 ;  /* 0x0000003dff05723e */ /* 0x002fc600020006ff */
        /* <DEDUP_REMOVED lines=14> */
[----:B------:R-:W5:Y:S04]  /*9a360*/  LDL R37, [R1+0x11e8] ;  /* 0x0011e80001257983 */ /* 0x000f680000100800 */
[----:B------:R-:W3:Y:S04]  /*9a370*/  LDL.LU R16, [R1+0x2b0] ;  /* 0x0002b00001107983 */ /* 0x000ee80000300800 */
[----:B------:R-:W3:Y:S04]  /*9a380*/  LDL.LU R17, [R1+0x2b4] ;  /* 0x0002b40001117983 */ /* 0x000ee80000300800 */
[----:B------:R-:W3:Y:S04]  /*9a390*/  LDL.LU R18, [R1+0x2b8] ;  /* 0x0002b80001127983 */ /* 0x000ee80000300800 */
[----:B------:R-:W3:Y:S04]  /*9a3a0*/  LDL.LU R19, [R1+0x2bc] ;  /* 0x0002bc0001137983 */ /* 0x000ee80000300800 */
[----:B------:R-:W3:Y:S04]  /*9a3b0*/  LDL R22, [R1+0x11ec] ;  /* 0x0011ec0001167983 */ /* 0x000ee80000100800 */
[----:B------:R-:W4:Y:S04]  /*9a3c0*/  LDL R23, [R1+0x11f8] ;  /* 0x0011f80001177983 */ /* 0x000f280000100800 */
[----:B------:R-:W4:Y:S04]  /*9a3d0*/  LDL.LU R24, [R1+0x290] ;  /* 0x0002900001187983 */ /* 0x000f280000300800 */
[----:B------:R-:W4:Y:S04]  /*9a3e0*/  LDL.LU R25, [R1+0x294] ;  /* 0x0002940001197983 */ /* 0x000f280000300800 */
[----:B------:R-:W4:Y:S04]  /*9a3f0*/  LDL.LU R26, [R1+0x298] ;  /* 0x00029800011a7983 */ /* 0x000f280000300800 */
[----:B------:R-:W4:Y:S04]  /*9a400*/  LDL.LU R27, [R1+0x29c] ;  /* 0x00029c00011b7983 */ /* 0x000f280000300800 */
[----:B------:R-:W4:Y:S04]  /*9a410*/  LDL R20, [R1+0x11fc] ;  /* 0x0011fc0001147983 */ /* 0x000f280000100800 */
[----:B------:R-:W4:Y:S04]  /*9a420*/  LDL R21, [R1+0x1208] ;  /* 0x0012080001157983 */ /* 0x000f280000100800 */
[----:B0-----:R-:W4:Y:S04]  /*9a430*/  LDL.LU R12, [R1+0x2d0] ;  /* 0x0002d000010c7983 */ /* 0x001f280000300800 */
[----:B------:R-:W4:Y:S04]  /*9a440*/  LDL.LU R13, [R1+0x2d4] ;  /* 0x0002d400010d7983 */ /* 0x000f280000300800 */
[----:B-1----:R-:W4:Y:S04]  /*9a450*/  LDL.LU R14, [R1+0x2d8] ;  /* 0x0002d800010e7983 */ /* 0x002f280000300800 */
[----:B------:R-:W4:Y:S04]  /*9a460*/  LDL.LU R15, [R1+0x2dc] ;  /* 0x0002dc00010f7983 */ /* 0x000f280000300800 */
[----:B------:R-:W4:Y:S04]  /*9a470*/  LDL R6, [R1+0x120c] ;  /* 0x00120c0001067983 */ /* 0x000f280000100800 */
[----:B------:R-:W4:Y:S04]  /*9a480*/  LDL R7, [R1+0x1218] ;  /* 0x0012180001077983 */ /* 0x000f280000100800 */
[----:B------:R-:W4:Y:S04]  /*9a490*/  LDL R48, [R1+0x121c] ;  /* 0x00121c0001307983 */ /* 0x000f280000100800 */
[----:B------:R-:W4:Y:S04]  /*9a4a0*/  LDL R49, [R1+0x1228] ;  /* 0x0012280001317983 */ /* 0x000f280000100800 */
[----:B------:R-:W4:Y:S04]  /*9a4b0*/  LDL.LU R52, [R1+0x310] ;  /* 0x0003100001347983 */ /* 0x000f280000300800 */
[----:B------:R-:W4:Y:S04]  /*9a4c0*/  LDL.LU R53, [R1+0x314] ;  /* 0x0003140001357983 */ /* 0x000f280000300800 */
[----:B------:R-:W4:Y:S04]  /*9a4d0*/  LDL.LU R54, [R1+0x318] ;  /* 0x0003180001367983 */ /* 0x000f280000300800 */
        /* <DEDUP_REMOVED lines=8> */
[----:B------:R-:W4:Y:S01]  /*9a560*/  LDL.LU R59, [R1+0x33c] ;  /* 0x00033c00013b7983 */ /* 0x000f220000300800 */
[----:B------:R-:W-:-:S05]  /*9a570*/  IMAD.MOV.U32 R0, RZ, RZ, R5 ;  /* 0x000000ffff007224 */ /* 0x000fca00078e0005 */
[----:B------:R0:W-:Y:S01]  /*9a580*/  STL [R1+0x57d8], R0 ;  /* 0x0057d80001007387 */ /* 0x0001e20000100800 */
[----:B--2---:R-:W-:Y:S01]  /*9a590*/  HMMA.16816.F32 R32, R28, R4, R32 ;  /* 0x000000041c20723c */ /* 0x004fe20000001820 */
[----:B-----5:R-:W-:Y:S02]  /*9a5a0*/  F2FP.F16.E4M3.UNPACK_B R2, R37 ;  /* 0x00000025ff02723e */ /* 0x020fe400020006ff */
[----:B---3--:R-:W-:-:S15]  /*9a5b0*/  F2FP.F16.E4M3.UNPACK_B R3, R22 ;  /* 0x00000016ff03723e */ /* 0x008fde00020006ff */
[----:B------:R-:W-:Y:S01]  /*9a5c0*/  NOP ;  /* 0x0000000000007918 */ /* 0x000fe20000000000 */
[----:B------:R-:W-:Y:S01]  /*9a5d0*/  STL.64 [R1+0x270], R32 ;  /* 0x0002702001007387 */ /* 0x000fe20000100a00 */
[----:B----4-:R-:W-:Y:S01]  /*9a5e0*/  F2FP.F16.E4M3.UNPACK_B R4, R23 ;  /* 0x00000017ff04723e */ /* 0x010fe200020006ff */
[----:B0-----:R-:W-:Y:S01]  /*9a5f0*/  IMAD.MOV.U32 R0, RZ, RZ, R3 ;  /* 0x000000ffff007224 */ /* 0x001fe200078e0003 */
[----:B------:R-:W-:Y:S01]  /*9a600*/  HMMA.16816.F32 R24, R28, R2, R24 ;  /* 0x000000021c18723c */ /* 0x000fe20000001818 */
[----:B------:R-:W-:Y:S01]  /*9a610*/  STL.64 [R1+0x278], R34 ;  /* 0x0002782201007387 */ /* 0x000fe20000100a00 */
[----:B------:R-:W-:-:S03]  /*9a620*/  F2FP.F16.E4M3.UNPACK_B R5, R20 ;  /* 0x00000014ff05723e */ /* 0x000fc600020006ff */
[----:B------:R0:W-:Y:S04]  /*9a630*/  STL [R1+0xd0], R2 ;  /* 0x0000d00201007387 */ /* 0x0001e80000100800 */
[----:B------:R-:W-:Y:S04]  /*9a640*/  STL [R1+0xd4], R3 ;  /* 0x0000d40301007387 */ /* 0x000fe80000100800 */
[----:B------:R1:W-:Y:S01]  /*9a650*/  STL [R1+0x57dc], R0 ;  /* 0x0057dc0001007387 */ /* 0x0003e20000100800 */
[----:B0-----:R-:W-:Y:S01]  /*9a660*/  F2FP.F16.E4M3.UNPACK_B R2, R21 ;  /* 0x00000015ff02723e */ /* 0x001fe200020006ff */
[----:B------:R-:W-:Y:S04]  /*9a670*/  HMMA.16816.F32 R16, R28, R4, R16 ;  /* 0x000000041c10723c */ /* 0x000fe80000001810 */
[----:B------:R-:W-:Y:S04]  /*9a680*/  STL.64 [R1+0x290], R24 ;  /* 0x0002901801007387 */ /* 0x000fe80000100a00 */
[----:B------:R-:W-:Y:S01]  /*9a690*/  STL.64 [R1+0x298], R26 ;  /* 0x0002981a01007387 */ /* 0x000fe20000100a00 */
[----:B-1----:R-:W-:Y:S01]  /*9a6a0*/  IMAD.MOV.U32 R0, RZ, RZ, R5 ;  /* 0x000000ffff007224 */ /* 0x002fe200078e0005 */
[----:B------:R-:W-:-:S02]  /*9a6b0*/  F2FP.F16.E4M3.UNPACK_B R3, R6 ;  /* 0x00000006ff03723e */ /* 0x000fc400020006ff */
[----:B------:R0:W-:Y:S04]  /*9a6c0*/  STL [R1+0xc8], R4 ;  /* 0x0000c80401007387 */ /* 0x0001e80000100800 */
[----:B------:R1:W-:Y:S01]  /*9a6d0*/  STL [R1+0xcc], R5 ;  /* 0x0000cc0501007387 */ /* 0x0003e20000100800 */
[----:B------:R-:W-:Y:S01]  /*9a6e0*/  HMMA.16816.F32 R12, R28, R2, R12 ;  /* 0x000000021c0c723c */ /* 0x000fe2000000180c */
[----:B0-----:R-:W-:Y:S02]  /*9a6f0*/  F2FP.F16.E4M3.UNPACK_B R4, R7 ;  /* 0x00000007ff04723e */ /* 0x001fe400020006ff */
[----:B-1----:R-:W-:-:S07]  /*9a700*/  F2FP.F16.E4M3.UNPACK_B R5, R48 ;  /* 0x00000030ff05723e */ /* 0x002fce00020006ff */
        /* <DEDUP_REMOVED lines=8> */
[----:B0-----:R-:W-:-:S03]  /*9a790*/  F2FP.F16.E4M3.UNPACK_B R2, R49 ;  /* 0x00000031ff02723e */ /* 0x001fc600020006ff */
[----:B------:R-:W-:Y:S01]  /*9a7a0*/  STL.64 [R1+0x2d8], R14 ;  /* 0x0002d80e01007387 */ /* 0x000fe20000100a00 */
[----:B-1----:R-:W-:-:S03]  /*9a7b0*/  F2FP.F16.E4M3.UNPACK_B R3, R50 ;  /* 0x00000032ff03723e */ /* 0x002fc600020006ff */
[----:B------:R-:W-:Y:S04]  /*9a7c0*/  STL.64 [R1+0xb8], R4 ;  /* 0x0000b80401007387 */ /* 0x000fe80000100a00 */
[----:B------:R-:W-:Y:S04]  /*9a7d0*/  STL [R1+0x57e4], R0 ;  /* 0x0057e40001007387 */ /* 0x000fe80000100800 */
[----:B------:R-:W-:Y:S04]  /*9a7e0*/  STL.64 [R1+0x2f0], R8 ;  /* 0x0002f00801007387 */ /* 0x000fe80000100a00 */
[----:B------:R0:W-:Y:S02]  /*9a7f0*/  STL.64 [R1+0x2f8], R10 ;  /* 0x0002f80a01007387 */ /* 0x0001e40000100a00 */
[----:B0-----:R-:W-:Y:S01]  /*9a800*/  HMMA.16816.F32 R8, R28, R2, R52 ;  /* 0x000000021c08723c */ /* 0x001fe20000001834 */
[----:B------:R-:W-:Y:S01]  /*9a810*/  IMAD.MOV.U32 R0, RZ, RZ, R3 ;  /* 0x000000ffff007224 */ /* 0x000fe200078e0003 */
[----:B------:R-:W-:-:S02]  /*9a820*/  F2FP.F16.E4M3.UNPACK_B R4, R51 ;  /* 0x00000033ff04723e */ /* 0x000fc400020006ff */
[----:B------:R-:W-:Y:S01]  /*9a830*/  F2FP.F16.E4M3.UNPACK_B R5, R60 ;  /* 0x0000003cff05723e */ /* 0x000fe200020006ff */
[----:B------:R-:W-:Y:S04]  /*9a840*/  STL [R1+0xb0], R2 ;  /* 0x0000b00201007387 */ /* 0x000fe80000100800 */
[----:B------:R-:W-:Y:S04]  /*9a850*/  STL [R1+0xb4], R3 ;  /* 0x0000b40301007387 */ /* 0x000fe80000100800 */
[----:B------:R-:W-:Y:S06]  /*9a860*/  STL [R1+0x57e8], R0 ;  /* 0x0057e80001007387 */ /* 0x000fec0000100800 */
[----:B------:R-:W-:Y:S04]  /*9a870*/  STL.64 [R1+0x310], R8 ;  /* 0x0003100801007387 */ /* 0x000fe80000100a00 */
[----:B------:R0:W-:Y:S02]  /*9a880*/  STL.64 [R1+0x318], R10 ;  /* 0x0003180a01007387 */ /* 0x0001e40000100a00 */
[----:B0-----:R-:W-:Y:S02]  /*9a890*/  HMMA.16816.F32 R8, R28, R4, R56 ;  /* 0x000000041c08723c */ /* 0x001fe40000001838 */
[----:B------:R-:W-:Y:S01]  /*9a8a0*/  STL [R1+0xa8], R4 ;  /* 0x0000a80401007387 */ /* 0x000fe20000100800 */
[----:B------:R-:W-:-:S03]  /*9a8b0*/  F2FP.F16.E4M3.UNPACK_B R2, R61 ;  /* 0x0000003dff02723e */ /* 0x000fc600020006ff */
        /* <DEDUP_REMOVED lines=16> */
[----:B------:R-:W2:Y:S04]  /*9a9c0*/  LDL R35, [R1+0x124c] ;  /* 0x00124c0001237983 */ /* 0x000ea80000100800 */
[----:B------:R-:W3:Y:S04]  /*9a9d0*/  LDL R32, [R1+0x1258] ;  /* 0x0012580001207983 */ /* 0x000ee80000100800 */
[----:B------:R-:W4:Y:S04]  /*9a9e0*/  LDL R33, [R1+0x125c] ;  /* 0x00125c0001217983 */ /* 0x000f280000100800 */
        /* <DEDUP_REMOVED lines=13> */
[----:B0-----:R-:W5:Y:S04]  /*9aac0*/  LDL.LU R8, [R1+0x3d0] ;  /* 0x0003d00001087983 */ /* 0x001f680000300800 */
[----:B------:R-:W5:Y:S04]  /*9aad0*/  LDL.LU R9, [R1+0x3d4] ;  /* 0x0003d40001097983 */ /* 0x000f680000300800 */
[----:B-1----:R-:W5:Y:S04]  /*9aae0*/  LDL.LU R10, [R1+0x3d8] ;  /* 0x0003d800010a7983 */ /* 0x002f680000300800 */
[----:B------:R-:W5:Y:S04]  /*9aaf0*/  LDL.LU R11, [R1+0x3dc] ;  /* 0x0003dc00010b7983 */ /* 0x000f680000300800 */
        /* <DEDUP_REMOVED lines=10> */
[----:B------:R-:W5:Y:S01]  /*9aba0*/  LDL R61, [R1+0x12bc] ;  /* 0x0012bc00013d7983 */ /* 0x000f620000100800 */
[----:B------:R-:W-:-:S05]  /*9abb0*/  IMAD.MOV.U32 R0, RZ, RZ, R5 ;  /* 0x000000ffff007224 */ /* 0x000fca00078e0005 */
[----:B------:R0:W-:Y:S01]  /*9abc0*/  STL [R1+0x57ec], R0 ;  /* 0x0057ec0001007387 */ /* 0x0001e20000100800 */
[----:B--2---:R-:W-:Y:S02]  /*9abd0*/  F2FP.F16.E4M3.UNPACK_B R3, R35 ;  /* 0x00000023ff03723e */ /* 0x004fe400020006ff */
[----:B---3--:R-:W-:Y:S02]  /*9abe0*/  F2FP.F16.E4M3.UNPACK_B R4, R32 ;  /* 0x00000020ff04723e */ /* 0x008fe400020006ff */
[----:B----4-:R-:W-:-:S03]  /*9abf0*/  F2FP.F16.E4M3.UNPACK_B R5, R33 ;  /* 0x00000021ff05723e */ /* 0x010fc600020006ff */
[----:B-----5:R-:W-:Y:S01]  /*9ac00*/  HMMA.16816.F32 R36, R28, R2, R36 ;  /* 0x000000021c24723c */ /* 0x020fe20000001824 */
[----:B------:R1:W-:Y:S01]  /*9ac10*/  STL [R1+0xa4], R3 ;  /* 0x0000a40301007387 */ /* 0x0003e20000100800 */
[----:B------:R-:W-:Y:S01]  /*9ac20*/  F2FP.F16.E4M3.UNPACK_B R2, R18 ;  /* 0x00000012ff02723e */ /* 0x000fe200020006ff */
[----:B0-----:R-:W-:-:S05]  /*9ac30*/  IMAD.MOV.U32 R0, RZ, RZ, R5 ;  /* 0x000000ffff007224 */ /* 0x001fca00078e0005 */
[----:B------:R-:W-:Y:S11]  /*9ac40*/  HMMA.16816.F32 R24, R28, R4, R24 ;  /* 0x000000041c18723c */ /* 0x000ff60000001818 */
[----:B------:R-:W-:Y:S01]  /*9ac50*/  STL.64 [R1+0x350], R36 ;  /* 0x0003502401007387 */ /* 0x000fe20000100a00 */
[----:B-1----:R-:W-:-:S03]  /*9ac60*/  F2FP.F16.E4M3.UNPACK_B R3, R19 ;  /* 0x00000013ff03723e */ /* 0x002fc600020006ff */
[----:B------:R-:W-:Y:S04]  /*9ac70*/  STL.64 [R1+0x358], R38 ;  /* 0x0003582601007387 */ /* 0x000fe80000100a00 */
[----:B------:R0:W-:Y:S04]  /*9ac80*/  STL.64 [R1+0x98], R4 ;  /* 0x0000980401007387 */ /* 0x0001e80000100a00 */
[----:B------:R1:W-:Y:S04]  /*9ac90*/  STL [R1+0x57f0], R0 ;  /* 0x0057f00001007387 */ /* 0x0003e80000100800 */
[----:B------:R-:W-:Y:S01]  /*9aca0*/  STL.64 [R1+0x370], R24 ;  /* 0x0003701801007387 */ /* 0x000fe20000100a00 */
[----:B0-----:R-:W-:-:S03]  /*9acb0*/  F2FP.F16.E4M3.UNPACK_B R4, R16 ;  /* 0x00000010ff04723e */ /* 0x001fc600020006ff */
[----:B------:R-:W-:Y:S01]  /*9acc0*/  STL.64 [R1+0x378], R26 ;  /* 0x0003781a01007387 */ /* 0x000fe20000100a00 */
[C---:B------:R-:W-:Y:S01]  /*9acd0*/  HMMA.16816.F32 R20, R28.reuse, R2, R20 ;  /* 0x000000021c14723c */ /* 0x040fe20000001814 */
[----:B-1----:R-:W-:Y:S01]  /*9ace0*/  IMAD.MOV.U32 R0, RZ, RZ, R3 ;  /* 0x000000ffff007224 */ /* 0x002fe200078e0003 */
[----:B------:R-:W-:Y:S01]  /*9acf0*/  F2FP.F16.E4M3.UNPACK_B R5, R17 ;  /* 0x00000011ff05723e */ /* 0x000fe200020006ff */
[----:B------:R0:W-:Y:S04]  /*9ad00*/  STL [R1+0x90], R2 ;  /* 0x0000900201007387 */ /* 0x0001e80000100800 */
[----:B------:R1:W-:Y:S02]  /*9ad10*/  STL [R1+0x94], R3 ;  /* 0x0000940301007387 */ /* 0x0003e40000100800 */
[----:B------:R-:W-:Y:S01]  /*9ad20*/  HMMA.16816.F32 R12, R28, R4, R12 ;  /* 0x000000041c0c723c */ /* 0x000fe2000000180c */
[----:B0-----:R-:W-:-:S02]  /*9ad30*/  F2FP.F16.E4M3.UNPACK_B R2, R6 ;  /* 0x00000006ff02723e */ /* 0x001fc400020006ff */
        /* <DEDUP_REMOVED lines=9> */
[----:B0-----:R-:W-:-:S03]  /*9add0*/  F2FP.F16.E4M3.UNPACK_B R4, R52 ;  /* 0x00000034ff04723e */ /* 0x001fc600020006ff */
[----:B------:R-:W-:Y:S01]  /*9ade0*/  STL.64 [R1+0x3b0], R12 ;  /* 0x0003b00c01007387 */ /* 0x000fe20000100a00 */
[----:B-1----:R-:W-:-:S03]  /*9adf0*/  F2FP.F16.E4M3.UNPACK_B R5, R53 ;  /* 0x00000035ff05723e */ /* 0x002fc600020006ff */
[----:B------:R-:W-:Y:S04]  /*9ae00*/  STL.64 [R1+0x3b8], R14 ;  /* 0x0003b80e01007387 */ /* 0x000fe80000100a00 */
[----:B------:R0:W-:Y:S04]  /*9ae10*/  STL [R1+0x80], R2 ;  /* 0x0000800201007387 */ /* 0x0001e80000100800 */
[----:B------:R1:W-:Y:S04]  /*9ae20*/  STL [R1+0x84], R3 ;  /* 0x0000840301007387 */ /* 0x0003e80000100800 */
[----:B------:R-:W-:Y:S01]  /*9ae30*/  STL.64 [R1+0x3d0], R8 ;  /* 0x0003d00801007387 */ /* 0x000fe20000100a00 */
[----:B0-----:R-:W-:-:S03]  /*9ae40*/  F2FP.F16.E4M3.UNPACK_B R2, R54 ;  /* 0x00000036ff02723e */ /* 0x001fc600020006ff */
[----:B------:R0:W-:Y:S01]  /*9ae50*/  STL.64 [R1+0x3d8], R10 ;  /* 0x0003d80a01007387 */ /* 0x0001e20000100a00 */
[----:B-1----:R-:W-:Y:S01]  /*9ae60*/  F2FP.F16.E4M3.UNPACK_B R3, R55 ;  /* 0x00000037ff03723e */ /* 0x002fe200020006ff */
[----:B------:R-:W-:Y:S02]  /*9ae70*/  IMAD.MOV.U32 R0, RZ, RZ, R5 ;  /* 0x000000ffff007224 */ /* 0x000fe400078e0005 */
[----:B------:R1:W-:Y:S01]  /*9ae80*/  STL.64 [R1+0x78], R4 ;  /* 0x0000780401007387 */ /* 0x0003e20000100a00 */
[C---:B0-----:R-:W-:Y:S08]  /*9ae90*/  HMMA.16816.F32 R8, R28.reuse, R4, R48 ;  /* 0x000000041c08723c */ /* 0x041ff00000001830 */
[----:B-1----:R-:W-:Y:S01]  /*9aea0*/  HMMA.16816.F32 R4, R28, R2, R56 ;  /* 0x000000021c04723c */ /* 0x002fe20000001838 */
[----:B------:R0:W-:Y:S02]  /*9aeb0*/  STL [R1+0x57fc], R0 ;  /* 0x0057fc0001007387 */ /* 0x0001e40000100800 */
[----:B0-----:R-:W-:-:S08]  /*9aec0*/  F2FP.F16.E4M3.UNPACK_B R0, R60 ;  /* 0x0000003cff00723e */ /* 0x001fd000020006ff */
[----:B------:R-:W-:Y:S04]  /*9aed0*/  STL.64 [R1+0x3f0], R8 ;  /* 0x0003f00801007387 */ /* 0x000fe80000100a00 */
[----:B------:R-:W-:Y:S04]  /*9aee0*/  STL.64 [R1+0x3f8], R10 ;  /* 0x0003f80a01007387 */ /* 0x000fe80000100a00 */
[----:B------:R-:W-:Y:S04]  /*9aef0*/  STL [R1+0x70], R2 ;  /* 0x0000700201007387 */ /* 0x000fe80000100800 */
[----:B------:R-:W-:Y:S04]  /*9af00*/  STL [R1+0x74], R3 ;  /* 0x0000740301007387 */ /* 0x000fe80000100800 */
[----:B------:R0:W-:Y:S04]  /*9af10*/  STL [R1+0x68], R0 ;  /* 0x0000680001007387 */ /* 0x0001e80000100800 */
[----:B------:R-:W2:Y:S01]  /*9af20*/  LDL.LU R52, [R1+0x530] ;  /* 0x0005300001347983 */ /* 0x000ea20000300800 */
[----:B0-----:R-:W-:-:S03]  /*9af30*/  F2FP.F16.E4M3.UNPACK_B R0, R61 ;  /* 0x0000003dff00723e */ /* 0x001fc600020006ff */
        /* <DEDUP_REMOVED lines=33> */
[----:B------:R-:W2:Y:S04]  /*9b150*/  LDL.64 R52, [R1+0x68] ;  /* 0x0000680001347983 */ /* 0x000ea80000100a00 */
[----:B------:R-:W3:Y:S04]  /*9b160*/  LDL R2, [R1+0x12c8] ;  /* 0x0012c80001027983 */ /* 0x000ee80000100800 */
[----:B------:R-:W3:Y:S04]  /*9b170*/  LDL R3, [R1+0x12cc] ;  /* 0x0012cc0001037983 */ /* 0x000ee80000100800 */
[----:B------:R-:W3:Y:S04]  /*9b180*/  LDL R4, [R1+0x12d8] ;  /* 0x0012d80001047983 */ /* 0x000ee80000100800 */
[----:B------:R-:W3:Y:S04]  /*9b190*/  LDL R38, [R1+0x12dc] ;  /* 0x0012dc0001267983 */ /* 0x000ee80000100800 */
[----:B------:R-:W3:Y:S04]  /*9b1a0*/  LDL R39, [R1+0x12e8] ;  /* 0x0012e80001277983 */ /* 0x000ee80000100800 */
[----:B------:R-:W3:Y:S04]  /*9b1b0*/  LDL.LU R40, [R1+0x470] ;  /* 0x0004700001287983 */ /* 0x000ee80000300800 */
[----:B------:R-:W3:Y:S04]  /*9b1c0*/  LDL.LU R41, [R1+0x474] ;  /* 0x0004740001297983 */ /* 0x000ee80000300800 */
[----:B------:R-:W3:Y:S04]  /*9b1d0*/  LDL.LU R42, [R1+0x478] ;  /* 0x00047800012a7983 */ /* 0x000ee80000300800 */
[----:B------:R-:W3:Y:S04]  /*9b1e0*/  LDL.LU R43, [R1+0x47c] ;  /* 0x00047c00012b7983 */ /* 0x000ee80000300800 */
[----:B------:R-:W3:Y:S04]  /*9b1f0*/  LDL R36, [R1+0x12ec] ;  /* 0x0012ec0001247983 */ /* 0x000ee80000100800 */
[----:B------:R-:W3:Y:S04]  /*9b200*/  LDL R37, [R1+0x12f8] ;  /* 0x0012f80001257983 */ /* 0x000ee80000100800 */
[----:B------:R-:W4:Y:S04]  /*9b210*/  LDL R22, [R1+0x12fc] ;  /* 0x0012fc0001167983 */ /* 0x000f280000100800 */
[----:B------:R-:W4:Y:S04]  /*9b220*/  LDL R23, [R1+0x1308] ;  /* 0x0013080001177983 */ /* 0x000f280000100800 */
        /* <DEDUP_REMOVED lines=26> */
[----:B---3--:R-:W-:Y:S02]  /*9b3d0*/  F2FP.F16.E4M3.UNPACK_B R2, R2 ;  /* 0x00000002ff02723e */ /* 0x008fe400020006ff */
[----:B------:R-:W-:-:S07]  /*9b3e0*/  F2FP.F16.E4M3.UNPACK_B R3, R3 ;  /* 0x00000003ff03723e */ /* 0x000fce00020006ff */
[C---:B------:R-:W-:Y:S01]  /*9b3f0*/  HMMA.16816.F32 R44, R28.reuse, R2, R44 ;  /* 0x000000021c2c723c */ /* 0x040fe2000000182c */
[----:B------:R-:W-:Y:S02]  /*9b400*/  F2FP.F16.E4M3.UNPACK_B R4, R4 ;  /* 0x00000004ff04723e */ /* 0x000fe400020006ff */
[----:B------:R-:W-:Y:S01]  /*9b410*/  F2FP.F16.E4M3.UNPACK_B R5, R38 ;  /* 0x00000026ff05723e */ /* 0x000fe200020006ff */
[----:B------:R0:W-:Y:S04]  /*9b420*/  STL [R1+0x60], R2 ;  /* 0x0000600201007387 */ /* 0x0001e80000100800 */
[----:B------:R1:W-:Y:S02]  /*9b430*/  STL [R1+0x64], R3 ;  /* 0x0000640301007387 */ /* 0x0003e40000100800 */
[----:B------:R-:W-:Y:S01]  /*9b440*/  HMMA.16816.F32 R40, R28, R4, R40 ;  /* 0x000000041c28723c */ /* 0x000fe20000001828 */
[----:B0-----:R-:W-:-:S02]  /*9b450*/  F2FP.F16.E4M3.UNPACK_B R2, R39 ;  /* 0x00000027ff02723e */ /* 0x001fc400020006ff */
[----:B-1----:R-:W-:-:S06]  /*9b460*/  F2FP.F16.E4M3.UNPACK_B R3, R36 ;  /* 0x00000024ff03723e */ /* 0x002fcc00020006ff */
[----:B------:R-:W-:Y:S04]  /*9b470*/  STL.64 [R1+0x450], R44 ;  /* 0x0004502c01007387 */ /* 0x000fe80000100a00 */
[----:B------:R-:W-:Y:S04]  /*9b480*/  STL.64 [R1+0x458], R46 ;  /* 0x0004582e01007387 */ /* 0x000fe80000100a00 */
[----:B------:R0:W-:Y:S01]  /*9b490*/  STL.64 [R1+0x58], R4 ;  /* 0x0000580401007387 */ /* 0x0001e20000100a00 */
[----:B-----5:R-:W-:Y:S01]  /*9b4a0*/  HMMA.16816.F32 R32, R28, R2, R32 ;  /* 0x000000021c20723c */ /* 0x020fe20000001820 */
[----:B0-----:R-:W-:-:S02]  /*9b4b0*/  F2FP.F16.E4M3.UNPACK_B R4, R37 ;  /* 0x00000025ff04723e */ /* 0x001fc400020006ff */
[----:B----4-:R-:W-:-:S07]  /*9b4c0*/  F2FP.F16.E4M3.UNPACK_B R5, R22 ;  /* 0x00000016ff05723e */ /* 0x010fce00020006ff */
[----:B------:R-:W-:Y:S01]  /*9b4d0*/  HMMA.16816.F32 R24, R28, R4, R24 ;  /* 0x000000041c18723c */ /* 0x000fe20000001818 */
        /* <DEDUP_REMOVED lines=16> */
[----:B------:R-:W-:-:S04]  /*9b5e0*/  F2FP.F16.E4M3.UNPACK_B R3, R48 ;  /* 0x00000030ff03723e */ /* 0x000fc800020006ff */
[----:B------:R-:W-:Y:S04]  /*9b5f0*/  STL.64 [R1+0x4d0], R16 ;  /* 0x0004d01001007387 */ /* 0x000fe80000100a00 */
[----:B------:R-:W-:Y:S04]  /*9b600*/  STL.64 [R1+0x4d8], R18 ;  /* 0x0004d81201007387 */ /* 0x000fe80000100a00 */
[----:B------:R0:W-:Y:S04]  /*9b610*/  STL.64 [R1+0x38], R4 ;  /* 0x0000380401007387 */ /* 0x0001e80000100a00 */
[----:B------:R-:W-:Y:S04]  /*9b620*/  STL.64 [R1+0x4f0], R12 ;  /* 0x0004f00c01007387 */ /* 0x000fe80000100a00 */
[----:B------:R-:W-:Y:S01]  /*9b630*/  STL.64 [R1+0x4f8], R14 ;  /* 0x0004f80e01007387 */ /* 0x000fe20000100a00 */
[----:B0-----:R-:W-:-:S02]  /*9b640*/  F2FP.F16.E4M3.UNPACK_B R4, R49 ;  /* 0x00000031ff04723e */ /* 0x001fc400020006ff */
[----:B------:R-:W-:Y:S01]  /*9b650*/  F2FP.F16.E4M3.UNPACK_B R5, R50 ;  /* 0x00000032ff05723e */ /* 0x000fe200020006ff */
[----:B------:R0:W-:Y:S01]  /*9b660*/  STL.64 [R1+0x30], R2 ;  /* 0x0000300201007387 */ /* 0x0001e20000100a00 */
[----:B--2---:R-:W-:Y:S01]  /*9b670*/  HMMA.16816.F32 R8, R28, R2, R8 ;  /* 0x000000021c08723c */ /* 0x004fe20000001808 */
[----:B0-----:R-:W-:Y:S02]  /*9b680*/  F2FP.F16.E4M3.UNPACK_B R2, R51 ;  /* 0x00000033ff02723e */ /* 0x001fe400020006ff */
[----:B------:R-:W-:-:S15]  /*9b690*/  F2FP.F16.E4M3.UNPACK_B R3, R60 ;  /* 0x0000003cff03723e */ /* 0x000fde00020006ff */
        /* <DEDUP_REMOVED lines=9> */
[----:B------:R-:W-:Y:S01]  /*9b730*/  F2FP.F16.E4M3.UNPACK_B R4, R61 ;  /* 0x0000003dff04723e */ /* 0x000fe200020006ff */
        /* <DEDUP_REMOVED lines=27> */
[----:B0-----:R-:W3:Y:S04]  /*9b8f0*/  LDL.LU R12, [R1+0x570] ;  /* 0x00057000010c7983 */ /* 0x001ee80000300800 */
[----:B------:R-:W3:Y:S04]  /*9b900*/  LDL.LU R13, [R1+0x574] ;  /* 0x00057400010d7983 */ /* 0x000ee80000300800 */
[----:B------:R-:W3:Y:S04]  /*9b910*/  LDL.LU R14, [R1+0x578] ;  /* 0x00057800010e7983 */ /* 0x000ee80000300800 */
[----:B------:R-:W3:Y:S04]  /*9b920*/  LDL.LU R15, [R1+0x57c] ;  /* 0x00057c00010f7983 */ /* 0x000ee80000300800 */
[----:B------:R-:W4:Y:S04]  /*9b930*/  LDL R44, [R1+0x1368] ;  /* 0x00136800012c7983 */ /* 0x000f280000100800 */
        /* <DEDUP_REMOVED lines=9> */
[----:B------:R-:W5:Y:S04]  /*9b9d0*/  LDL.LU R35, [R1+0x5dc] ;  /* 0x0005dc0001237983 */ /* 0x000f680000300800 */
        /* <DEDUP_REMOVED lines=17> */
[----:B------:R-:W5:Y:S01]  /*9baf0*/  LDL.LU R11, [R1+0x67c] ;  /* 0x00067c00010b7983 */ /* 0x000f620000300800 */
[----:B--2---:R-:W-:-:S03]  /*9bb00*/  F2FP.F16.E4M3.UNPACK_B R5, R51 ;  /* 0x00000033ff05723e */ /* 0x004fc600020006ff */
[----:B------:R-:W2:Y:S04]  /*9bb10*/  LDL R51, [R1+0x13ec] ;  /* 0x0013ec0001337983 */ /* 0x000ea80000100800 */
[----:B---3--:R-:W-:Y:S01]  /*9bb20*/  HMMA.16816.F32 R12, R28, R4, R12 ;  /* 0x000000041c0c723c */ /* 0x008fe2000000180c */
[----:B------:R-:W-:-:S15]  /*9bb30*/  STL [R1+0x1c], R5 ;  /* 0x00001c0501007387 */ /* 0x000fde0000100800 */
[----:B------:R-:W-:-:S03]  /*9bb40*/  NOP ;  /* 0x0000000000007918 */ /* 0x000fc60000000000 */
[----:B------:R-:W-:Y:S04]  /*9bb50*/  STL.64 [R1+0x570], R12 ;  /* 0x0005700c01007387 */ /* 0x000fe80000100a00 */
[----:B------:R0:W-:Y:S04]  /*9bb60*/  STL.64 [R1+0x578], R14 ;  /* 0x0005780e01007387 */ /* 0x0001e80000100a00 */
[----:B0-----:R-:W3:Y:S04]  /*9bb70*/  LDL.LU.64 R14, [R1+0x5818] ;  /* 0x00581800010e7983 */ /* 0x001ee80000300a00 */
[----:B------:R-:W3:Y:S01]  /*9bb80*/  LDL.LU.64 R12, [R1+0x5810] ;  /* 0x00581000010c7983 */ /* 0x000ee20000300a00 */
[----:B----4-:R-:W-:-:S02]  /*9bb90*/  F2FP.F16.E4M3.UNPACK_B R2, R44 ;  /* 0x0000002cff02723e */ /* 0x010fc400020006ff */
[----:B------:R-:W-:-:S07]  /*9bba0*/  F2FP.F16.E4M3.UNPACK_B R3, R45 ;  /* 0x0000002dff03723e */ /* 0x000fce00020006ff */
[----:B-----5:R-:W-:Y:S01]  /*9bbb0*/  HMMA.16816.F32 R40, R28, R2, R40 ;  /* 0x000000021c28723c */ /* 0x020fe20000001828 */
[----:B------:R-:W-:Y:S02]  /*9bbc0*/  F2FP.F16.E4M3.UNPACK_B R4, R6 ;  /* 0x00000006ff04723e */ /* 0x000fe400020006ff */
[----:B------:R-:W-:Y:S01]  /*9bbd0*/  F2FP.F16.E4M3.UNPACK_B R5, R7 ;  /* 0x00000007ff05723e */ /* 0x000fe200020006ff */
[----:B------:R-:W-:-:S15]  /*9bbe0*/  STL.64 [R1+0x10], R2 ;  /* 0x0000100201007387 */ /* 0x000fde0000100a00 */
[----:B------:R-:W-:Y:S04]  /*9bbf0*/  STL.64 [R1+0x590], R40 ;  /* 0x0005902801007387 */ /* 0x000fe80000100a00 */
[----:B------:R-:W-:Y:S04]  /*9bc00*/  STL.64 [R1+0x598], R42 ;  /* 0x0005982a01007387 */ /* 0x000fe80000100a00 */
[----:B------:R0:W-:Y:S02]  /*9bc10*/  STL.64 [R1+0x8], R4 ;  /* 0x0000080401007387 */ /* 0x0001e40000100a00 */
[----:B0-----:R-:W-:Y:S01]  /*9bc20*/  HMMA.16816.F32 R4, R28, R4, R36 ;  /* 0x000000041c04723c */ /* 0x001fe20000001824 */
[----:B------:R-:W-:-:S02]  /*9bc30*/  F2FP.F16.E4M3.UNPACK_B R2, R48 ;  /* 0x00000030ff02723e */ /* 0x000fc400020006ff */
[----:B------:R-:W-:-:S15]  /*9bc40*/  F2FP.F16.E4M3.UNPACK_B R3, R49 ;  /* 0x00000031ff03723e */ /* 0x000fde00020006ff */
[----:B------:R-:W-:Y:S01]  /*9bc50*/  NOP ;  /* 0x0000000000007918 */ /* 0x000fe20000000000 */
[----:B------:R-:W-:Y:S04]  /*9bc60*/  STL.64 [R1+0x5b0], R4 ;  /* 0x0005b00401007387 */ /* 0x000fe80000100a00 */
[----:B------:R0:W-:Y:S02]  /*9bc70*/  STL.64 [R1+0x5b8], R6 ;  /* 0x0005b80601007387 */ /* 0x0001e40000100a00 */
[----:B0-----:R-:W-:Y:S01]  /*9bc80*/  HMMA.16816.F32 R4, R28, R2, R32 ;  /* 0x000000021c04723c */ /* 0x001fe20000001820 */
[----:B------:R-:W-:Y:S02]  /*9bc90*/  F2FP.F16.E4M3.UNPACK_B R60, R60 ;  /* 0x0000003cff3c723e */ /* 0x000fe400020006ff */
[----:B------:R-:W-:Y:S01]  /*9bca0*/  F2FP.F16.E4M3.UNPACK_B R61, R61 ;  /* 0x0000003dff3d723e */ /* 0x000fe200020006ff */
[----:B------:R-:W-:-:S15]  /*9bcb0*/  STL.64 [R1], R2 ;  /* 0x0000000201007387 */ /* 0x000fde0000100a00 */
[----:B------:R-:W-:Y:S04]  /*9bcc0*/  STL.64 [R1+0x5d0], R4 ;  /* 0x0005d00401007387 */ /* 0x000fe80000100a00 */
[----:B------:R0:W-:Y:S02]  /*9bcd0*/  STL.64 [R1+0x5d8], R6 ;  /* 0x0005d80601007387 */ /* 0x0001e40000100a00 */
[----:B0-----:R-:W-:Y:S01]  /*9bce0*/  HMMA.16816.F32 R4, R28, R60, R24 ;  /* 0x0000003c1c04723c */ /* 0x001fe20000001818 */
[----:B------:R-:W-:Y:S02]  /*9bcf0*/  F2FP.F16.E4M3.UNPACK_B R58, R58 ;  /* 0x0000003aff3a723e */ /* 0x000fe400020006ff */
[----:B------:R-:W-:Y:S01]  /*9bd00*/  F2FP.F16.E4M3.UNPACK_B R59, R59 ;  /* 0x0000003bff3b723e */ /* 0x000fe200020006ff */
[----:B------:R-:W-:-:S15]  /*9bd10*/  STL.64 [R1+0x5600], R60 ;  /* 0x0056003c01007387 */ /* 0x000fde0000100a00 */
[----:B------:R-:W-:Y:S04]  /*9bd20*/  STL.64 [R1+0x5f0], R4 ;  /* 0x0005f00401007387 */ /* 0x000fe80000100a00 */
[----:B------:R0:W-:Y:S02]  /*9bd30*/  STL.64 [R1+0x5f8], R6 ;  /* 0x0005f80601007387 */ /* 0x0001e40000100a00 */
[----:B0-----:R-:W-:Y:S01]  /*9bd40*/  HMMA.16816.F32 R4, R28, R58, R20 ;  /* 0x0000003a1c04723c */ /* 0x001fe20000001814 */
[----:B------:R-:W-:Y:S02]  /*9bd50*/  F2FP.F16.E4M3.UNPACK_B R56, R56 ;  /* 0x00000038ff38723e */ /* 0x000fe400020006ff */
[----:B------:R-:W-:-:S15]  /*9bd60*/  F2FP.F16.E4M3.UNPACK_B R57, R57 ;  /* 0x00000039ff39723e */ /* 0x000fde00020006ff */
[----:B------:R-:W-:Y:S01]  /*9bd70*/  NOP ;  /* 0x0000000000007918 */ /* 0x000fe20000000000 */
[----:B------:R-:W-:Y:S04]  /*9bd80*/  STL.64 [R1+0x610], R4 ;  /* 0x0006100401007387 */ /* 0x000fe80000100a00 */
[----:B------:R0:W-:Y:S02]  /*9bd90*/  STL.64 [R1+0x618], R6 ;  /* 0x0006180601007387 */ /* 0x0001e40000100a00 */
[----:B0-----:R-:W-:Y:S01]  /*9bda0*/  HMMA.16816.F32 R4, R28, R56, R16 ;  /* 0x000000381c04723c */ /* 0x001fe20000001810 */
[----:B------:R-:W-:Y:S02]  /*9bdb0*/  F2FP.F16.E4M3.UNPACK_B R54, R54 ;  /* 0x00000036ff36723e */ /* 0x000fe400020006ff */
[----:B------:R-:W-:Y:S01]  /*9bdc0*/  F2FP.F16.E4M3.UNPACK_B R55, R55 ;  /* 0x00000037ff37723e */ /* 0x000fe200020006ff */
[----:B------:R-:W-:Y:S04]  /*9bdd0*/  STL.64 [R1+0x5598], R58 ;  /* 0x0055983a01007387 */ /* 0x000fe80000100a00 */
[----:B------:R-:W-:Y:S11]  /*9bde0*/  STL.64 [R1+0x5590], R56 ;  /* 0x0055903801007387 */ /* 0x000ff60000100a00 */
[----:B------:R-:W-:Y:S04]  /*9bdf0*/  STL.64 [R1+0x630], R4 ;  /* 0x0006300401007387 */ /* 0x000fe80000100a00 */
[----:B------:R3:W-:Y:S01]  /*9be00*/  STL.64 [R1+0x638], R6 ;  /* 0x0006380601007387 */ /* 0x0007e20000100a00 */
[----:B------:R-:W-:-:S02]  /*9be10*/  F2FP.F16.E4M3.UNPACK_B R52, R52 ;  /* 0x00000034ff34723e */ /* 0x000fc400020006ff */
[----:B------:R-:W-:Y:S01]  /*9be20*/  F2FP.F16.E4M3.UNPACK_B R53, R53 ;  /* 0x00000035ff35723e */ /* 0x000fe200020006ff */
        /* <DEDUP_REMOVED lines=54> */
[----:B------:R-:W5:Y:S01]  /*9c190*/  LDL R11, [R1+0x144c] ;  /* 0x00144c00010b7983 */ /* 0x000f620000100800 */
[----:B------:R-:W-:-:S02]  /*9c1a0*/  F2FP.F16.E4M3.UNPACK_B R50, R50 ;  /* 0x00000032ff32723e */ /* 0x000fc400020006ff */
[----:B--2---:R-:W-:Y:S01]  /*9c1b0*/  F2FP.F16.E4M3.UNPACK_B R51, R51 ;  /* 0x00000033ff33723e */ /* 0x004fe200020006ff */
[----:B------:R-:W2:Y:S04]  /*9c1c0*/  LDL R12, [R1+0x1458] ;  /* 0x00145800010c7983 */ /* 0x000ea80000100800 */
[----:B------:R-:W2:Y:S04]  /*9c1d0*/  LDL R13, [R1+0x145c] ;  /* 0x00145c00010d7983 */ /* 0x000ea80000100800 */
[----:B------:R-:W2:Y:S04]  /*9c1e0*/  LDL R14, [R1+0x1468] ;  /* 0x00146800010e7983 */ /* 0x000ea80000100800 */
[----:B------:R-:W2:Y:S04]  /*9c1f0*/  LDL.LU R24, [R1+0x770] ;  /* 0x0007700001187983 */ /* 0x000ea80000300800 */
[----:B------:R-:W2:Y:S04]  /*9c200*/  LDL.LU R25, [R1+0x774] ;  /* 0x0007740001197983 */ /* 0x000ea80000300800 */
[----:B------:R-:W2:Y:S04]  /*9c210*/  LDL.LU R26, [R1+0x778] ;  /* 0x00077800011a7983 */ /* 0x000ea80000300800 */
[----:B------:R-:W2:Y:S04]  /*9c220*/  LDL.LU R27, [R1+0x77c] ;  /* 0x00077c00011b7983 */ /* 0x000ea80000300800 */
[----:B------:R-:W2:Y:S04]  /*9c230*/  LDL R15, [R1+0x146c] ;  /* 0x00146c00010f7983 */ /* 0x000ea80000100800 */
[----:B------:R-:W2:Y:S01]  /*9c240*/  LDL R17, [R1+0x1478] ;  /* 0x0014780001117983 */ /* 0x000ea20000100800 */
[----:B---3--:R-:W-:-:S15]  /*9c250*/  HMMA.16816.F32 R20, R28, R50, R20 ;  /* 0x000000321c14723c */ /* 0x008fde0000001814 */
[----:B------:R-:W-:-:S04]  /*9c260*/  NOP ;  /* 0x0000000000007918 */ /* 0x000fc80000000000 */
[----:B------:R-:W-:Y:S04]  /*9c270*/  STL.64 [R1+0x690], R20 ;  /* 0x0006901401007387 */ /* 0x000fe80000100a00 */
[----:B------:R0:W-:Y:S04]  /*9c280*/  STL.64 [R1+0x698], R22 ;  /* 0x0006981601007387 */ /* 0x0001e80000100a00 */
[----:B0-----:R-:W3:Y:S04]  /*9c290*/  LDL.LU.64 R22, [R1+0x5808] ;  /* 0x0058080001167983 */ /* 0x001ee80000300a00 */
[----:B------:R-:W3:Y:S01]  /*9c2a0*/  LDL.LU.64 R20, [R1+0x5800] ;  /* 0x0058000001147983 */ /* 0x000ee20000300a00 */
[----:B----4-:R-:W-:-:S02]  /*9c2b0*/  F2FP.F16.E4M3.UNPACK_B R48, R48 ;  /* 0x00000030ff30723e */ /* 0x010fc400020006ff */
[----:B------:R-:W-:Y:S02]  /*9c2c0*/  F2FP.F16.E4M3.UNPACK_B R49, R49 ;  /* 0x00000031ff31723e */ /* 0x000fe400020006ff */
[----:B------:R-:W-:Y:S02]  /*9c2d0*/  F2FP.F16.E4M3.UNPACK_B R2, R2 ;  /* 0x00000002ff02723e */ /* 0x000fe400020006ff */
[----:B------:R-:W-:Y:S02]  /*9c2e0*/  F2FP.F16.E4M3.UNPACK_B R3, R18 ;  /* 0x00000012ff03723e */ /* 0x000fe400020006ff */
[----:B------:R-:W-:Y:S02]  /*9c2f0*/  F2FP.F16.E4M3.UNPACK_B R4, R19 ;  /* 0x00000013ff04723e */ /* 0x000fe400020006ff */
[----:B------:R-:W-:Y:S01]  /*9c300*/  F2FP.F16.E4M3.UNPACK_B R5, R16 ;  /* 0x00000010ff05723e */ /* 0x000fe200020006ff */
[----:B------:R-:W-:Y:S04]  /*9c310*/  STL.64 [R1+0x55b8], R50 ;  /* 0x0055b83201007387 */ /* 0x000fe80000100a00 */
[----:B------:R0:W-:Y:S01]  /*9c320*/  STL.64 [R1+0x55b0], R48 ;  /* 0x0055b03001007387 */ /* 0x0001e20000100a00 */
[C---:B------:R-:W-:Y:S08]  /*9c330*/  HMMA.16816.F32 R52, R28.reuse, R48, R52 ;  /* 0x000000301c34723c */ /* 0x040ff00000001834 */
[C---:B-----5:R-:W-:Y:S08]  /*9c340*/  HMMA.16816.F32 R44, R28.reuse, R4, R44 ;  /* 0x000000041c2c723c */ /* 0x060ff0000000182c */
[----:B0-----:R-:W-:Y:S01]  /*9c350*/  HMMA.16816.F32 R48, R28, R2, R56 ;  /* 0x000000021c30723c */ /* 0x001fe20000001838 */
[----:B------:R-:W-:-:S02]  /*9c360*/  F2FP.F16.E4M3.UNPACK_B R6, R6 ;  /* 0x00000006ff06723e */ /* 0x000fc400020006ff */
[----:B------:R-:W-:Y:S02]  /*9c370*/  F2FP.F16.E4M3.UNPACK_B R7, R7 ;  /* 0x00000007ff07723e */ /* 0x000fe400020006ff */
[----:B------:R-:W-:Y:S02]  /*9c380*/  F2FP.F16.E4M3.UNPACK_B R8, R8 ;  /* 0x00000008ff08723e */ /* 0x000fe400020006ff */
[----:B------:R-:W-:Y:S01]  /*9c390*/  F2FP.F16.E4M3.UNPACK_B R9, R9 ;  /* 0x00000009ff09723e */ /* 0x000fe200020006ff */
[----:B------:R-:W-:Y:S04]  /*9c3a0*/  STL.64 [R1+0x6b0], R52 ;  /* 0x0006b03401007387 */ /* 0x000fe80000100a00 */
[----:B------:R-:W-:Y:S01]  /*9c3b0*/  STL.64 [R1+0x6b8], R54 ;  /* 0x0006b83601007387 */ /* 0x000fe20000100a00 */
[C---:B------:R-:W-:Y:S06]  /*9c3c0*/  HMMA.16816.F32 R40, R28.reuse, R6, R40 ;  /* 0x000000061c28723c */ /* 0x040fec0000001828 */
[----:B------:R-:W-:Y:S04]  /*9c3d0*/  STL.64 [R1+0x6d0], R48 ;  /* 0x0006d03001007387 */ /* 0x000fe80000100a00 */
[----:B------:R-:W-:Y:S04]  /*9c3e0*/  STL.64 [R1+0x6d8], R50 ;  /* 0x0006d83201007387 */ /* 0x000fe80000100a00 */
[----:B------:R-:W-:Y:S04]  /*9c3f0*/  STL.64 [R1+0x6f0], R44 ;  /* 0x0006f02c01007387 */ /* 0x000fe80000100a00 */
[----:B------:R-:W-:Y:S04]  /*9c400*/  STL.64 [R1+0x6f8], R46 ;  /* 0x0006f82e01007387 */ /* 0x000fe80000100a00 */
[----:B------:R-:W-:Y:S04]  /*9c410*/  STL.64 [R1+0x5588], R6 ;  /* 0x0055880601007387 */ /* 0x000fe80000100a00 */
[----:B------:R0:W-:Y:S02]  /*9c420*/  STL.64 [R1+0x5580], R4 ;  /* 0x0055800401007387 */ /* 0x0001e40000100a00 */
[----:B0-----:R-:W-:Y:S01]  /*9c430*/  HMMA.16816.F32 R4, R28, R8, R36 ;  /* 0x000000081c04723c */ /* 0x001fe20000001824 */
[----:B------:R-:W-:-:S02]  /*9c440*/  F2FP.F16.E4M3.UNPACK_B R10, R10 ;  /* 0x0000000aff0a723e */ /* 0x000fc400020006ff */
[----:B------:R-:W-:Y:S01]  /*9c450*/  F2FP.F16.E4M3.UNPACK_B R11, R11 ;  /* 0x0000000bff0b723e */ /* 0x000fe200020006ff */
[----:B------:R-:W-:Y:S04]  /*9c460*/  STL.64 [R1+0x710], R40 ;  /* 0x0007102801007387 */ /* 0x000fe80000100a00 */
[----:B------:R-:W-:Y:S11]  /*9c470*/  STL.64 [R1+0x718], R42 ;  /* 0x0007182a01007387 */ /* 0x000ff60000100a00 */
[----:B------:R-:W-:Y:S04]  /*9c480*/  STL.64 [R1+0x730], R4 ;  /* 0x0007300401007387 */ /* 0x000fe80000100a00 */
[----:B------:R0:W-:Y:S02]  /*9c490*/  STL.64 [R1+0x738], R6 ;  /* 0x0007380601007387 */ /* 0x0001e40000100a00 */
[----:B0-----:R-:W-:Y:S01]  /*9c4a0*/  HMMA.16816.F32 R4, R28, R10, R32 ;  /* 0x0000000a1c04723c */ /* 0x001fe20000001820 */
[----:B--2---:R-:W-:-:S02]  /*9c4b0*/  F2FP.F16.E4M3.UNPACK_B R12, R12 ;  /* 0x0000000cff0c723e */ /* 0x004fc400020006ff */
[----:B------:R-:W-:Y:S01]  /*9c4c0*/  F2FP.F16.E4M3.UNPACK_B R13, R13 ;  /* 0x0000000dff0d723e */ /* 0x000fe200020006ff */
[----:B------:R-:W-:Y:S04]  /*9c4d0*/  STL.64 [R1+0x5578], R10 ;  /* 0x0055780a01007387 */ /* 0x000fe80000100a00 */
[----:B------:R-:W-:Y:S11]  /*9c4e0*/  STL.64 [R1+0x5570], R8 ;  /* 0x0055700801007387 */ /* 0x000ff60000100a00 */
[----:B------:R-:W-:Y:S04]  /*9c4f0*/  STL.64 [R1+0x750], R4 ;  /* 0x0007500401007387 */ /* 0x000fe80000100a00 */
[----:B------:R0:W-:Y:S02]  /*9c500*/  STL.64 [R1+0x758], R6 ;  /* 0x0007580601007387 */ /* 0x0001e40000100a00 */
[----:B0-----:R-:W-:Y:S01]  /*9c510*/  HMMA.16816.F32 R4, R28, R12, R24 ;  /* 0x0000000c1c04723c */ /* 0x001fe20000001818 */
[----:B------:R-:W-:-:S02]  /*9c520*/  F2FP.F16.E4M3.UNPACK_B R14, R14 ;  /* 0x0000000eff0e723e */ /* 0x000fc400020006ff */
[----:B------:R-:W-:-:S15]  /*9c530*/  F2FP.F16.E4M3.UNPACK_B R15, R15 ;  /* 0x0000000fff0f723e */ /* 0x000fde00020006ff */
[----:B------:R-:W-:Y:S01]  /*9c540*/  NOP ;  /* 0x0000000000007918 */ /* 0x000fe20000000000 */
[----:B------:R-:W-:Y:S04]  /*9c550*/  STL.64 [R1+0x770], R4 ;  /* 0x0007700401007387 */ /* 0x000fe80000100a00 */
[----:B------:R3:W-:Y:S04]  /*9c560*/  STL.64 [R1+0x778], R6 ;  /* 0x0007780601007387 */ /* 0x0007e80000100a00 */
[----:B------:R-:W2:Y:S01]  /*9c570*/  LDL.LU R40, [R1+0x890] ;  /* 0x0008900001287983 */ /* 0x000ea20000300800 */
[----:B------:R-:W-:Y:S01]  /*9c580*/  F2FP.F16.E4M3.UNPACK_B R16, R17 ;  /* 0x00000011ff10723e */ /* 0x000fe200020006ff */
        /* <DEDUP_REMOVED lines=47> */
[----:B------:R-:W-:Y:S04]  /*9c880*/  STL.64 [R1+0x5560], R14 ;  /* 0x0055600e01007387 */ /* 0x000fe80000100a00 */
[----:B------:R0:W-:Y:S04]  /*9c890*/  STL.64 [R1+0x5558], R12 ;  /* 0x0055580c01007387 */ /* 0x0001e80000100a00 */
[----:B0-----:R-:W5:Y:S04]  /*9c8a0*/  LDL.LU R12, [R1+0x7b0] ;  /* 0x0007b000010c7983 */ /* 0x001f680000300800 */
[----:B------:R-:W5:Y:S04]  /*9c8b0*/  LDL.LU R13, [R1+0x7b4] ;  /* 0x0007b400010d7983 */ /* 0x000f680000300800 */
[----:B------:R-:W5:Y:S04]  /*9c8c0*/  LDL.LU R14, [R1+0x7b8] ;  /* 0x0007b800010e7983 */ /* 0x000f680000300800 */
[----:B------:R-:W5:Y:S04]  /*9c8d0*/  LDL.LU R15, [R1+0x7bc] ;  /* 0x0007bc00010f7983 */ /* 0x000f680000300800 */
[----:B------:R-:W5:Y:S01]  /*9c8e0*/  LDL R37, [R1+0x14fc] ;  /* 0x0014fc0001257983 */ /* 0x000f620000100800 */
[----:B--2---:R-:W-:-:S02]  /*9c8f0*/  F2FP.F16.E4M3.UNPACK_B R17, R17 ;  /* 0x00000011ff11723e */ /* 0x004fc400020006ff */
[----:B---3--:R-:W-:Y:S02]  /*9c900*/  F2FP.F16.E4M3.UNPACK_B R18, R18 ;  /* 0x00000012ff12723e */ /* 0x008fe400020006ff */
[----:B----4-:R-:W-:Y:S02]  /*9c910*/  F2FP.F16.E4M3.UNPACK_B R19, R19 ;  /* 0x00000013ff13723e */ /* 0x010fe400020006ff */
[----:B-----5:R-:W-:Y:S02]  /*9c920*/  F2FP.F16.E4M3.UNPACK_B R20, R20 ;  /* 0x00000014ff14723e */ /* 0x020fe400020006ff */
[----:B------:R-:W-:-:S03]  /*9c930*/  F2FP.F16.E4M3.UNPACK_B R21, R21 ;  /* 0x00000015ff15723e */ /* 0x000fc600020006ff */
[C---:B------:R-:W-:Y:S08]  /*9c940*/  HMMA.16816.F32 R8, R28.reuse, R18, R8 ;  /* 0x000000121c08723c */ /* 0x040ff00000001808 */
[----:B------:R-:W-:Y:S01]  /*9c950*/  HMMA.16816.F32 R4, R28, R20, R4 ;  /* 0x000000141c04723c */ /* 0x000fe20000001804 */
[----:B------:R-:W-:Y:S02]  /*9c960*/  F2FP.F16.E4M3.UNPACK_B R22, R22 ;  /* 0x00000016ff16723e */ /* 0x000fe400020006ff */
[----:B------:R-:W-:-:S05]  /*9c970*/  F2FP.F16.E4M3.UNPACK_B R23, R23 ;  /* 0x00000017ff17723e */ /* 0x000fca00020006ff */
        /* <DEDUP_REMOVED lines=18> */
[----:B------:R-:W-:-:S02]  /*9caa0*/  F2FP.F16.E4M3.UNPACK_B R26, R26 ;  /* 0x0000001aff1a723e */ /* 0x000fc400020006ff */
[----:B------:R-:W-:Y:S02]  /*9cab0*/  F2FP.F16.E4M3.UNPACK_B R27, R27 ;  /* 0x0000001bff1b723e */ /* 0x000fe400020006ff */
[----:B------:R-:W-:-:S14]  /*9cac0*/  F2FP.F16.E4M3.UNPACK_B R32, R32 ;  /* 0x00000020ff20723e */ /* 0x000fdc00020006ff */
[----:B------:R-:W-:Y:S04]  /*9cad0*/  STL.64 [R1+0x830], R4 ;  /* 0x0008300401007387 */ /* 0x000fe80000100a00 */
[----:B------:R0:W-:Y:S02]  /*9cae0*/  STL.64 [R1+0x838], R6 ;  /* 0x0008380601007387 */ /* 0x0001e40000100a00 */
[----:B0-----:R-:W-:Y:S01]  /*9caf0*/  HMMA.16816.F32 R4, R28, R26, R56 ;  /* 0x0000001a1c04723c */ /* 0x001fe20000001838 */
[----:B------:R-:W-:Y:S01]  /*9cb00*/  F2FP.F16.E4M3.UNPACK_B R33, R33 ;  /* 0x00000021ff21723e */ /* 0x000fe200020006ff */
[----:B------:R-:W-:Y:S04]  /*9cb10*/  STL.64 [R1+0x5510], R26 ;  /* 0x0055101a01007387 */ /* 0x000fe80000100a00 */
[----:B------:R-:W-:-:S13]  /*9cb20*/  STL.64 [R1+0x5508], R24 ;  /* 0x0055081801007387 */ /* 0x000fda0000100a00 */
        /* <DEDUP_REMOVED lines=21> */
[----:B------:R-:W4:Y:S04]  /*9cc80*/  LDL R38, [R1+0x1508] ;  /* 0x0015080001267983 */ /* 0x000f280000100800 */
        /* <DEDUP_REMOVED lines=9> */
[----:B------:R-:W2:Y:S04]  /*9cd20*/  LDL R40, [R1+0x1518] ;  /* 0x0015180001287983 */ /* 0x000ea80000100800 */
[----:B------:R-:W2:Y:S04]  /*9cd30*/  LDL.LU R16, [R1+0x8f0] ;  /* 0x0008f00001107983 */ /* 0x000ea80000300800 */
[----:B------:R-:W2:Y:S04]  /*9cd40*/  LDL.LU R17, [R1+0x8f4] ;  /* 0x0008f40001117983 */ /* 0x000ea80000300800 */
[----:B------:R-:W2:Y:S04]  /*9cd50*/  LDL.LU R18, [R1+0x8f8] ;  /* 0x0008f80001127983 */ /* 0x000ea80000300800 */
[----:B------:R-:W2:Y:S04]  /*9cd60*/  LDL.LU R19, [R1+0x8fc] ;  /* 0x0008fc0001137983 */ /* 0x000ea80000300800 */
[----:B------:R-:W3:Y:S04]  /*9cd70*/  LDL R41, [R1+0x151c] ;  /* 0x00151c0001297983 */ /* 0x000ee80000100800 */
[----:B------:R-:W3:Y:S04]  /*9cd80*/  LDL R42, [R1+0x1528] ;  /* 0x00152800012a7983 */ /* 0x000ee80000100800 */
[----:B------:R-:W3:Y:S04]  /*9cd90*/  LDL R43, [R1+0x152c] ;  /* 0x00152c00012b7983 */ /* 0x000ee80000100800 */
[----:B------:R-:W3:Y:S04]  /*9cda0*/  LDL R44, [R1+0x1538] ;  /* 0x00153800012c7983 */ /* 0x000ee80000100800 */
[----:B------:R-:W3:Y:S01]  /*9cdb0*/  LDL R45, [R1+0x153c] ;  /* 0x00153c00012d7983 */ /* 0x000ee20000100800 */
[----:B------:R-:W-:-:S02]  /*9cdc0*/  F2FP.F16.E4M3.UNPACK_B R36, R36 ;  /* 0x00000024ff24723e */ /* 0x000fc400020006ff */
[----:B------:R-:W-:Y:S01]  /*9cdd0*/  F2FP.F16.E4M3.UNPACK_B R37, R37 ;  /* 0x00000025ff25723e */ /* 0x000fe200020006ff */
[----:B------:R-:W3:Y:S04]  /*9cde0*/  LDL R46, [R1+0x1548] ;  /* 0x00154800012e7983 */ /* 0x000ee80000100800 */
[----:B------:R-:W3:Y:S04]  /*9cdf0*/  LDL R47, [R1+0x154c] ;  /* 0x00154c00012f7983 */ /* 0x000ee80000100800 */
        /* <DEDUP_REMOVED lines=21> */
[----:B----4-:R-:W-:-:S02]  /*9cf50*/  F2FP.F16.E4M3.UNPACK_B R38, R38 ;  /* 0x00000026ff26723e */ /* 0x010fc400020006ff */
[----:B--2---:R-:W-:Y:S02]  /*9cf60*/  F2FP.F16.E4M3.UNPACK_B R39, R39 ;  /* 0x00000027ff27723e */ /* 0x004fe400020006ff */
[----:B------:R-:W-:Y:S02]  /*9cf70*/  F2FP.F16.E4M3.UNPACK_B R40, R40 ;  /* 0x00000028ff28723e */ /* 0x000fe400020006ff */
[----:B---3--:R-:W-:Y:S02]  /*9cf80*/  F2FP.F16.E4M3.UNPACK_B R41, R41 ;  /* 0x00000029ff29723e */ /* 0x008fe400020006ff */
[----:B------:R-:W-:Y:S02]  /*9cf90*/  F2FP.F16.E4M3.UNPACK_B R42, R42 ;  /* 0x0000002aff2a723e */ /* 0x000fe400020006ff */
[----:B------:R-:W-:Y:S01]  /*9cfa0*/  F2FP.F16.E4M3.UNPACK_B R43, R43 ;  /* 0x0000002bff2b723e */ /* 0x000fe200020006ff */
[----:B------:R-:W-:Y:S01]  /*9cfb0*/  HMMA.16816.F32 R20, R28, R38, R20 ;  /* 0x000000261c14723c */ /* 0x000fe20000001814 */
[----:B------:R-:W-:-:S02]  /*9cfc0*/  F2FP.F16.E4M3.UNPACK_B R44, R44 ;  /* 0x0000002cff2c723e */ /* 0x000fc400020006ff */
[----:B------:R-:W-:-:S05]  /*9cfd0*/  F2FP.F16.E4M3.UNPACK_B R45, R45 ;  /* 0x0000002dff2d723e */ /* 0x000fca00020006ff */
[C---:B------:R-:W-:Y:S08]  /*9cfe0*/  HMMA.16816.F32 R16, R28.reuse, R40, R16 ;  /* 0x000000281c10723c */ /* 0x040ff00000001810 */
[C---:B------:R-:W-:Y:S08]  /*9cff0*/  HMMA.16816.F32 R12, R28.reuse, R42, R12 ;  /* 0x0000002a1c0c723c */ /* 0x040ff0000000180c */
[----:B------:R-:W-:Y:S01]  /*9d000*/  HMMA.16816.F32 R8, R28, R44, R8 ;  /* 0x0000002c1c08723c */ /* 0x000fe20000001808 */
[----:B------:R-:W-:Y:S04]  /*9d010*/  STL.64 [R1+0x5550], R38 ;  /* 0x0055502601007387 */ /* 0x000fe80000100a00 */
[----:B------:R-:W-:Y:S01]  /*9d020*/  STL.64 [R1+0x5548], R36 ;  /* 0x0055482401007387 */ /* 0x000fe20000100a00 */
[----:B------:R-:W-:-:S02]  /*9d030*/  F2FP.F16.E4M3.UNPACK_B R46, R46 ;  /* 0x0000002eff2e723e */ /* 0x000fc400020006ff */
[----:B------:R-:W-:Y:S01]  /*9d040*/  F2FP.F16.E4M3.UNPACK_B R47, R47 ;  /* 0x0000002fff2f723e */ /* 0x000fe200020006ff */
[----:B------:R-:W-:Y:S02]  /*9d050*/  IMAD R7, R7, 0x100, R4 ;  /* 0x0000010007077824 */ /* 0x000fe400078e0204 */
[----:B------:R-:W-:Y:S01]  /*9d060*/  IMAD R6, R6, 0x100, R5 ;  /* 0x0000010006067824 */ /* 0x000fe200078e0205 */
[----:B------:R-:W-:Y:S04]  /*9d070*/  STL.64 [R1+0x8d0], R20 ;  /* 0x0008d01401007387 */ /* 0x000fe80000100a00 */
[----:B------:R-:W-:Y:S04]  /*9d080*/  STL.64 [R1+0x8d8], R22 ;  /* 0x0008d81601007387 */ /* 0x000fe80000100a00 */
[----:B------:R-:W-:Y:S04]  /*9d090*/  STL [R1+0x54fc], R40 ;  /* 0x0054fc2801007387 */ /* 0x000fe80000100800 */
[----:B------:R-:W-:Y:S04]  /*9d0a0*/  STL [R1+0x54f8], R41 ;  /* 0x0054f82901007387 */ /* 0x000fe80000100800 */
[----:B------:R-:W-:Y:S04]  /*9d0b0*/  STL.64 [R1+0x8f0], R16 ;  /* 0x0008f01001007387 */ /* 0x000fe80000100a00 */
[----:B------:R-:W-:Y:S04]  /*9d0c0*/  STL.64 [R1+0x8f8], R18 ;  /* 0x0008f81201007387 */ /* 0x000fe80000100a00 */
[----:B------:R-:W-:Y:S04]  /*9d0d0*/  STL [R1+0x5504], R42 ;  /* 0x0055042a01007387 */ /* 0x000fe80000100800 */
[----:B------:R-:W-:Y:S04]  /*9d0e0*/  STL [R1+0x5500], R43 ;  /* 0x0055002b01007387 */ /* 0x000fe80000100800 */
[----:B------:R-:W-:Y:S01]  /*9d0f0*/  STL.64 [R1+0x940], R12 ;  /* 0x0009400c01007387 */ /* 0x000fe20000100a00 */
[----:B------:R-:W-:-:S02]  /*9d100*/  IMAD R5, R49, 0x100, R48 ;  /* 0x0000010031057824 */ /* 0x000fc400078e0230 */
[----:B------:R-:W-:Y:S01]  /*9d110*/  IMAD R4, R51, 0x100, R50 ;  /* 0x0000010033047824 */ /* 0x000fe200078e0232 */
        /* <DEDUP_REMOVED lines=187> */
[C---:B---3--:R-:W-:Y:S08]  /*9dcd0*/  HMMA.16816.F32 R12, R28.reuse, R46, R12 ;  /* 0x0000002e1c0c723c */ /* 0x048ff0000000180c */
[C---:B----4-:R-:W-:Y:S08]  /*9dce0*/  HMMA.16816.F32 R36, R28.reuse, R38, R32 ;  /* 0x000000261c24723c */ /* 0x050ff00000001820 */
[----:B-----5:R-:W-:Y:S01]  /*9dcf0*/  HMMA.16816.F32 R40, R28, R16, R40 ;  /* 0x000000101c28723c */ /* 0x020fe20000001828 */
[----:B------:R-:W-:-:S02]  /*9dd00*/  IMAD.MOV.U32 R45, RZ, RZ, R46 ;  /* 0x000000ffff2d7224 */ /* 0x000fc400078e002e */
[----:B------:R-:W-:Y:S01]  /*9dd10*/  IMAD.MOV.U32 R44, RZ, RZ, R47 ;  /* 0x000000ffff2c7224 */ /* 0x000fe200078e002f */
[----:B------:R-:W-:Y:S04]  /*9dd20*/  STL.64 [R1+0x1110], R4 ;  /* 0x0011100401007387 */ /* 0x000fe80000100a00 */
[----:B------:R0:W-:Y:S04]  /*9dd30*/  STL.64 [R1+0x1118], R6 ;  /* 0x0011180601007387 */ /* 0x0001e80000100a00 */
[----:B0-----:R-:W2:Y:S04]  /*9dd40*/  LDL.LU.64 R6, [R1+0x57c8] ;  /* 0x0057c80001067983 */ /* 0x001ea80000300a00 */
        /* <DEDUP_REMOVED lines=60> */
[C---:B----4-:R-:W-:Y:S08]  /*9e110*/  HMMA.16816.F32 R16, R28.reuse, R18, R24 ;  /* 0x000000121c10723c */ /* 0x050ff00000001818 */
[C---:B--2---:R-:W-:Y:S03]  /*9e120*/  HMMA.16816.F32 R8, R28.reuse, R48, R8 ;  /* 0x000000301c08723c */ /* 0x044fe60000001808 */
[----:B------:R-:W-:Y:S04]  /*9e130*/  STL.64 [R1+0x1080], R20 ;  /* 0x0010801401007387 */ /* 0x000fe80000100a00 */
[----:B------:R0:W-:Y:S01]  /*9e140*/  STL.64 [R1+0x1088], R22 ;  /* 0x0010881601007387 */ /* 0x0001e20000100a00 */
[C---:B-----5:R-:W-:Y:S03]  /*9e150*/  HMMA.16816.F32 R48, R28.reuse, R50, R4 ;  /* 0x000000321c30723c */ /* 0x060fe60000001804 */
[----:B0-----:R-:W2:Y:S04]  /*9e160*/  LDL.LU.64 R22, [R1+0x5700] ;  /* 0x0057000001167983 */ /* 0x001ea80000300a00 */
[----:B------:R-:W3:Y:S04]  /*9e170*/  LDL.LU.64 R20, [R1+0x56f8] ;  /* 0x0056f80001147983 */ /* 0x000ee80000300a00 */
[----:B------:R-:W2:Y:S04]  /*9e180*/  LDL.LU.64 R26, [R1+0x56f0] ;  /* 0x0056f000011a7983 */ /* 0x000ea80000300a00 */
        /* <DEDUP_REMOVED lines=9> */
[----:B------:R-:W5:Y:S04]  /*9e220*/  LDL.LU.64 R6, [R1+0x56c0] ;  /* 0x0056c00001067983 */ /* 0x000f680000300a00 */
[----:B------:R-:W5:Y:S04]  /*9e230*/  LDL.LU.64 R4, [R1+0x56b8] ;  /* 0x0056b80001047983 */ /* 0x000f680000300a00 */
[----:B------:R-:W-:Y:S04]  /*9e240*/  STL.64 [R1+0x1050], R48 ;  /* 0x0010503001007387 */ /* 0x000fe80000100a00 */
[----:B------:R0:W-:Y:S04]  /*9e250*/  STL.64 [R1+0x1058], R50 ;  /* 0x0010583201007387 */ /* 0x0001e80000100a00 */
[----:B0-----:R-:W5:Y:S04]  /*9e260*/  LDL.LU.64 R50, [R1+0x56b0] ;  /* 0x0056b00001327983 */ /* 0x001f680000300a00 */
[----:B------:R-:W5:Y:S01]  /*9e270*/  LDL.LU.64 R48, [R1+0x56a8] ;  /* 0x0056a80001307983 */ /* 0x000f620000300a00 */
        /* <DEDUP_REMOVED lines=8> */
[C---:B--2---:R-:W-:Y:S08]  /*9e300*/  HMMA.16816.F32 R20, R28.reuse, R22, R24 ;  /* 0x000000161c14723c */ /* 0x044ff00000001818 */
[C---:B----4-:R-:W-:Y:S08]  /*9e310*/  HMMA.16816.F32 R16, R28.reuse, R8, R16 ;  /* 0x000000081c10723c */ /* 0x050ff00000001810 */
[C---:B-----5:R-:W-:Y:S08]  /*9e320*/  HMMA.16816.F32 R12, R28.reuse, R10, R12 ;  /* 0x0000000a1c0c723c */ /* 0x060ff0000000180c */
[C---:B------:R-:W-:Y:S01]  /*9e330*/  HMMA.16816.F32 R8, R28.reuse, R52, R4 ;  /* 0x000000341c08723c */ /* 0x040fe20000001804 */
[----:B------:R-:W-:Y:S04]  /*9e340*/  STL.64 [R1+0x1020], R32 ;  /* 0x0010202001007387 */ /* 0x000fe80000100a00 */
[----:B------:R-:W-:Y:S04]  /*9e350*/  STL.64 [R1+0x1028], R34 ;  /* 0x0010282201007387 */ /* 0x000fe80000100a00 */
[----:B------:R-:W-:Y:S04]  /*9e360*/  STL.64 [R1+0x1010], R20 ;  /* 0x0010101401007387 */ /* 0x000fe80000100a00 */
[----:B------:R-:W-:Y:S01]  /*9e370*/  STL.64 [R1+0x1018], R22 ;  /* 0x0010181601007387 */ /* 0x000fe20000100a00 */
        /* <DEDUP_REMOVED lines=149> */
[C---:B--2---:R-:W-:Y:S08]  /*9ecd0*/  HMMA.16816.F32 R8, R28.reuse, R10, R32 ;  /* 0x0000000a1c08723c */ /* 0x044ff00000001820 */
[----:B-----5:R-:W-:Y:S01]  /*9ece0*/  HMMA.16816.F32 R16, R28, R36, R16 ;  /* 0x000000241c10723c */ /* 0x020fe20000001810 */
[----:B------:R0:W-:Y:S04]  /*9ecf0*/  STL [R1+0x5474], R0 ;  /* 0x0054740001007387 */ /* 0x0001e80000100800 */
[----:B------:R-:W2:Y:S04]  /*9ed00*/  LDL.LU.64 R34, [R1+0x5690] ;  /* 0x0056900001227983 */ /* 0x000ea80000300a00 */
[----:B------:R-:W2:Y:S01]  /*9ed10*/  LDL.LU.64 R32, [R1+0x5688] ;  /* 0x0056880001207983 */ /* 0x000ea20000300a00 */
[----:B0-----:R-:W-:-:S02]  /*9ed20*/  IMAD.MOV.U32 R0, RZ, RZ, R37 ;  /* 0x000000ffff007224 */ /* 0x001fc400078e0025 */
[----:B---3--:R-:W-:Y:S01]  /*9ed30*/  HMMA.16816.F32 R36, R28, R38, R40 ;  /* 0x000000261c24723c */ /* 0x008fe20000001828 */
        /* <DEDUP_REMOVED lines=11> */
[----:B------:R-:W-:Y:S04]  /*9edf0*/  STL.64 [R1+0xf80], R36 ;  /* 0x000f802401007387 */ /* 0x000fe80000100a00 */
[----:B------:R1:W-:Y:S01]  /*9ee00*/  STL.64 [R1+0xf88], R38 ;  /* 0x000f882601007387 */ /* 0x0003e20000100a00 */
[----:B0-----:R-:W-:-:S03]  /*9ee10*/  IMAD.MOV.U32 R0, RZ, RZ, R45 ;  /* 0x000000ffff007224 */ /* 0x001fc600078e002d */
[----:B-1----:R-:W3:Y:S04]  /*9ee20*/  LDL.LU.64 R38, [R1+0x5650] ;  /* 0x0056500001267983 */ /* 0x002ee80000300a00 */
[----:B------:R-:W3:Y:S01]  /*9ee30*/  LDL.LU.64 R36, [R1+0x5648] ;  /* 0x0056480001247983 */ /* 0x000ee20000300a00 */
[C---:B----4-:R-:W-:Y:S08]  /*9ee40*/  HMMA.16816.F32 R48, R28.reuse, R44, R48 ;  /* 0x0000002c1c30723c */ /* 0x050ff00000001830 */
[C---:B------:R-:W-:Y:S11]  /*9ee50*/  HMMA.16816.F32 R44, R28.reuse, R46, R56 ;  /* 0x0000002e1c2c723c */ /* 0x040ff60000001838 */
[----:B------:R-:W-:Y:S04]  /*9ee60*/  STL.64 [R1+0xf70], R48 ;  /* 0x000f703001007387 */ /* 0x000fe80000100a00 */
[----:B------:R0:W-:Y:S04]  /*9ee70*/  STL.64 [R1+0xf78], R50 ;  /* 0x000f783201007387 */ /* 0x0001e80000100a00 */
[----:B0-----:R-:W4:Y:S04]  /*9ee80*/  LDL.LU.64 R50, [R1+0x5640] ;  /* 0x0056400001327983 */ /* 0x001f280000300a00 */
[----:B------:R-:W4:Y:S04]  /*9ee90*/  LDL.LU.64 R48, [R1+0x5638] ;  /* 0x0056380001307983 */ /* 0x000f280000300a00 */
[----:B------:R-:W-:Y:S04]  /*9eea0*/  STL [R1+0x547c], R0 ;  /* 0x00547c0001007387 */ /* 0x000fe80000100800 */
[----:B------:R-:W4:Y:S04]  /*9eeb0*/  LDL.LU.64 R58, [R1+0x5630] ;  /* 0x00563000013a7983 */ /* 0x000f280000300a00 */
[----:B------:R-:W4:Y:S01]  /*9eec0*/  LDL.LU.64 R56, [R1+0x5628] ;  /* 0x0056280001387983 */ /* 0x000f220000300a00 */
[C---:B--2---:R-:W-:Y:S08]  /*9eed0*/  HMMA.16816.F32 R32, R28.reuse, R60, R32 ;  /* 0x0000003c1c20723c */ /* 0x044ff00000001820 */
[C---:B-----5:R-:W-:Y:S01]  /*9eee0*/  HMMA.16816.F32 R24, R28.reuse, R8, R24 ;  /* 0x000000081c18723c */ /* 0x060fe20000001818 */
[----:B------:R-:W-:Y:S04]  /*9eef0*/  STL.64 [R1+0xf60], R44 ;  /* 0x000f602c01007387 */ /* 0x000fe80000100a00 */
[----:B------:R0:W-:Y:S03]  /*9ef00*/  STL.64 [R1+0xf68], R46 ;  /* 0x000f682e01007387 */ /* 0x0001e60000100a00 */
[C---:B---3--:R-:W-:Y:S01]  /*9ef10*/  HMMA.16816.F32 R8, R28.reuse, R10, R16 ;  /* 0x0000000a1c08723c */ /* 0x048fe20000001810 */
[----:B0-----:R-:W2:Y:S04]  /*9ef20*/  LDL.LU.64 R46, [R1+0x5620] ;  /* 0x00562000012e7983 */ /* 0x001ea80000300a00 */
[----:B------:R-:W2:Y:S04]  /*9ef30*/  LDL.LU.64 R44, [R1+0x5618] ;  /* 0x00561800012c7983 */ /* 0x000ea80000300a00 */
[----:B------:R-:W-:Y:S04]  /*9ef40*/  STL.64 [R1+0xf50], R32 ;  /* 0x000f502001007387 */ /* 0x000fe80000100a00 */
[----:B------:R0:W-:Y:S01]  /*9ef50*/  STL.64 [R1+0xf58], R34 ;  /* 0x000f582201007387 */ /* 0x0001e20000100a00 */
[----:B------:R-:W-:Y:S01]  /*9ef60*/  IMAD.MOV.U32 R0, RZ, RZ, R61 ;  /* 0x000000ffff007224 */ /* 0x000fe200078e003d */
[C---:B------:R-:W-:Y:S02]  /*9ef70*/  HMMA.16816.F32 R40, R28.reuse, R36, R40 ;  /* 0x000000241c28723c */ /* 0x040fe40000001828 */
        /* <DEDUP_REMOVED lines=21> */
[----:B0-----:R-:W4:Y:S04]  /*9f0d0*/  LDL.LU.64 R50, [R1+0x55b8] ;  /* 0x0055b80001327983 */ /* 0x001f280000300a00 */
[----:B------:R-:W4:Y:S04]  /*9f0e0*/  LDL.LU.64 R48, [R1+0x55b0] ;  /* 0x0055b00001307983 */ /* 0x000f280000300a00 */
[----:B------:R-:W5:Y:S04]  /*9f0f0*/  LDL.LU.64 R54, [R1+0x55a8] ;  /* 0x0055a80001367983 */ /* 0x000f680000300a00 */
        /* <DEDUP_REMOVED lines=15> */
[C---:B------:R-:W-:Y:S08]  /*9f1f0*/  HMMA.16816.F32 R20, R28.reuse, R56, R20 ;  /* 0x000000381c14723c */ /* 0x040ff00000001814 */
[C---:B------:R-:W-:Y:S01]  /*9f200*/  HMMA.16816.F32 R4, R28.reuse, R48, R4 ;  /* 0x000000301c04723c */ /* 0x040fe20000001804 */
[----:B------:R-:W-:Y:S04]  /*9f210*/  STL.64 [R1+0x5358], R58 ;  /* 0x0053583a01007387 */ /* 0x000fe80000100a00 */
        /* <DEDUP_REMOVED lines=92> */
[C---:B--2---:R-:W-:Y:S11]  /*9f7e0*/  HMMA.16816.F32 R12, R28.reuse, R10, R12 ;  /* 0x0000000a1c0c723c */ /* 0x044ff6000000180c */
        /* <DEDUP_REMOVED lines=13> */
[C---:B--2---:R-:W-:Y:S08]  /*9f8c0*/  HMMA.16816.F32 R36, R28.reuse, R12, R36 ;  /* 0x0000000c1c24723c */ /* 0x044ff00000001824 */
[C---:B-----5:R-:W-:Y:S11]  /*9f8d0*/  HMMA.16816.F32 R16, R28.reuse, R14, R16 ;  /* 0x0000000e1c10723c */ /* 0x060ff60000001810 */
[----:B------:R-:W-:Y:S04]  /*9f8e0*/  STL.64 [R1+0xe20], R36 ;  /* 0x000e202401007387 */ /* 0x000fe80000100a00 */
[----:B------:R0:W-:Y:S04]  /*9f8f0*/  STL.64 [R1+0xe28], R38 ;  /* 0x000e282601007387 */ /* 0x0001e80000100a00 */
[----:B0-----:R-:W2:Y:S04]  /*9f900*/  LDL.LU.64 R38, [R1+0x5550] ;  /* 0x0055500001267983 */ /* 0x001ea80000300a00 */
[----:B------:R-:W5:Y:S04]  /*9f910*/  LDL.LU.64 R36, [R1+0x5548] ;  /* 0x0055480001247983 */ /* 0x000f680000300a00 */
        /* <DEDUP_REMOVED lines=11> */
[C---:B------:R-:W-:Y:S11]  /*9f9d0*/  HMMA.16816.F32 R20, R28.reuse, R18, R20 ;  /* 0x000000121c14723c */ /* 0x040ff60000001814 */
[----:B------:R-:W-:Y:S04]  /*9f9e0*/  STL.64 [R1+0xe00], R32 ;  /* 0x000e002001007387 */ /* 0x000fe80000100a00 */
[----:B------:R0:W-:Y:S04]  /*9f9f0*/  STL.64 [R1+0xe08], R34 ;  /* 0x000e082201007387 */ /* 0x0001e80000100a00 */
[----:B0-----:R-:W4:Y:S04]  /*9fa00*/  LDL.LU.64 R34, [R1+0x5530] ;  /* 0x0055300001227983 */ /* 0x001f280000300a00 */
[----:B------:R-:W2:Y:S04]  /*9fa10*/  LDL.LU.64 R32, [R1+0x5528] ;  /* 0x0055280001207983 */ /* 0x000ea80000300a00 */
[----:B------:R-:W-:Y:S04]  /*9fa20*/  STL.64 [R1+0xdf0], R20 ;  /* 0x000df01401007387 */ /* 0x000fe80000100a00 */
[----:B------:R0:W-:Y:S04]  /*9fa30*/  STL.64 [R1+0xdf8], R22 ;  /* 0x000df81601007387 */ /* 0x0001e80000100a00 */
[----:B0-----:R-:W2:Y:S04]  /*9fa40*/  LDL.LU.64 R22, [R1+0x5520] ;  /* 0x0055200001167983 */ /* 0x001ea80000300a00 */
[----:B------:R-:W3:Y:S04]  /*9fa50*/  LDL.LU.64 R20, [R1+0x5518] ;  /* 0x0055180001147983 */ /* 0x000ee80000300a00 */
[----:B------:R-:W-:Y:S04]  /*9fa60*/  STL.64 [R1+0x5308], R18 ;  /* 0x0053081201007387 */ /* 0x000fe80000100a00 */
[----:B------:R0:W-:Y:S04]  /*9fa70*/  STL.64 [R1+0x5300], R16 ;  /* 0x0053001001007387 */ /* 0x0001e80000100a00 */
[----:B0-----:R-:W2:Y:S04]  /*9fa80*/  LDL.LU R16, [R1+0xdd0] ;  /* 0x000dd00001107983 */ /* 0x001ea80000300800 */
        /* <DEDUP_REMOVED lines=9> */
[----:B--2---:R-:W-:Y:S03]  /*9fb20*/  HMMA.16816.F32 R16, R28, R22, R16 ;  /* 0x000000161c10723c */ /* 0x004fe60000001810 */
[----:B------:R-:W-:Y:S04]  /*9fb30*/  STL.64 [R1+0x52e8], R22 ;  /* 0x0052e81601007387 */ /* 0x000fe80000100a00 */
[----:B------:R-:W-:-:S12]  /*9fb40*/  STL.64 [R1+0x52e0], R20 ;  /* 0x0052e01401007387 */ /* 0x000fd80000100a00 */
[----:B------:R-:W-:Y:S04]  /*9fb50*/  STL.64 [R1+0xdd0], R16 ;  /* 0x000dd01001007387 */ /* 0x000fe80000100a00 */
[----:B------:R-:W-:Y:S01]  /*9fb60*/  STL.64 [R1+0xdd8], R18 ;  /* 0x000dd81201007387 */ /* 0x000fe20000100a00 */
[C---:B---3--:R-:W-:Y:S08]  /*9fb70*/  HMMA.16816.F32 R12, R28.reuse, R24, R12 ;  /* 0x000000181c0c723c */ /* 0x048ff0000000180c */
[C---:B------:R-:W-:Y:S01]  /*9fb80*/  HMMA.16816.F32 R8, R28.reuse, R26, R8 ;  /* 0x0000001a1c08723c */ /* 0x040fe20000001808 */
[----:B------:R-:W-:Y:S10]  /*9fb90*/  STL.64 [R1+0x52c8], R26 ;  /* 0x0052c81a01007387 */ /* 0x000ff40000100a00 */
[----:B------:R-:W-:Y:S04]  /*9fba0*/  STL.64 [R1+0xdc0], R12 ;  /* 0x000dc00c01007387 */ /* 0x000fe80000100a00 */
[----:B------:R-:W-:Y:S04]  /*9fbb0*/  STL.64 [R1+0xdc8], R14 ;  /* 0x000dc80e01007387 */ /* 0x000fe80000100a00 */
[----:B------:R-:W-:Y:S04]  /*9fbc0*/  STL.64 [R1+0x52c0], R24 ;  /* 0x0052c01801007387 */ /* 0x000fe80000100a00 */
[----:B------:R-:W-:Y:S04]  /*9fbd0*/  STL.64 [R1+0xdb0], R8 ;  /* 0x000db00801007387 */ /* 0x000fe80000100a00 */
[----:B------:R0:W-:Y:S02]  /*9fbe0*/  STL.64 [R1+0xdb8], R10 ;  /* 0x000db80a01007387 */ /* 0x0001e40000100a00 */
[C---:B0-----:R-:W-:Y:S08]  /*9fbf0*/  HMMA.16816.F32 R8, R28.reuse, R32, R4 ;  /* 0x000000201c08723c */ /* 0x041ff00000001804 */
[C---:B----4-:R-:W-:Y:S01]  /*9fc00*/  HMMA.16816.F32 R4, R28.reuse, R34, R48 ;  /* 0x000000221c04723c */ /* 0x050fe20000001830 */
[----:B------:R-:W-:Y:S10]  /*9fc10*/  STL.64 [R1+0x52a8], R34 ;  /* 0x0052a82201007387 */ /* 0x000ff40000100a00 */
[----:B------:R-:W-:Y:S04]  /*9fc20*/  STL.64 [R1+0xda0], R8 ;  /* 0x000da00801007387 */ /* 0x000fe80000100a00 */
[----:B------:R5:W-:Y:S04]  /*9fc30*/  STL.64 [R1+0xda8], R10 ;  /* 0x000da80a01007387 */ /* 0x000be80000100a00 */
[----:B------:R-:W-:Y:S04]  /*9fc40*/  STL.64 [R1+0x52a0], R32 ;  /* 0x0052a02001007387 */ /* 0x000fe80000100a00 */
[----:B------:R-:W-:Y:S04]  /*9fc50*/  STL.64 [R1+0xd90], R4 ;  /* 0x000d900401007387 */ /* 0x000fe80000100a00 */
[----:B------:R0:W-:Y:S04]  /*9fc60*/  STL.64 [R1+0xd98], R6 ;  /* 0x000d980601007387 */ /* 0x0001e80000100a00 */
[----:B------:R-:W2:Y:S01]  /*9fc70*/  LDL.LU R48, [R1+0xd00] ;  /* 0x000d000001307983 */ /* 0x000ea20000300800 */
[C---:B-----5:R-:W-:Y:S08]  /*9fc80*/  HMMA.16816.F32 R8, R28.reuse, R36, R52 ;  /* 0x000000241c08723c */ /* 0x060ff00000001834 */
        /* <DEDUP_REMOVED lines=93> */
[C---:B------:R-:W-:Y:S08]  /*a0260*/  HMMA.16816.F32 R16, R28.reuse, R18, R20 ;  /* 0x000000121c10723c */ /* 0x040ff00000001814 */
[C---:B------:R-:W-:Y:S08]  /*a0270*/  HMMA.16816.F32 R12, R28.reuse, R4, R12 ;  /* 0x000000041c0c723c */ /* 0x040ff0000000180c */
[----:B------:R-:W-:Y:S01]  /*a0280*/  HMMA.16816.F32 R8, R28, R6, R8 ;  /* 0x000000061c08723c */ /* 0x000fe20000001808 */
[----:B------:R-:W-:-:S02]  /*a0290*/  IMAD.MOV.U32 R47, RZ, RZ, R4 ;  /* 0x000000ffff2f7224 */ /* 0x000fc400078e0004 */
[----:B------:R-:W-:-:S05]  /*a02a0*/  IMAD.MOV.U32 R46, RZ, RZ, R5 ;  /* 0x000000ffff2e7224 */ /* 0x000fca00078e0005 */
[C---:B------:R-:W-:Y:S01]  /*a02b0*/  HMMA.16816.F32 R4, R28.reuse, R56, R48 ;  /* 0x000000381c04723c */ /* 0x040fe20000001830 */
[----:B------:R-:W-:Y:S04]  /*a02c0*/  STL.64 [R1+0xd30], R16 ;  /* 0x000d301001007387 */ /* 0x000fe80000100a00 */
[----:B------:R-:W-:Y:S04]  /*a02d0*/  STL.64 [R1+0xd38], R18 ;  /* 0x000d381201007387 */ /* 0x000fe80000100a00 */
[----:B------:R-:W-:Y:S04]  /*a02e0*/  STL.64 [R1+0xd20], R12 ;  /* 0x000d200c01007387 */ /* 0x000fe80000100a00 */
[----:B------:R-:W-:Y:S04]  /*a02f0*/  STL.64 [R1+0xd28], R14 ;  /* 0x000d280e01007387 */ /* 0x000fe80000100a00 */
[----:B------:R-:W-:Y:S04]  /*a0300*/  STL [R1+0x525c], R46 ;  /* 0x00525c2e01007387 */ /* 0x000fe80000100800 */
[----:B------:R-:W-:Y:S04]  /*a0310*/  STL [R1+0x5258], R47 ;  /* 0x0052582f01007387 */ /* 0x000fe80000100800 */
[----:B------:R-:W-:Y:S04]  /*a0320*/  STL.64 [R1+0xd10], R8 ;  /* 0x000d100801007387 */ /* 0x000fe80000100a00 */
[----:B------:R-:W-:Y:S04]  /*a0330*/  STL.64 [R1+0xd18], R10 ;  /* 0x000d180a01007387 */ /* 0x000fe80000100a00 */
[----:B------:R-:W-:Y:S04]  /*a0340*/  STL.64 [R1+0xd00], R4 ;  /* 0x000d000401007387 */ /* 0x000fe80000100a00 */
[----:B------:R0:W-:Y:S02]  /*a0350*/  STL.64 [R1+0xd08], R6 ;  /* 0x000d080601007387 */ /* 0x0001e40000100a00 */
[----:B0-----:R-:W-:Y:S01]  /*a0360*/  HMMA.16816.F32 R4, R28, R58, R52 ;  /* 0x0000003a1c04723c */ /* 0x001fe20000001834 */
[----:B------:R-:W-:-:S02]  /*a0370*/  IMAD.MOV.U32 R47, RZ, RZ, R57 ;  /* 0x000000ffff2f7224 */ /* 0x000fc400078e0039 */
        /* <DEDUP_REMOVED lines=59> */
[----:B------:R-:W5:Y:S04]  /*a0730*/  LDL.LU R9, [R1+0xcb4] ;  /* 0x000cb40001097983 */ /* 0x000f680000300800 */
[----:B------:R-:W5:Y:S04]  /*a0740*/  LDL.LU R10, [R1+0xcb8] ;  /* 0x000cb800010a7983 */ /* 0x000f680000300800 */
[----:B------:R-:W5:Y:S04]  /*a0750*/  LDL.LU R11, [R1+0xcbc] ;  /* 0x000cbc00010b7983 */ /* 0x000f680000300800 */
[----:B------:R-:W3:Y:S04]  /*a0760*/  LDL.LU.64 R32, [R1+0xd0] ;  /* 0x0000d00001207983 */ /* 0x000ee80000300a00 */
[----:B------:R-:W3:Y:S01]  /*a0770*/  LDL.LU R36, [R1+0xc90] ;  /* 0x000c900001247983 */ /* 0x000ee20000300800 */
[----:B----4-:R-:W-:Y:S03]  /*a0780*/  HMMA.16816.F32 R44, R28, R40, R44 ;  /* 0x000000281c2c723c */ /* 0x010fe6000000182c */
        /* <DEDUP_REMOVED lines=51> */
[C---:B------:R-:W-:Y:S08]  /*a0ac0*/  HMMA.16816.F32 R32, R28.reuse, R34, R36 ;  /* 0x000000221c20723c */ /* 0x040ff00000001824 */
[----:B------:R-:W-:Y:S03]  /*a0ad0*/  HMMA.16816.F32 R12, R28, R4, R12 ;  /* 0x000000041c0c723c */ /* 0x000fe6000000180c */
[----:B------:R-:W-:Y:S04]  /*a0ae0*/  STL.64 [R1+0xca0], R40 ;  /* 0x000ca02801007387 */ /* 0x000fe80000100a00 */
[----:B------:R-:W-:Y:S04]  /*a0af0*/  STL.64 [R1+0xca8], R42 ;  /* 0x000ca82a01007387 */ /* 0x000fe80000100a00 */
[----:B------:R0:W-:Y:S04]  /*a0b00*/  STL [R1+0x527c], R46 ;  /* 0x00527c2e01007387 */ /* 0x0001e80000100800 */
[----:B------:R1:W-:Y:S01]  /*a0b10*/  STL [R1+0x5278], R47 ;  /* 0x0052782f01007387 */ /* 0x0003e20000100800 */
        /* <DEDUP_REMOVED lines=14> */
[----:B------:R-:W-:Y:S04]  /*a0c00*/  STL.64 [R1+0xc68], R14 ;  /* 0x000c680e01007387 */ /* 0x000fe80000100a00 */
[----:B------:R-:W-:Y:S04]  /*a0c10*/  STL.64 [R1+0xc50], R8 ;  /* 0x000c500801007387 */ /* 0x000fe80000100a00 */
[----:B------:R2:W-:Y:S01]  /*a0c20*/  STL.64 [R1+0xc58], R10 ;  /* 0x000c580a01007387 */ /* 0x0005e20000100a00 */
[----:B0-----:R-:W-:-:S02]  /*a0c30*/  IMAD.MOV.U32 R47, RZ, RZ, R6 ;  /* 0x000000ffff2f7224 */ /* 0x001fc400078e0006 */
[----:B-1----:R-:W-:Y:S02]  /*a0c40*/  IMAD.MOV.U32 R46, RZ, RZ, R7 ;  /* 0x000000ffff2e7224 */ /* 0x002fe400078e0007 */
[C---:B-----5:R-:W-:Y:S08]  /*a0c50*/  HMMA.16816.F32 R4, R28.reuse, R58, R52 ;  /* 0x0000003a1c04723c */ /* 0x060ff00000001834 */
[----:B--2---:R-:W-:Y:S01]  /*a0c60*/  HMMA.16816.F32 R8, R28, R56, R48 ;  /* 0x000000381c08723c */ /* 0x004fe20000001830 */
        /* <DEDUP_REMOVED lines=94> */
[----:B------:R-:W3:Y:S04]  /*a1250*/  LDL.LU R13, [R1+0xb84] ;  /* 0x000b8400010d7983 */ /* 0x000ee80000300800 */
[----:B------:R-:W3:Y:S04]  /*a1260*/  LDL.LU R14, [R1+0xb88] ;  /* 0x000b8800010e7983 */ /* 0x000ee80000300800 */
[----:B------:R-:W3:Y:S04]  /*a1270*/  LDL.LU R15, [R1+0xb8c] ;  /* 0x000b8c00010f7983 */ /* 0x000ee80000300800 */
[----:B------:R-:W3:Y:S01]  /*a1280*/  LDL.64 R6, [R1+0x38] ;  /* 0x0000380001067983 */ /* 0x000ee20000100a00 */
[----:B------:R-:W-:-:S03]  /*a1290*/  IMAD.MOV.U32 R47, RZ, RZ, R59 ;  /* 0x000000ffff2f7224 */ /* 0x000fc600078e003b */
[----:B------:R-:W4:Y:S01]  /*a12a0*/  LDL.LU R48, [R1+0xb60] ;  /* 0x000b600001307983 */ /* 0x000f220000300800 */
[----:B------:R-:W-:-:S03]  /*a12b0*/  IMAD.MOV.U32 R46, RZ, RZ, R58 ;  /* 0x000000ffff2e7224 */ /* 0x000fc600078e003a */
        /* <DEDUP_REMOVED lines=26> */
[----:B---3--:R-:W-:-:S02]  /*a1460*/  IMAD.MOV.U32 R46, RZ, RZ, R8 ;  /* 0x000000ffff2e7224 */ /* 0x008fc400078e0008 */
[----:B0-----:R-:W-:Y:S01]  /*a1470*/  IMAD.MOV.U32 R47, RZ, RZ, R9 ;  /* 0x000000ffff2f7224 */ /* 0x001fe200078e0009 */
[----:B------:R-:W-:Y:S04]  /*a1480*/  STL.64 [R1+0xc00], R36 ;  /* 0x000c002401007387 */ /* 0x000fe80000100a00 */
        /* <DEDUP_REMOVED lines=26> */
[C---:B------:R-:W-:Y:S08]  /*a1630*/  HMMA.16816.F32 R40, R28.reuse, R32, R40 ;  /* 0x000000201c28723c */ /* 0x040ff00000001828 */
[C---:B---3--:R-:W-:Y:S08]  /*a1640*/  HMMA.16816.F32 R36, R28.reuse, R34, R36 ;  /* 0x000000221c24723c */ /* 0x048ff00000001824 */
[----:B--2---:R-:W-:Y:S01]  /*a1650*/  HMMA.16816.F32 R24, R28, R16, R24 ;  /* 0x000000101c18723c */ /* 0x004fe20000001818 */
[----:B------:R-:W-:-:S07]  /*a1660*/  IMAD.MOV.U32 R0, RZ, RZ, R47 ;  /* 0x000000ffff007224 */ /* 0x000fce00078e002f */
[C---:B------:R-:W-:Y:S08]  /*a1670*/  HMMA.16816.F32 R20, R28.reuse, R18, R20 ;  /* 0x000000121c14723c */ /* 0x040ff00000001814 */
[C---:B------:R-:W-:Y:S08]  /*a1680*/  HMMA.16816.F32 R12, R28.reuse, R4, R12 ;  /* 0x000000041c0c723c */ /* 0x040ff0000000180c */
[----:B------:R-:W-:Y:S01]  /*a1690*/  HMMA.16816.F32 R8, R28, R6, R8 ;  /* 0x000000061c08723c */ /* 0x000fe20000001808 */
[----:B------:R0:W-:Y:S02]  /*a16a0*/  STL [R1+0x50cc], R0 ;  /* 0x0050cc0001007387 */ /* 0x0001e40000100800 */
[----:B0-----:R-:W-:-:S02]  /*a16b0*/  IMAD.MOV.U32 R0, RZ, RZ, R35 ;  /* 0x000000ffff007224 */ /* 0x001fc400078e0023 */
[----:B------:R-:W-:Y:S04]  /*a16c0*/  STL.64 [R1+0xbc0], R40 ;  /* 0x000bc02801007387 */ /* 0x000fe80000100a00 */
[----:B------:R-:W-:Y:S04]  /*a16d0*/  STL.64 [R1+0xbc8], R42 ;  /* 0x000bc82a01007387 */ /* 0x000fe80000100a00 */
[----:B------:R0:W-:Y:S04]  /*a16e0*/  STL [R1+0x50d0], R0 ;  /* 0x0050d00001007387 */ /* 0x0001e80000100800 */
[----:B------:R-:W-:Y:S04]  /*a16f0*/  STL.64 [R1+0xbb0], R36 ;  /* 0x000bb02401007387 */ /* 0x000fe80000100a00 */
[----:B------:R-:W-:Y:S04]  /*a1700*/  STL.64 [R1+0xbb8], R38 ;  /* 0x000bb82601007387 */ /* 0x000fe80000100a00 */
[----:B------:R-:W-:Y:S04]  /*a1710*/  STL.64 [R1+0xba0], R24 ;  /* 0x000ba01801007387 */ /* 0x000fe80000100a00 */
[----:B------:R-:W-:Y:S01]  /*a1720*/  STL.64 [R1+0xba8], R26 ;  /* 0x000ba81a01007387 */ /* 0x000fe20000100a00 */
[----:B0-----:R-:W-:-:S05]  /*a1730*/  IMAD.MOV.U32 R0, RZ, RZ, R19 ;  /* 0x000000ffff007224 */ /* 0x001fca00078e0013 */
[----:B------:R0:W-:Y:S04]  /*a1740*/  STL [R1+0x50d4], R0 ;  /* 0x0050d40001007387 */ /* 0x0001e80000100800 */
[----:B------:R-:W-:Y:S04]  /*a1750*/  STL.64 [R1+0xb90], R20 ;  /* 0x000b901401007387 */ /* 0x000fe80000100a00 */
[----:B------:R-:W-:Y:S04]  /*a1760*/  STL.64 [R1+0xb98], R22 ;  /* 0x000b981601007387 */ /* 0x000fe80000100a00 */
[----:B------:R-:W-:Y:S04]  /*a1770*/  STL.64 [R1+0xb80], R12 ;  /* 0x000b800c01007387 */ /* 0x000fe80000100a00 */
[----:B------:R-:W-:Y:S01]  /*a1780*/  STL.64 [R1+0xb88], R14 ;  /* 0x000b880e01007387 */ /* 0x000fe20000100a00 */
[----:B0-----:R-:W-:-:S05]  /*a1790*/  IMAD.MOV.U32 R0, RZ, RZ, R7 ;  /* 0x000000ffff007224 */ /* 0x001fca00078e0007 */
        /* <DEDUP_REMOVED lines=101> */
[----:B0-----:R-:W-:-:S07]  /*a1df0*/  IMAD.MOV.U32 R0, RZ, RZ, R33 ;  /* 0x000000ffff007224 */ /* 0x001fce00078e0021 */
[C---:B----4-:R-:W-:Y:S08]  /*a1e00*/  HMMA.16816.F32 R32, R28.reuse, R34, R40 ;  /* 0x000000221c20723c */ /* 0x050ff00000001828 */
[C---:B--2---:R-:W-:Y:S01]  /*a1e10*/  HMMA.16816.F32 R20, R28.reuse, R8, R20 ;  /* 0x000000081c14723c */ /* 0x044fe20000001814 */
[----:B------:R-:W-:Y:S04]  /*a1e20*/  STL.64 [R1+0xb40], R4 ;  /* 0x000b400401007387 */ /* 0x000fe80000100a00 */
[----:B------:R0:W-:Y:S04]  /*a1e30*/  STL.64 [R1+0xb48], R6 ;  /* 0x000b480601007387 */ /* 0x0001e80000100a00 */
        /* <DEDUP_REMOVED lines=55> */
[C---:B------:R-:W-:Y:S08]  /*a21b0*/  HMMA.16816.F32 R36, R28.reuse, R2, R36 ;  /* 0x000000021c24723c */ /* 0x040ff00000001824 */
[C---:B------:R-:W-:Y:S01]  /*a21c0*/  HMMA.16816.F32 R32, R28.reuse, R4, R32 ;  /* 0x000000041c20723c */ /* 0x040fe20000001820 */
[----:B------:R-:W-:Y:S04]  /*a21d0*/  STL.64 [R1+0x4fc0], R54 ;  /* 0x004fc03601007387 */ /* 0x000fe80000100a00 */
[----:B------:R-:W-:Y:S03]  /*a21e0*/  STL.64 [R1+0x4fb8], R52 ;  /* 0x004fb83401007387 */ /* 0x000fe60000100a00 */
[C---:B------:R-:W-:Y:S08]  /*a21f0*/  HMMA.16816.F32 R24, R28.reuse, R6, R24 ;  /* 0x000000061c18723c */ /* 0x040ff00000001818 */
[C---:B------:R-:W-:Y:S01]  /*a2200*/  HMMA.16816.F32 R20, R28.reuse, R8, R20 ;  /* 0x000000081c14723c */ /* 0x040fe20000001814 */
[----:B------:R-:W-:Y:S04]  /*a2210*/  STL.64 [R1+0xab0], R56 ;  /* 0x000ab03801007387 */ /* 0x000fe80000100a00 */
[----:B------:R-:W-:Y:S03]  /*a2220*/  STL.64 [R1+0xab8], R58 ;  /* 0x000ab83a01007387 */ /* 0x000fe60000100a00 */
        /* <DEDUP_REMOVED lines=86> */
[----:B0-----:R-:W5:Y:S04]  /*a2790*/  LDL.LU.64 R18, [R1+0x5308] ;  /* 0x0053080001127983 */ /* 0x001f680000300a00 */
[----:B------:R-:W3:Y:S04]  /*a27a0*/  LDL.LU.64 R16, [R1+0x5300] ;  /* 0x0053000001107983 */ /* 0x000ee80000300a00 */
[----:B------:R-:W-:Y:S04]  /*a27b0*/  STL.64 [R1+0x4f50], R14 ;  /* 0x004f500e01007387 */ /* 0x000fe80000100a00 */
[----:B------:R0:W-:Y:S04]  /*a27c0*/  STL.64 [R1+0x4f48], R12 ;  /* 0x004f480c01007387 */ /* 0x0001e80000100a00 */
[----:B0-----:R-:W2:Y:S04]  /*a27d0*/  LDL.LU R12, [R1+0x990] ;  /* 0x00099000010c7983 */ /* 0x001ea80000300800 */
[----:B------:R-:W2:Y:S04]  /*a27e0*/  LDL.LU R13, [R1+0x994] ;  /* 0x00099400010d7983 */ /* 0x000ea80000300800 */
[----:B------:R-:W2:Y:S04]  /*a27f0*/  LDL.LU R14, [R1+0x998] ;  /* 0x00099800010e7983 */ /* 0x000ea80000300800 */
[----:B------:R-:W2:Y:S01]  /*a2800*/  LDL.LU R15, [R1+0x99c] ;  /* 0x00099c00010f7983 */ /* 0x000ea20000300800 */
[C---:B---3--:R-:W-:Y:S08]  /*a2810*/  HMMA.16816.F32 R44, R28.reuse, R16, R44 ;  /* 0x000000101c2c723c */ /* 0x048ff0000000182c */
[C---:B-----5:R-:W-:Y:S11]  /*a2820*/  HMMA.16816.F32 R20, R28.reuse, R18, R20 ;  /* 0x000000121c14723c */ /* 0x060ff60000001814 */
[----:B------:R-:W-:Y:S04]  /*a2830*/  STL.64 [R1+0xa10], R44 ;  /* 0x000a102c01007387 */ /* 0x000fe80000100a00 */
[----:B------:R0:W-:Y:S04]  /*a2840*/  STL.64 [R1+0xa18], R46 ;  /* 0x000a182e01007387 */ /* 0x0001e80000100a00 */
[----:B0-----:R-:W3:Y:S04]  /*a2850*/  LDL.LU.64 R46, [R1+0x52f8] ;  /* 0x0052f800012e7983 */ /* 0x001ee80000300a00 */
        /* <DEDUP_REMOVED lines=15> */
[----:B0-----:R-:W2:Y:S04]  /*a2950*/  LDL.LU.64 R42, [R1+0x52d8] ;  /* 0x0052d800012a7983 */ /* 0x001ea80000300a00 */
[----:B------:R-:W4:Y:S04]  /*a2960*/  LDL.LU.64 R40, [R1+0x52d0] ;  /* 0x0052d00001287983 */ /* 0x000f280000300a00 */
        /* <DEDUP_REMOVED lines=11> */
[----:B------:R-:W-:Y:S11]  /*a2a20*/  HMMA.16816.F32 R32, R28, R26, R32 ;  /* 0x0000001a1c20723c */ /* 0x000ff60000001820 */
[----:B------:R-:W-:Y:S04]  /*a2a30*/  STL.64 [R1+0x9d0], R36 ;  /* 0x0009d02401007387 */ /* 0x000fe80000100a00 */
[----:B------:R0:W-:Y:S04]  /*a2a40*/  STL.64 [R1+0x9d8], R38 ;  /* 0x0009d82601007387 */ /* 0x0001e80000100a00 */
[----:B0-----:R-:W2:Y:S04]  /*a2a50*/  LDL.LU.64 R38, [R1+0x52b8] ;  /* 0x0052b80001267983 */ /* 0x001ea80000300a00 */
[----:B------:R-:W2:Y:S04]  /*a2a60*/  LDL.LU.64 R36, [R1+0x52b0] ;  /* 0x0052b00001247983 */ /* 0x000ea80000300a00 */
[----:B------:R-:W-:Y:S04]  /*a2a70*/  STL.64 [R1+0x9c0], R32 ;  /* 0x0009c02001007387 */ /* 0x000fe80000100a00 */
[----:B------:R0:W-:Y:S04]  /*a2a80*/  STL.64 [R1+0x9c8], R34 ;  /* 0x0009c82201007387 */ /* 0x0001e80000100a00 */
[----:B0-----:R-:W3:Y:S04]  /*a2a90*/  LDL.LU.64 R34, [R1+0x52a8] ;  /* 0x0052a80001227983 */ /* 0x001ee80000300a00 */
[----:B------:R-:W3:Y:S04]  /*a2aa0*/  LDL.LU.64 R32, [R1+0x52a0] ;  /* 0x0052a00001207983 */ /* 0x000ee80000300a00 */
[----:B------:R-:W-:Y:S04]  /*a2ab0*/  STL.64 [R1+0x4ee8], R26 ;  /* 0x004ee81a01007387 */ /* 0x000fe80000100a00 */
[----:B------:R-:W-:Y:S01]  /*a2ac0*/  STL.64 [R1+0x4ee0], R24 ;  /* 0x004ee01801007387 */ /* 0x000fe20000100a00 */
[----:B------:R-:W-:-:S02]  /*a2ad0*/  IMAD R61, R61, 0x100, R58 ;  /* 0x000001003d3d7824 */ /* 0x000fc400078e023a */
[----:B------:R-:W-:Y:S01]  /*a2ae0*/  IMAD R0, R0, 0x100, R59 ;  /* 0x0000010000007824 */ /* 0x000fe200078e023b */
[C---:B--2---:R-:W-:Y:S08]  /*a2af0*/  HMMA.16816.F32 R12, R28.reuse, R36, R12 ;  /* 0x000000241c0c723c */ /* 0x044ff0000000180c */
[C---:B------:R-:W-:Y:S08]  /*a2b00*/  HMMA.16816.F32 R8, R28.reuse, R38, R8 ;  /* 0x000000261c08723c */ /* 0x040ff00000001808 */
[C---:B---3--:R-:W-:Y:S08]  /*a2b10*/  HMMA.16816.F32 R20, R28.reuse, R32, R20 ;  /* 0x000000201c14723c */ /* 0x048ff00000001814 */
[C---:B------:R-:W-:Y:S01]  /*a2b20*/  HMMA.16816.F32 R16, R28.reuse, R34, R16 ;  /* 0x000000221c10723c */ /* 0x040fe20000001810 */
        /* <DEDUP_REMOVED lines=12> */
[C---:B----4-:R-:W-:Y:S08]  /*a2bf0*/  HMMA.16816.F32 R8, R28.reuse, R40, R4 ;  /* 0x000000281c08723c */ /* 0x050ff00000001804 */
[C---:B------:R-:W-:Y:S01]  /*a2c00*/  HMMA.16816.F32 R4, R28.reuse, R42, R48 ;  /* 0x0000002a1c04723c */ /* 0x040fe20000001830 */
[----:B------:R-:W-:Y:S10]  /*a2c10*/  STL.64 [R1+0x4f40], R42 ;  /* 0x004f402a01007387 */ /* 0x000ff40000100a00 */
[----:B------:R-:W-:Y:S04]  /*a2c20*/  STL.64 [R1+0x970], R8 ;  /* 0x0009700801007387 */ /* 0x000fe80000100a00 */
[----:B------:R-:W-:Y:S04]  /*a2c30*/  STL.64 [R1+0x978], R10 ;  /* 0x0009780a01007387 */ /* 0x000fe80000100a00 */
[----:B------:R-:W-:Y:S04]  /*a2c40*/  STL.64 [R1+0x4f38], R40 ;  /* 0x004f382801007387 */ /* 0x000fe80000100a00 */
[----:B------:R-:W-:Y:S04]  /*a2c50*/  STL.64 [R1+0x960], R4 ;  /* 0x0009600401007387 */ /* 0x000fe80000100a00 */
[----:B------:R5:W-:Y:S02]  /*a2c60*/  STL.64 [R1+0x968], R6 ;  /* 0x0009680601007387 */ /* 0x000be40000100a00 */
[----:B-----5:R-:W-:-:S15]  /*a2c70*/  HMMA.16816.F32 R4, R28, R44, R52 ;  /* 0x0000002c1c04723c */ /* 0x020fde0000001834 */
        /* <DEDUP_REMOVED lines=167> */
[----:B---3--:R-:W-:-:S02]  /*a36f0*/  IMAD.MOV.U32 R33, RZ, RZ, R46 ;  /* 0x000000ffff217224 */ /* 0x008fc400078e002e */
[----:B----4-:R-:W-:Y:S01]  /*a3700*/  IMAD.MOV.U32 R32, RZ, RZ, R47 ;  /* 0x000000ffff207224 */ /* 0x010fe200078e002f */
[----:B------:R-:W3:Y:S04]  /*a3710*/  LDL.LU R46, [R1+0x44b0] ;  /* 0x0044b000012e7983 */ /* 0x000ee80000300800 */
        /* <DEDUP_REMOVED lines=54> */
[----:B------:R-:W3:Y:S01]  /*a3a80*/  LDL.LU.64 R48, [R1+0x5228] ;  /* 0x0052280001307983 */ /* 0x000ee20000300a00 */
[C---:B------:R-:W-:Y:S03]  /*a3a90*/  HMMA.16816.F32 R8, R28.reuse, R32, R8 ;  /* 0x000000201c08723c */ /* 0x040fe60000001808 */
[----:B------:R-:W-:Y:S04]  /*a3aa0*/  STL.64 [R1+0x900], R56 ;  /* 0x0009003801007387 */ /* 0x000fe80000100a00 */
[----:B------:R0:W-:Y:S04]  /*a3ab0*/  STL.64 [R1+0x908], R58 ;  /* 0x0009083a01007387 */ /* 0x0001e80000100a00 */
[----:B0-----:R-:W3:Y:S04]  /*a3ac0*/  LDL.LU.64 R58, [R1+0x5220] ;  /* 0x00522000013a7983 */ /* 0x001ee80000300a00 */
[----:B------:R-:W3:Y:S04]  /*a3ad0*/  LDL.LU.64 R56, [R1+0x5218] ;  /* 0x0052180001387983 */ /* 0x000ee80000300a00 */
[----:B------:R-:W-:Y:S04]  /*a3ae0*/  STL.64 [R1+0x8e0], R8 ;  /* 0x0008e00801007387 */ /* 0x000fe80000100a00 */
[----:B------:R0:W-:Y:S04]  /*a3af0*/  STL.64 [R1+0x8e8], R10 ;  /* 0x0008e80a01007387 */ /* 0x0001e80000100a00 */
[----:B0-----:R-:W4:Y:S04]  /*a3b00*/  LDL.LU.64 R10, [R1+0x5210] ;  /* 0x00521000010a7983 */ /* 0x001f280000300a00 */
[----:B------:R-:W4:Y:S01]  /*a3b10*/  LDL.LU.64 R8, [R1+0x5208] ;  /* 0x0052080001087983 */ /* 0x000f220000300a00 */
[C---:B-----5:R-:W-:Y:S08]  /*a3b20*/  HMMA.16816.F32 R32, R28.reuse, R34, R36 ;  /* 0x000000221c20723c */ /* 0x060ff00000001824 */
[C---:B------:R-:W-:Y:S01]  /*a3b30*/  HMMA.16816.F32 R24, R28.reuse, R16, R24 ;  /* 0x000000101c18723c */ /* 0x040fe20000001818 */
[----:B------:R-:W5:Y:S04]  /*a3b40*/  LDL.LU.64 R38, [R1+0x5200] ;  /* 0x0052000001267983 */ /* 0x000f680000300a00 */
[----:B------:R-:W5:Y:S06]  /*a3b50*/  LDL.LU.64 R36, [R1+0x51f8] ;  /* 0x0051f80001247983 */ /* 0x000f6c0000300a00 */
        /* <DEDUP_REMOVED lines=40> */
[C---:B--2---:R-:W-:Y:S08]  /*a3de0*/  HMMA.16816.F32 R24, R28.reuse, R12, R24 ;  /* 0x0000000c1c18723c */ /* 0x044ff00000001818 */
[C---:B------:R-:W-:Y:S11]  /*a3df0*/  HMMA.16816.F32 R12, R28.reuse, R14, R16 ;  /* 0x0000000e1c0c723c */ /* 0x040ff60000001810 */
        /* <DEDUP_REMOVED lines=13> */
[----:B------:R0:W-:Y:S01]  /*a3ed0*/  STL.64 [R1+0x7a8], R6 ;  /* 0x0007a80601007387 */ /* 0x0001e20000100a00 */
[C---:B------:R-:W-:Y:S03]  /*a3ee0*/  HMMA.16816.F32 R44, R28.reuse, R46, R56 ;  /* 0x0000002e1c2c723c */ /* 0x040fe60000001838 */
[----:B0-----:R-:W3:Y:S04]  /*a3ef0*/  LDL.LU.64 R6, [R1+0x5120] ;  /* 0x0051200001067983 */ /* 0x001ee80000300a00 */
[----:B------:R-:W4:Y:S04]  /*a3f00*/  LDL.LU.64 R4, [R1+0x5118] ;  /* 0x0051180001047983 */ /* 0x000f280000300a00 */
[----:B------:R-:W3:Y:S04]  /*a3f10*/  LDL.LU.64 R10, [R1+0x5110] ;  /* 0x00511000010a7983 */ /* 0x000ee80000300a00 */
[----:B------:R-:W3:Y:S04]  /*a3f20*/  LDL.LU.64 R8, [R1+0x5108] ;  /* 0x0051080001087983 */ /* 0x000ee80000300a00 */
[----:B------:R-:W-:Y:S04]  /*a3f30*/  STL.64 [R1+0x780], R48 ;  /* 0x0007803001007387 */ /* 0x000fe80000100a00 */
[----:B------:R0:W-:Y:S04]  /*a3f40*/  STL.64 [R1+0x788], R50 ;  /* 0x0007883201007387 */ /* 0x0001e80000100a00 */
[----:B0-----:R-:W3:Y:S04]  /*a3f50*/  LDL.LU.64 R50, [R1+0x5100] ;  /* 0x0051000001327983 */ /* 0x001ee80000300a00 */
[----:B------:R-:W3:Y:S04]  /*a3f60*/  LDL.LU.64 R48, [R1+0x50f8] ;  /* 0x0050f80001307983 */ /* 0x000ee80000300a00 */
[----:B------:R-:W3:Y:S04]  /*a3f70*/  LDL.LU.64 R58, [R1+0x50f0] ;  /* 0x0050f000013a7983 */ /* 0x000ee80000300a00 */
[----:B------:R-:W3:Y:S01]  /*a3f80*/  LDL.LU.64 R56, [R1+0x50e8] ;  /* 0x0050e80001387983 */ /* 0x000ee20000300a00 */
[C---:B-----5:R-:W-:Y:S08]  /*a3f90*/  HMMA.16816.F32 R40, R28.reuse, R32, R40 ;  /* 0x000000201c28723c */ /* 0x060ff00000001828 */
[C---:B------:R-:W-:Y:S01]  /*a3fa0*/  HMMA.16816.F32 R32, R28.reuse, R34, R36 ;  /* 0x000000221c20723c */ /* 0x040fe20000001824 */
[----:B------:R-:W-:Y:S04]  /*a3fb0*/  STL.64 [R1+0x760], R44 ;  /* 0x0007602c01007387 */ /* 0x000fe80000100a00 */
[----:B------:R-:W-:Y:S06]  /*a3fc0*/  STL.64 [R1+0x768], R46 ;  /* 0x0007682e01007387 */ /* 0x000fec0000100a00 */
[----:B------:R-:W-:Y:S04]  /*a3fd0*/  STL.64 [R1+0x740], R40 ;  /* 0x0007402801007387 */ /* 0x000fe80000100a00 */
[----:B------:R-:W-:Y:S04]  /*a3fe0*/  STL.64 [R1+0x748], R42 ;  /* 0x0007482a01007387 */ /* 0x000fe80000100a00 */
[----:B------:R-:W-:Y:S04]  /*a3ff0*/  STL.64 [R1+0x720], R32 ;  /* 0x0007202001007387 */ /* 0x000fe80000100a00 */
[----:B------:R-:W-:Y:S01]  /*a4000*/  STL.64 [R1+0x728], R34 ;  /* 0x0007282201007387 */ /* 0x000fe20000100a00 */
[C---:B--2---:R-:W-:Y:S08]  /*a4010*/  HMMA.16816.F32 R24, R28.reuse, R16, R24 ;  /* 0x000000101c18723c */ /* 0x044ff00000001818 */
[C---:B------:R-:W-:Y:S11]  /*a4020*/  HMMA.16816.F32 R20, R28.reuse, R18, R20 ;  /* 0x000000121c14723c */ /* 0x040ff60000001814 */
[----:B------:R-:W-:Y:S04]  /*a4030*/  STL.64 [R1+0x700], R24 ;  /* 0x0007001801007387 */ /* 0x000fe80000100a00 */
[----:B------:R-:W-:Y:S04]  /*a4040*/  STL.64 [R1+0x708], R26 ;  /* 0x0007081a01007387 */ /* 0x000fe80000100a00 */
[----:B------:R0:W-:Y:S04]  /*a4050*/  STL.64 [R1+0x6e0], R20 ;  /* 0x0006e01401007387 */ /* 0x0001e80000100a00 */
[----:B------:R1:W-:Y:S01]  /*a4060*/  STL.64 [R1+0x6e8], R22 ;  /* 0x0006e81601007387 */ /* 0x0003e20000100a00 */
[C---:B----4-:R-:W-:Y:S08]  /*a4070*/  HMMA.16816.F32 R16, R28.reuse, R4, R12 ;  /* 0x000000041c10723c */ /* 0x050ff0000000180c */
[C---:B---3--:R-:W-:Y:S08]  /*a4080*/  HMMA.16816.F32 R12, R28.reuse, R6, R8 ;  /* 0x000000061c0c723c */ /* 0x048ff00000001808 */
[C---:B------:R-:W-:Y:S08]  /*a4090*/  HMMA.16816.F32 R8, R28.reuse, R56, R48 ;  /* 0x000000381c08723c */ /* 0x040ff00000001830 */
[----:B------:R-:W-:Y:S01]  /*a40a0*/  HMMA.16816.F32 R4, R28, R58, R52 ;  /* 0x0000003a1c04723c */ /* 0x000fe20000001834 */
[----:B------:R-:W-:Y:S04]  /*a40b0*/  STL.64 [R1+0x6c0], R16 ;  /* 0x0006c01001007387 */ /* 0x000fe80000100a00 */
[----:B------:R-:W-:Y:S04]  /*a40c0*/  STL.64 [R1+0x6c8], R18 ;  /* 0x0006c81201007387 */ /* 0x000fe80000100a00 */
[----:B------:R-:W-:Y:S04]  /*a40d0*/  STL.64 [R1+0x6a0], R12 ;  /* 0x0006a00c01007387 */ /* 0x000fe80000100a00 */
[----:B------:R-:W-:Y:S04]  /*a40e0*/  STL.64 [R1+0x6a8], R14 ;  /* 0x0006a80e01007387 */ /* 0x000fe80000100a00 */
[----:B0-----:R-:W2:Y:S04]  /*a40f0*/  LDL.LU R20, [R1+0x440] ;  /* 0x0004400001147983 */ /* 0x001ea80000300800 */
[----:B------:R-:W-:Y:S04]  /*a4100*/  STL.64 [R1+0x680], R8 ;  /* 0x0006800801007387 */ /* 0x000fe80000100a00 */
[----:B------:R-:W-:Y:S04]  /*a4110*/  STL.64 [R1+0x688], R10 ;  /* 0x0006880a01007387 */ /* 0x000fe80000100a00 */
[----:B------:R-:W-:Y:S04]  /*a4120*/  STL.64 [R1+0x660], R4 ;  /* 0x0006600401007387 */ /* 0x000fe80000100a00 */
[----:B------:R-:W-:Y:S04]  /*a4130*/  STL.64 [R1+0x668], R6 ;  /* 0x0006680601007387 */ /* 0x000fe80000100a00 */
[----:B------:R-:W2:Y:S04]  /*a4140*/  LDL.LU R21, [R1+0x444] ;  /* 0x0004440001157983 */ /* 0x000ea80000300800 */
[----:B-1----:R-:W3:Y:S04]  /*a4150*/  LDL.LU R22, [R1+0x448] ;  /* 0x0004480001167983 */ /* 0x002ee80000300800 */
        /* <DEDUP_REMOVED lines=9> */
[----:B------:R-:W2:Y:S04]  /*a41f0*/  LDL.LU R38, [R1] ;  /* 0x0000000001267983 */ /* 0x000ea80000300800 */
[----:B------:R-:W2:Y:S04]  /*a4200*/  LDL.LU R39, [R1+0x4] ;  /* 0x0000040001277983 */ /* 0x000ea80000300800 */
[----:B------:R-:W3:Y:S04]  /*a4210*/  LDL.LU R40, [R1+0x4a0] ;  /* 0x0004a00001287983 */ /* 0x000ee80000300800 */
[----:B------:R-:W3:Y:S04]  /*a4220*/  LDL.LU R41, [R1+0x4a4] ;  /* 0x0004a40001297983 */ /* 0x000ee80000300800 */
[----:B------:R-:W4:Y:S04]  /*a4230*/  LDL.LU R42, [R1+0x4a8] ;  /* 0x0004a800012a7983 */ /* 0x000f280000300800 */
[----:B------:R-:W4:Y:S01]  /*a4240*/  LDL.LU R43, [R1+0x4ac] ;  /* 0x0004ac00012b7983 */ /* 0x000f220000300800 */
[----:B------:R-:W-:-:S03]  /*a4250*/  IMAD.MOV.U32 R37, RZ, RZ, R0 ;  /* 0x000000ffff257224 */ /* 0x000fc600078e0000 */
[----:B----4-:R-:W-:Y:S04]  /*a4260*/  STL.64 [R1+0x5000], R42 ;  /* 0x0050002a01007387 */ /* 0x010fe80000100a00 */
[----:B---3--:R3:W-:Y:S04]  /*a4270*/  STL.64 [R1+0x4ff8], R40 ;  /* 0x004ff82801007387 */ /* 0x0087e80000100a00 */
[----:B------:R-:W4:Y:S04]  /*a4280*/  LDL.LU R36, [R1+0x8] ;  /* 0x0000080001247983 */ /* 0x000f280000300800 */
[----:B------:R-:W5:Y:S04]  /*a4290*/  LDL.LU R0, [R1+0x50e0] ;  /* 0x0050e00001007983 */ /* 0x000f680000300800 */
[----:B--2---:R2:W-:Y:S04]  /*a42a0*/  STL.64 [R1+0x5010], R38 ;  /* 0x0050102601007387 */ /* 0x0045e80000100a00 */
[----:B----4-:R-:W-:Y:S04]  /*a42b0*/  STL.64 [R1+0x5008], R36 ;  /* 0x0050082401007387 */ /* 0x010fe80000100a00 */
[----:B------:R-:W4:Y:S04]  /*a42c0*/  LDL.LU R44, [R1+0x4c0] ;  /* 0x0004c000012c7983 */ /* 0x000f280000300800 */
[----:B------:R-:W4:Y:S04]  /*a42d0*/  LDL.LU R45, [R1+0x4c4] ;  /* 0x0004c400012d7983 */ /* 0x000f280000300800 */
[----:B------:R-:W2:Y:S04]  /*a42e0*/  LDL.LU R46, [R1+0x4c8] ;  /* 0x0004c800012e7983 */ /* 0x000ea80000300800 */
[----:B------:R-:W2:Y:S04]  /*a42f0*/  LDL.LU R47, [R1+0x4cc] ;  /* 0x0004cc00012f7983 */ /* 0x000ea80000300800 */
[----:B--2---:R-:W-:Y:S04]  /*a4300*/  STL.64 [R1+0x5020], R46 ;  /* 0x0050202e01007387 */ /* 0x004fe80000100a00 */
[----:B----4-:R2:W-:Y:S04]  /*a4310*/  STL.64 [R1+0x5018], R44 ;  /* 0x0050182c01007387 */ /* 0x0105e80000100a00 */
[----:B------:R-:W4:Y:S04]  /*a4320*/  LDL.LU R58, [R1+0x10] ;  /* 0x00001000013a7983 */ /* 0x000f280000300800 */
[----:B------:R-:W4:Y:S04]  /*a4330*/  LDL.LU R59, [R1+0x14] ;  /* 0x00001400013b7983 */ /* 0x000f280000300800 */
        /* <DEDUP_REMOVED lines=9> */
[----:B----4-:R4:W-:Y:S04]  /*a43d0*/  STL.64 [R1+0x5040], R58 ;  /* 0x0050403a01007387 */ /* 0x0109e80000100a00 */
[----:B--2---:R-:W-:Y:S04]  /*a43e0*/  STL.64 [R1+0x5038], R56 ;  /* 0x0050383801007387 */ /* 0x004fe80000100a00 */
[----:B0-----:R-:W2:Y:S04]  /*a43f0*/  LDL.LU R22, [R1+0x20] ;  /* 0x0000200001167983 */ /* 0x001ea80000300800 */
[----:B------:R-:W2:Y:S04]  /*a4400*/  LDL.LU R23, [R1+0x24] ;  /* 0x0000240001177983 */ /* 0x000ea80000300800 */
[----:B-1----:R-:W2:Y:S04]  /*a4410*/  LDL.LU R24, [R1+0x520] ;  /* 0x0005200001187983 */ /* 0x002ea80000300800 */
        /* <DEDUP_REMOVED lines=10> */
[----:B---3--:R-:W2:Y:S04]  /*a44c0*/  LDL.LU R40, [R1+0x540] ;  /* 0x0005400001287983 */ /* 0x008ea80000300800 */
[----:B------:R-:W2:Y:S04]  /*a44d0*/  LDL.LU R41, [R1+0x544] ;  /* 0x0005440001297983 */ /* 0x000ea80000300800 */
[----:B------:R-:W3:Y:S04]  /*a44e0*/  LDL.LU R42, [R1+0x548] ;  /* 0x00054800012a7983 */ /* 0x000ee80000300800 */
[----:B------:R-:W3:Y:S04]  /*a44f0*/  LDL.LU R43, [R1+0x54c] ;  /* 0x00054c00012b7983 */ /* 0x000ee80000300800 */
[----:B---3--:R-:W-:Y:S04]  /*a4500*/  STL.64 [R1+0x5070], R42 ;  /* 0x0050702a01007387 */ /* 0x008fe80000100a00 */
[----:B--2---:R2:W-:Y:S04]  /*a4510*/  STL.64 [R1+0x5068], R40 ;  /* 0x0050682801007387 */ /* 0x0045e80000100a00 */
        /* <DEDUP_REMOVED lines=8> */
[----:B------:R2:W-:Y:S04]  /*a45a0*/  STL.64 [R1+0x5078], R44 ;  /* 0x0050782c01007387 */ /* 0x0005e80000100a00 */
[----:B------:R-:W5:Y:S04]  /*a45b0*/  LDL.LU R36, [R1+0x38] ;  /* 0x0000380001247983 */ /* 0x000f680000300800 */
[----:B------:R-:W2:Y:S04]  /*a45c0*/  LDL.LU R0, [R1+0x50d4] ;  /* 0x0050d40001007983 */ /* 0x000ea80000300800 */
[----:B---3--:R-:W-:Y:S04]  /*a45d0*/  STL.64 [R1+0x5090], R38 ;  /* 0x0050902601007387 */ /* 0x008fe80000100a00 */
[----:B-----5:R-:W-:Y:S04]  /*a45e0*/  STL.64 [R1+0x5088], R36 ;  /* 0x0050882401007387 */ /* 0x020fe80000100a00 */
[----:B----4-:R-:W3:Y:S04]  /*a45f0*/  LDL.LU R58, [R1+0x40] ;  /* 0x00004000013a7983 */ /* 0x010ee80000300800 */
[----:B------:R-:W3:Y:S04]  /*a4600*/  LDL.LU R59, [R1+0x44] ;  /* 0x00004400013b7983 */ /* 0x000ee80000300800 */
[----:B0-----:R-:W4:Y:S04]  /*a4610*/  LDL.LU R24, [R1+0x5a0] ;  /* 0x0005a00001187983 */ /* 0x001f280000300800 */
[----:B------:R-:W4:Y:S04]  /*a4620*/  LDL.LU R25, [R1+0x5a4] ;  /* 0x0005a40001197983 */ /* 0x000f280000300800 */
[----:B------:R-:W5:Y:S04]  /*a4630*/  LDL.LU R26, [R1+0x5a8] ;  /* 0x0005a800011a7983 */ /* 0x000f680000300800 */
[----:B------:R-:W5:Y:S01]  /*a4640*/  LDL.LU R27, [R1+0x5ac] ;  /* 0x0005ac00011b7983 */ /* 0x000f620000300800 */
[----:B--2---:R-:W-:-:S03]  /*a4650*/  IMAD.MOV.U32 R57, RZ, RZ, R0 ;  /* 0x000000ffff397224 */ /* 0x004fc600078e0000 */
[----:B-----5:R0:W-:Y:S04]  /*a4660*/  STL.64 [R1+0x50a0], R26 ;  /* 0x0050a01a01007387 */ /* 0x0201e80000100a00 */
[----:B----4-:R-:W-:Y:S04]  /*a4670*/  STL.64 [R1+0x5098], R24 ;  /* 0x0050981801007387 */ /* 0x010fe80000100a00 */
[----:B------:R-:W2:Y:S04]  /*a4680*/  LDL.LU R56, [R1+0x48] ;  /* 0x0000480001387983 */ /* 0x000ea80000300800 */
[----:B------:R-:W4:Y:S04]  /*a4690*/  LDL.LU R0, [R1+0x50d0] ;  /* 0x0050d00001007983 */ /* 0x000f280000300800 */
[----:B---3--:R-:W-:Y:S04]  /*a46a0*/  STL.64 [R1+0x50b0], R58 ;  /* 0x0050b03a01007387 */ /* 0x008fe80000100a00 */
[----:B--2---:R2:W-:Y:S04]  /*a46b0*/  STL.64 [R1+0x50a8], R56 ;  /* 0x0050a83801007387 */ /* 0x0045e80000100a00 */
[----:B-1----:R-:W3:Y:S04]  /*a46c0*/  LDL.LU R20, [R1+0x5c0] ;  /* 0x0005c00001147983 */ /* 0x002ee80000300800 */
[----:B------:R-:W3:Y:S04]  /*a46d0*/  LDL.LU R21, [R1+0x5c4] ;  /* 0x0005c40001157983 */ /* 0x000ee80000300800 */
[----:B------:R-:W5:Y:S04]  /*a46e0*/  LDL.LU R22, [R1+0x5c8] ;  /* 0x0005c80001167983 */ /* 0x000f680000300800 */
[----:B------:R-:W5:Y:S01]  /*a46f0*/  LDL.LU R23, [R1+0x5cc] ;  /* 0x0005cc0001177983 */ /* 0x000f620000300800 */
[----:B----4-:R-:W-:-:S03]  /*a4700*/  IMAD.MOV.U32 R41, RZ, RZ, R0 ;  /* 0x000000ffff297224 */ /* 0x010fc600078e0000 */
[----:B-----5:R-:W-:Y:S04]  /*a4710*/  STL.64 [R1+0x50c0], R22 ;  /* 0x0050c01601007387 */ /* 0x020fe80000100a00 */
[----:B---3--:R1:W-:Y:S04]  /*a4720*/  STL.64 [R1+0x50b8], R20 ;  /* 0x0050b81401007387 */ /* 0x0083e80000100a00 */
[----:B------:R-:W3:Y:S04]  /*a4730*/  LDL.LU R42, [R1+0x50] ;  /* 0x00005000012a7983 */ /* 0x000ee80000300800 */
[----:B------:R-:W3:Y:S04]  /*a4740*/  LDL.LU R43, [R1+0x54] ;  /* 0x00005400012b7983 */ /* 0x000ee80000300800 */
[----:B------:R-:W3:Y:S04]  /*a4750*/  LDL.LU R44, [R1+0x5e0] ;  /* 0x0005e000012c7983 */ /* 0x000ee80000300800 */
[----:B------:R-:W3:Y:S04]  /*a4760*/  LDL.LU R45, [R1+0x5e4] ;  /* 0x0005e400012d7983 */ /* 0x000ee80000300800 */
[----:B------:R-:W3:Y:S04]  /*a4770*/  LDL.LU R46, [R1+0x5e8] ;  /* 0x0005e800012e7983 */ /* 0x000ee80000300800 */
[----:B------:R-:W3:Y:S04]  /*a4780*/  LDL.LU R47, [R1+0x5ec] ;  /* 0x0005ec00012f7983 */ /* 0x000ee80000300800 */
[----:B------:R-:W4:Y:S04]  /*a4790*/  LDL.LU R40, [R1+0x58] ;  /* 0x0000580001287983 */ /* 0x000f280000300800 */
[----:B------:R-:W5:Y:S04]  /*a47a0*/  LDL.LU R0, [R1+0x50cc] ;  /* 0x0050cc0001007983 */ /* 0x000f680000300800 */
[----:B0-----:R-:W3:Y:S04]  /*a47b0*/  LDL.LU R26, [R1+0x60] ;  /* 0x00006000011a7983 */ /* 0x001ee80000300800 */
[----:B------:R-:W3:Y:S04]  /*a47c0*/  LDL.LU R27, [R1+0x64] ;  /* 0x00006400011b7983 */ /* 0x000ee80000300800 */
[----:B--2---:R-:W3:Y:S04]  /*a47d0*/  LDL.LU R56, [R1+0x620] ;  /* 0x0006200001387983 */ /* 0x004ee80000300800 */
[----:B------:R-:W3:Y:S04]  /*a47e0*/  LDL.LU R57, [R1+0x624] ;  /* 0x0006240001397983 */ /* 0x000ee80000300800 */
[----:B------:R-:W3:Y:S04]  /*a47f0*/  LDL.LU R58, [R1+0x628] ;  /* 0x00062800013a7983 */ /* 0x000ee80000300800 */
[----:B------:R-:W3:Y:S04]  /*a4800*/  LDL.LU R59, [R1+0x62c] ;  /* 0x00062c00013b7983 */ /* 0x000ee80000300800 */
[----:B------:R-:W2:Y:S01]  /*a4810*/  LDL.LU R24, [R1+0x68] ;  /* 0x0000680001187983 */ /* 0x000ea20000300800 */
[----:B-----5:R-:W-:-:S03]  /*a4820*/  IMAD.MOV.U32 R25, RZ, RZ, R0 ;  /* 0x000000ffff197224 */ /* 0x020fc600078e0000 */
[----:B------:R-:W5:Y:S04]  /*a4830*/  LDL.LU R0, [R1+0x50c8] ;  /* 0x0050c80001007983 */ /* 0x000f680000300800 */
[----:B-1----:R-:W2:Y:S04]  /*a4840*/  LDL.LU R20, [R1+0x640] ;  /* 0x0006400001147983 */ /* 0x002ea80000300800 */
        /* <DEDUP_REMOVED lines=35> */
[C---:B--2---:R-:W-:Y:S08]  /*a4a80*/  HMMA.16816.F32 R20, R28.reuse, R24, R20 ;  /* 0x000000181c14723c */ /* 0x044ff00000001814 */
[C---:B---3--:R-:W-:Y:S08]  /*a4a90*/  HMMA.16816.F32 R24, R28.reuse, R26, R56 ;  /* 0x0000001a1c18723c */ /* 0x048ff00000001838 */
[C---:B----4-:R-:W-:Y:S03]  /*a4aa0*/  HMMA.16816.F32 R36, R28.reuse, R40, R36 ;  /* 0x000000281c24723c */ /* 0x050fe60000001824 */
[----:B------:R-:W-:Y:S04]  /*a4ab0*/  STL.64 [R1+0x640], R20 ;  /* 0x0006401401007387 */ /* 0x000fe80000100a00 */
[----:B------:R0:W-:Y:S04]  /*a4ac0*/  STL.64 [R1+0x648], R22 ;  /* 0x0006481601007387 */ /* 0x0001e80000100a00 */
[----:B0-----:R-:W2:Y:S04]  /*a4ad0*/  LDL.LU.64 R22, [R1+0x50c0] ;  /* 0x0050c00001167983 */ /* 0x001ea80000300a00 */
[----:B------:R-:W2:Y:S04]  /*a4ae0*/  LDL.LU.64 R20, [R1+0x50b8] ;  /* 0x0050b80001147983 */ /* 0x000ea80000300a00 */
[----:B------:R-:W3:Y:S04]  /*a4af0*/  LDL.LU.64 R58, [R1+0x50b0] ;  /* 0x0050b000013a7983 */ /* 0x000ee80000300a00 */
[----:B------:R-:W2:Y:S04]  /*a4b00*/  LDL.LU.64 R56, [R1+0x50a8] ;  /* 0x0050a80001387983 */ /* 0x000ea80000300a00 */
[----:B------:R-:W-:Y:S04]  /*a4b10*/  STL.64 [R1+0x620], R24 ;  /* 0x0006201801007387 */ /* 0x000fe80000100a00 */
[----:B------:R0:W-:Y:S04]  /*a4b20*/  STL.64 [R1+0x628], R26 ;  /* 0x0006281a01007387 */ /* 0x0001e80000100a00 */
[----:B0-----:R-:W3:Y:S04]  /*a4b30*/  LDL.LU.64 R26, [R1+0x50a0] ;  /* 0x0050a000011a7983 */ /* 0x001ee80000300a00 */
[----:B------:R-:W3:Y:S04]  /*a4b40*/  LDL.LU.64 R24, [R1+0x5098] ;  /* 0x0050980001187983 */ /* 0x000ee80000300a00 */
[----:B------:R-:W-:Y:S04]  /*a4b50*/  STL.64 [R1+0x600], R36 ;  /* 0x0006002401007387 */ /* 0x000fe80000100a00 */
[----:B------:R0:W-:Y:S04]  /*a4b60*/  STL.64 [R1+0x608], R38 ;  /* 0x0006082601007387 */ /* 0x0001e80000100a00 */
[----:B0-----:R-:W4:Y:S04]  /*a4b70*/  LDL.LU.64 R38, [R1+0x5090] ;  /* 0x0050900001267983 */ /* 0x001f280000300a00 */
[----:B------:R-:W5:Y:S01]  /*a4b80*/  LDL.LU.64 R36, [R1+0x5088] ;  /* 0x0050880001247983 */ /* 0x000f620000300a00 */
[----:B------:R-:W-:Y:S03]  /*a4b90*/  HMMA.16816.F32 R40, R28, R42, R44 ;  /* 0x0000002a1c28723c */ /* 0x000fe6000000182c */
[----:B------:R-:W4:Y:S04]  /*a4ba0*/  LDL.LU.64 R46, [R1+0x5080] ;  /* 0x00508000012e7983 */ /* 0x000f280000300a00 */
[----:B------:R-:W4:-:S12]  /*a4bb0*/  LDL.LU.64 R44, [R1+0x5078] ;  /* 0x00507800012c7983 */ /* 0x000f180000300a00 */
[----:B------:R-:W-:Y:S04]  /*a4bc0*/  STL.64 [R1+0x5e0], R40 ;  /* 0x0005e02801007387 */ /* 0x000fe80000100a00 */
[----:B------:R0:W-:Y:S04]  /*a4bd0*/  STL.64 [R1+0x5e8], R42 ;  /* 0x0005e82a01007387 */ /* 0x0001e80000100a00 */
[----:B0-----:R-:W4:Y:S04]  /*a4be0*/  LDL.LU.64 R42, [R1+0x5070] ;  /* 0x00507000012a7983 */ /* 0x001f280000300a00 */
[----:B------:R-:W4:Y:S01]  /*a4bf0*/  LDL.LU.64 R40, [R1+0x5068] ;  /* 0x0050680001287983 */ /* 0x000f220000300a00 */
[C---:B--2---:R-:W-:Y:S08]  /*a4c00*/  HMMA.16816.F32 R20, R28.reuse, R56, R20 ;  /* 0x000000381c14723c */ /* 0x044ff00000001814 */
[C---:B---3--:R-:W-:Y:S11]  /*a4c10*/  HMMA.16816.F32 R56, R28.reuse, R58, R24 ;  /* 0x0000003a1c38723c */ /* 0x048ff60000001818 */
        /* <DEDUP_REMOVED lines=15> */
[----:B----4-:R-:W-:Y:S03]  /*a4d10*/  HMMA.16816.F32 R36, R28, R38, R44 ;  /* 0x000000261c24723c */ /* 0x010fe6000000182c */
[----:B------:R-:W4:Y:S04]  /*a4d20*/  LDL.LU.64 R46, [R1+0x5020] ;  /* 0x00502000012e7983 */ /* 0x000f280000300a00 */
[----:B------:R-:W4:-:S12]  /*a4d30*/  LDL.LU.64 R44, [R1+0x5018] ;  /* 0x00501800012c7983 */ /* 0x000f180000300a00 */
[----:B------:R-:W-:Y:S04]  /*a4d40*/  STL.64 [R1+0x560], R36 ;  /* 0x0005602401007387 */ /* 0x000fe80000100a00 */
[----:B------:R0:W-:Y:S04]  /*a4d50*/  STL.64 [R1+0x568], R38 ;  /* 0x0005682601007387 */ /* 0x0001e80000100a00 */
[----:B0-----:R-:W4:Y:S04]  /*a4d60*/  LDL.LU.64 R38, [R1+0x5010] ;  /* 0x0050100001267983 */ /* 0x001f280000300a00 */
[----:B------:R-:W4:Y:S01]  /*a4d70*/  LDL.LU.64 R36, [R1+0x5008] ;  /* 0x0050080001247983 */ /* 0x000f220000300a00 */
[C---:B---3--:R-:W-:Y:S08]  /*a4d80*/  HMMA.16816.F32 R40, R28.reuse, R20, R40 ;  /* 0x000000141c28723c */ /* 0x048ff00000001828 */
[C---:B--2---:R-:W-:Y:S08]  /*a4d90*/  HMMA.16816.F32 R20, R28.reuse, R22, R24 ;  /* 0x000000161c14723c */ /* 0x044ff00000001818 */
[C---:B-----5:R-:W-:Y:S03]  /*a4da0*/  HMMA.16816.F32 R48, R28.reuse, R56, R48 ;  /* 0x000000381c30723c */ /* 0x060fe60000001830 */
[----:B------:R-:W-:Y:S04]  /*a4db0*/  STL.64 [R1+0x540], R40 ;  /* 0x0005402801007387 */ /* 0x000fe80000100a00 */
[----:B------:R0:W-:Y:S01]  /*a4dc0*/  STL.64 [R1+0x548], R42 ;  /* 0x0005482a01007387 */ /* 0x0001e20000100a00 */
[C---:B------:R-:W-:Y:S03]  /*a4dd0*/  HMMA.16816.F32 R56, R28.reuse, R58, R52 ;  /* 0x0000003a1c38723c */ /* 0x040fe60000001834 */
[----:B0-----:R-:W2:Y:S04]  /*a4de0*/  LDL.LU.64 R42, [R1+0x5000] ;  /* 0x00500000012a7983 */ /* 0x001ea80000300a00 */
[----:B------:R-:W2:Y:S04]  /*a4df0*/  LDL.LU.64 R40, [R1+0x4ff8] ;  /* 0x004ff80001287983 */ /* 0x000ea80000300a00 */
[----:B------:R-:W3:Y:S04]  /*a4e00*/  LDL.LU.64 R26, [R1+0x4ff0] ;  /* 0x004ff000011a7983 */ /* 0x000ee80000300a00 */
[----:B------:R-:W3:Y:S04]  /*a4e10*/  LDL.LU.64 R24, [R1+0x4fe8] ;  /* 0x004fe80001187983 */ /* 0x000ee80000300a00 */
[----:B------:R-:W-:Y:S04]  /*a4e20*/  STL.64 [R1+0x520], R20 ;  /* 0x0005201401007387 */ /* 0x000fe80000100a00 */
[----:B------:R0:W-:Y:S04]  /*a4e30*/  STL.64 [R1+0x528], R22 ;  /* 0x0005281601007387 */ /* 0x0001e80000100a00 */
[----:B0-----:R-:W5:Y:S04]  /*a4e40*/  LDL.LU.64 R22, [R1+0x4fe0] ;  /* 0x004fe00001167983 */ /* 0x001f680000300a00 */
        /* <DEDUP_REMOVED lines=10> */
[----:B------:R-:W5:Y:S01]  /*a4ef0*/  LDL.LU.64 R56, [R1+0x4fa8] ;  /* 0x004fa80001387983 */ /* 0x000f620000300a00 */
[C---:B----4-:R-:W-:Y:S08]  /*a4f00*/  HMMA.16816.F32 R44, R28.reuse, R36, R44 ;  /* 0x000000241c2c723c */ /* 0x050ff0000000182c */
[C---:B------:R-:W-:Y:S11]  /*a4f10*/  HMMA.16816.F32 R32, R28.reuse, R60, R32 ;  /* 0x0000003c1c20723c */ /* 0x040ff60000001820 */
[----:B------:R-:W-:Y:S04]  /*a4f20*/  STL.64 [R1+0x4c0], R44 ;  /* 0x0004c02c01007387 */ /* 0x000fe80000100a00 */
[----:B------:R-:W-:Y:S01]  /*a4f30*/  STL.64 [R1+0x4c8], R46 ;  /* 0x0004c82e01007387 */ /* 0x000fe20000100a00 */
[----:B--2---:R-:W-:-:S15]  /*a4f40*/  HMMA.16816.F32 R36, R28, R38, R40 ;  /* 0x000000261c24723c */ /* 0x004fde0000001828 */
[----:B------:R-:W-:-:S04]  /*a4f50*/  NOP ;  /* 0x0000000000007918 */ /* 0x000fc80000000000 */
[----:B------:R-:W-:Y:S04]  /*a4f60*/  STL.64 [R1+0x4a0], R36 ;  /* 0x0004a02401007387 */ /* 0x000fe80000100a00 */
[----:B------:R-:W-:Y:S04]  /*a4f70*/  STL.64 [R1+0x4a8], R38 ;  /* 0x0004a82601007387 */ /* 0x000fe80000100a00 */
[----:B------:R-:W-:Y:S04]  /*a4f80*/  STL.64 [R1+0x480], R32 ;  /* 0x0004802001007387 */ /* 0x000fe80000100a00 */
[----:B------:R-:W-:Y:S01]  /*a4f90*/  STL.64 [R1+0x488], R34 ;  /* 0x0004882201007387 */ /* 0x000fe20000100a00 */
[C---:B---3--:R-:W-:Y:S08]  /*a4fa0*/  HMMA.16816.F32 R24, R28.reuse, R58, R24 ;  /* 0x0000003a1c18723c */ /* 0x048ff00000001818 */
[C---:B-----5:R-:W-:Y:S01]  /*a4fb0*/  HMMA.16816.F32 R20, R28.reuse, R56, R20 ;  /* 0x000000381c14723c */ /* 0x060fe20000001814 */
[----:B------:R-:W2:Y:S10]  /*a4fc0*/  LDL.LU R56, [R1+0x160] ;  /* 0x0001600001387983 */ /* 0x000eb40000300800 */
[----:B------:R-:W-:Y:S04]  /*a4fd0*/  STL.64 [R1+0x460], R24 ;  /* 0x0004601801007387 */ /* 0x000fe80000100a00 */
[----:B------:R-:W-:Y:S04]  /*a4fe0*/  STL.64 [R1+0x468], R26 ;  /* 0x0004681a01007387 */ /* 0x000fe80000100a00 */
[----:B------:R0:W-:Y:S04]  /*a4ff0*/  STL.64 [R1+0x440], R20 ;  /* 0x0004401401007387 */ /* 0x0001e80000100a00 */
[----:B------:R1:W-:Y:S04]  /*a5000*/  STL.64 [R1+0x448], R22 ;  /* 0x0004481601007387 */ /* 0x0003e80000100a00 */
[----:B------:R-:W2:Y:S04]  /*a5010*/  LDL.LU R57, [R1+0x164] ;  /* 0x0001640001397983 */ /* 0x000ea80000300800 */
[----:B------:R-:W3:Y:S04]  /*a5020*/  LDL.LU R58, [R1+0x168] ;  /* 0x00016800013a7983 */ /* 0x000ee80000300800 */
[----:B------:R-:W3:Y:S01]  /*a5030*/  LDL.LU R59, [R1+0x16c] ;  /* 0x00016c00013b7983 */ /* 0x000ee20000300800 */
[C---:B------:R-:W-:Y:S08]  /*a5040*/  HMMA.16816.F32 R16, R28.reuse, R54, R16 ;  /* 0x000000361c10723c */ /* 0x040ff00000001810 */
[C---:B------:R-:W-:Y:S08]  /*a5050*/  HMMA.16816.F32 R12, R28.reuse, R52, R12 ;  /* 0x000000341c0c723c */ /* 0x040ff0000000180c */
[C---:B------:R-:W-:Y:S08]  /*a5060*/  HMMA.16816.F32 R8, R28.reuse, R50, R8 ;  /* 0x000000321c08723c */ /* 0x040ff00000001808 */
[C---:B------:R-:W-:Y:S01]  /*a5070*/  HMMA.16816.F32 R4, R28.reuse, R48, R4 ;  /* 0x000000301c04723c */ /* 0x040fe20000001804 */
[----:B------:R-:W-:Y:S01]  /*a5080*/  IMAD.MOV.U32 R55, RZ, RZ, R0 ;  /* 0x000000ffff377224 */ /* 0x000fe200078e0000 */
[----:B---3--:R-:W-:Y:S04]  /*a5090*/  STL.64 [R1+0x4f88], R58 ;  /* 0x004f883a01007387 */ /* 0x008fe80000100a00 */
[----:B--2---:R-:W-:Y:S04]  /*a50a0*/  STL.64 [R1+0x4f80], R56 ;  /* 0x004f803801007387 */ /* 0x004fe80000100a00 */
[----:B------:R-:W2:Y:S04]  /*a50b0*/  LDL.LU R52, [R1+0x180] ;  /* 0x0001800001347983 */ /* 0x000ea80000300800 */
[----:B------:R-:W-:Y:S04]  /*a50c0*/  STL.64 [R1+0x420], R16 ;  /* 0x0004201001007387 */ /* 0x000fe80000100a00 */
[----:B------:R-:W-:Y:S04]  /*a50d0*/  STL.64 [R1+0x428], R18 ;  /* 0x0004281201007387 */ /* 0x000fe80000100a00 */
[----:B------:R3:W-:Y:S04]  /*a50e0*/  STL.64 [R1+0x400], R12 ;  /* 0x0004000c01007387 */ /* 0x0007e80000100a00 */
[----:B------:R4:W-:Y:S04]  /*a50f0*/  STL.64 [R1+0x408], R14 ;  /* 0x0004080e01007387 */ /* 0x0009e80000100a00 */
[----:B------:R-:W2:Y:S04]  /*a5100*/  LDL.LU R53, [R1+0x184] ;  /* 0x0001840001357983 */ /* 0x000ea80000300800 */
[----:B------:R-:W2:Y:S04]  /*a5110*/  LDL.LU R54, [R1+0x188] ;  /* 0x0001880001367983 */ /* 0x000ea80000300800 */
[----:B------:R-:W5:Y:S04]  /*a5120*/  LDL.LU R0, [R1+0x4fa0] ;  /* 0x004fa00001007983 */ /* 0x000f680000300800 */
[----:B0-----:R-:W2:Y:S04]  /*a5130*/  LDL.LU R20, [R1+0x2a0] ;  /* 0x0002a00001147983 */ /* 0x001ea80000300800 */
[----:B------:R-:W-:Y:S04]  /*a5140*/  STL.64 [R1+0x3e0], R8 ;  /* 0x0003e00801007387 */ /* 0x000fe80000100a00 */
[----:B------:R-:W-:Y:S04]  /*a5150*/  STL.64 [R1+0x3e8], R10 ;  /* 0x0003e80a01007387 */ /* 0x000fe80000100a00 */
[----:B------:R0:W-:Y:S04]  /*a5160*/  STL.64 [R1+0x3c0], R4 ;  /* 0x0003c00401007387 */ /* 0x0001e80000100a00 */
[----:B------:R0:W-:Y:S04]  /*a5170*/  STL.64 [R1+0x3c8], R6 ;  /* 0x0003c80601007387 */ /* 0x0001e80000100a00 */
[----:B------:R-:W2:Y:S04]  /*a5180*/  LDL.LU R21, [R1+0x2a4] ;  /* 0x0002a40001157983 */ /* 0x000ea80000300800 */
[----:B-1----:R-:W2:Y:S04]  /*a5190*/  LDL.LU R22, [R1+0x2a8] ;  /* 0x0002a80001167983 */ /* 0x002ea80000300800 */
[----:B------:R-:W2:Y:S04]  /*a51a0*/  LDL.LU R23, [R1+0x2ac] ;  /* 0x0002ac0001177983 */ /* 0x000ea80000300800 */
[----:B---3--:R-:W3:Y:S04]  /*a51b0*/  LDL.LU R12, [R1+0x320] ;  /* 0x00032000010c7983 */ /* 0x008ee80000300800 */
[----:B------:R-:W3:Y:S04]  /*a51c0*/  LDL.LU R13, [R1+0x324] ;  /* 0x00032400010d7983 */ /* 0x000ee80000300800 */
[----:B----4-:R-:W3:Y:S04]  /*a51d0*/  LDL.LU R14, [R1+0x328] ;  /* 0x00032800010e7983 */ /* 0x010ee80000300800 */
[----:B------:R-:W3:Y:S04]  /*a51e0*/  LDL.LU R15, [R1+0x32c] ;  /* 0x00032c00010f7983 */ /* 0x000ee80000300800 */
[----:B------:R-:W4:Y:S04]  /*a51f0*/  LDL.LU R56, [R1+0x380] ;  /* 0x0003800001387983 */ /* 0x000f280000300800 */
[----:B------:R-:W4:Y:S04]  /*a5200*/  LDL.LU R57, [R1+0x384] ;  /* 0x0003840001397983 */ /* 0x000f280000300800 */
[----:B------:R-:W4:Y:S04]  /*a5210*/  LDL.LU R58, [R1+0x388] ;  /* 0x00038800013a7983 */ /* 0x000f280000300800 */
[----:B------:R-:W4:Y:S04]  /*a5220*/  LDL.LU R59, [R1+0x38c] ;  /* 0x00038c00013b7983 */ /* 0x000f280000300800 */
[----:B0-----:R-:W2:Y:S04]  /*a5230*/  LDL.LU R4, [R1+0x3a0] ;  /* 0x0003a00001047983 */ /* 0x001ea80000300800 */
        /* <DEDUP_REMOVED lines=35> */
[----:B--2---:R-:W-:-:S15]  /*a5470*/  HMMA.16816.F32 R4, R28, R2, R4 ;  /* 0x000000021c04723c */ /* 0x004fde0000001804 */
[----:B------:R-:W-:-:S04]  /*a5480*/  NOP ;  /* 0x0000000000007918 */ /* 0x000fc80000000000 */
[----:B------:R-:W-:Y:S04]  /*a5490*/  STL.64 [R1+0x3a0], R4 ;  /* 0x0003a00401007387 */ /* 0x000fe80000100a00 */
[----:B------:R0:W-:Y:S04]  /*a54a0*/  STL.64 [R1+0x3a8], R6 ;  /* 0x0003a80601007387 */ /* 0x0001e80000100a00 */
[----:B0-----:R-:W3:Y:S04]  /*a54b0*/  LDL.LU.64 R6, [R1+0x4f98] ;  /* 0x004f980001067983 */ /* 0x001ee80000300a00 */
[----:B------:R-:W4:Y:S02]  /*a54c0*/  LDL.LU.64 R4, [R1+0x4f90] ;  /* 0x004f900001047983 */ /* 0x000f240000300a00 */
[C---:B----4-:R-:W-:Y:S08]  /*a54d0*/  HMMA.16816.F32 R56, R28.reuse, R4, R56 ;  /* 0x000000041c38723c */ /* 0x050ff00000001838 */
[----:B---3--:R-:W-:Y:S11]  /*a54e0*/  HMMA.16816.F32 R4, R28, R6, R8 ;  /* 0x000000061c04723c */ /* 0x008ff60000001808 */
[----:B------:R-:W-:Y:S04]  /*a54f0*/  STL.64 [R1+0x380], R56 ;  /* 0x0003803801007387 */ /* 0x000fe80000100a00 */
[----:B------:R0:W-:Y:S04]  /*a5500*/  STL.64 [R1+0x388], R58 ;  /* 0x0003883a01007387 */ /* 0x0001e80000100a00 */
[----:B0-----:R-:W2:Y:S04]  /*a5510*/  LDL.LU.64 R58, [R1+0x4f88] ;  /* 0x004f8800013a7983 */ /* 0x001ea80000300a00 */
[----:B------:R-:W2:Y:S04]  /*a5520*/  LDL.LU.64 R56, [R1+0x4f80] ;  /* 0x004f800001387983 */ /* 0x000ea80000300a00 */
[----:B------:R-:W3:Y:S04]  /*a5530*/  LDL.LU.64 R10, [R1+0x4f78] ;  /* 0x004f7800010a7983 */ /* 0x000ee80000300a00 */
[----:B------:R-:W4:Y:S04]  /*a5540*/  LDL.LU.64 R8, [R1+0x4f70] ;  /* 0x004f700001087983 */ /* 0x000f280000300a00 */
[----:B------:R0:W-:Y:S04]  /*a5550*/  STL.64 [R1+0x360], R4 ;  /* 0x0003600401007387 */ /* 0x0001e80000100a00 */
[----:B------:R1:W-:Y:S04]  /*a5560*/  STL.64 [R1+0x368], R6 ;  /* 0x0003680601007387 */ /* 0x0003e80000100a00 */
[----:B0-----:R-:W2:Y:S04]  /*a5570*/  LDL.LU R4, [R1+0x1c0] ;  /* 0x0001c00001047983 */ /* 0x001ea80000300800 */
[----:B------:R-:W2:Y:S04]  /*a5580*/  LDL.LU R5, [R1+0x1c4] ;  /* 0x0001c40001057983 */ /* 0x000ea80000300800 */
[----:B-1----:R-:W2:Y:S01]  /*a5590*/  LDL.LU R6, [R1+0x1c8] ;  /* 0x0001c80001067983 */ /* 0x002ea20000300800 */
[----:B-----5:R-:W-:-:S03]  /*a55a0*/  IMAD.MOV.U32 R7, RZ, RZ, R0 ;  /* 0x000000ffff077224 */ /* 0x020fc600078e0000 */
[----:B------:R-:W5:Y:S01]  /*a55b0*/  LDL.LU R0, [R1+0x4f68] ;  /* 0x004f680001007983 */ /* 0x000f620000300800 */
[C---:B----4-:R-:W-:Y:S08]  /*a55c0*/  HMMA.16816.F32 R44, R28.reuse, R8, R44 ;  /* 0x000000081c2c723c */ /* 0x050ff0000000182c */
[C---:B---3--:R-:W-:Y:S11]  /*a55d0*/  HMMA.16816.F32 R8, R28.reuse, R10, R12 ;  /* 0x0000000a1c08723c */ /* 0x048ff6000000180c */
[----:B------:R-:W-:Y:S04]  /*a55e0*/  STL.64 [R1+0x340], R44 ;  /* 0x0003402c01007387 */ /* 0x000fe80000100a00 */
[----:B------:R0:W-:Y:S04]  /*a55f0*/  STL.64 [R1+0x348], R46 ;  /* 0x0003482e01007387 */ /* 0x0001e80000100a00 */
[----:B0-----:R-:W3:Y:S04]  /*a5600*/  LDL.LU.64 R46, [R1+0x4f60] ;  /* 0x004f6000012e7983 */ /* 0x001ee80000300a00 */
[----:B------:R-:W4:Y:S04]  /*a5610*/  LDL.LU.64 R44, [R1+0x4f58] ;  /* 0x004f5800012c7983 */ /* 0x000f280000300a00 */
        /* <DEDUP_REMOVED lines=18> */
[----:B0-----:R-:W3:Y:S04]  /*a5740*/  LDL.LU R12, [R1+0x200] ;  /* 0x00020000010c7983 */ /* 0x001ee80000300800 */
[----:B------:R-:W3:Y:S04]  /*a5750*/  LDL.LU R13, [R1+0x204] ;  /* 0x00020400010d7983 */ /* 0x000ee80000300800 */
[----:B-1----:R-:W3:Y:S01]  /*a5760*/  LDL.LU R14, [R1+0x208] ;  /* 0x00020800010e7983 */ /* 0x002ee20000300800 */
[----:B-----5:R-:W-:-:S03]  /*a5770*/  IMAD.MOV.U32 R15, RZ, RZ, R0 ;  /* 0x000000ffff0f7224 */ /* 0x020fc600078e0000 */
[----:B------:R-:W5:Y:S01]  /*a5780*/  LDL.LU R0, [R1+0x4f20] ;  /* 0x004f200001007983 */ /* 0x000f620000300800 */
        /* <DEDUP_REMOVED lines=15> */
[C---:B------:R-:W-:Y:S11]  /*a5880*/  HMMA.16816.F32 R20, R28.reuse, R22, R24 ;  /* 0x000000161c14723c */ /* 0x040ff60000001818 */
[----:B------:R-:W-:Y:S04]  /*a5890*/  STL.64 [R1+0x280], R32 ;  /* 0x0002802001007387 */ /* 0x000fe80000100a00 */
[----:B------:R0:W-:Y:S04]  /*a58a0*/  STL.64 [R1+0x288], R34 ;  /* 0x0002882201007387 */ /* 0x0001e80000100a00 */
[----:B0-----:R-:W3:Y:S04]  /*a58b0*/  LDL.LU.64 R34, [R1+0x4ef8] ;  /* 0x004ef80001227983 */ /* 0x001ee80000300a00 */
[----:B------:R-:W2:Y:S04]  /*a58c0*/  LDL.LU.64 R32, [R1+0x4ef0] ;  /* 0x004ef00001207983 */ /* 0x000ea80000300a00 */
[----:B------:R-:W2:Y:S04]  /*a58d0*/  LDL.LU.64 R26, [R1+0x4ee8] ;  /* 0x004ee800011a7983 */ /* 0x000ea80000300a00 */
[----:B------:R-:W4:Y:S04]  /*a58e0*/  LDL.LU.64 R24, [R1+0x4ee0] ;  /* 0x004ee00001187983 */ /* 0x000f280000300a00 */
[----:B------:R0:W-:Y:S04]  /*a58f0*/  STL.64 [R1+0x260], R20 ;  /* 0x0002601401007387 */ /* 0x0001e80000100a00 */
[----:B------:R1:W-:Y:S04]  /*a5900*/  STL.64 [R1+0x268], R22 ;  /* 0x0002681601007387 */ /* 0x0003e80000100a00 */
[----:B0-----:R-:W4:Y:S04]  /*a5910*/  LDL.LU R20, [R1+0x240] ;  /* 0x0002400001147983 */ /* 0x001f280000300800 */
[----:B------:R-:W4:Y:S04]  /*a5920*/  LDL.LU R21, [R1+0x244] ;  /* 0x0002440001157983 */ /* 0x000f280000300800 */
[----:B-1----:R-:W4:Y:S01]  /*a5930*/  LDL.LU R22, [R1+0x248] ;  /* 0x0002480001167983 */ /* 0x002f220000300800 */
[----:B-----5:R-:W-:Y:S01]  /*a5940*/  IMAD.MOV.U32 R23, RZ, RZ, R0 ;  /* 0x000000ffff177224 */ /* 0x020fe200078e0000 */
[C---:B---3--:R-:W-:Y:S08]  /*a5950*/  HMMA.16816.F32 R8, R28.reuse, R34, R8 ;  /* 0x000000221c08723c */ /* 0x048ff00000001808 */
[C---:B--2---:R-:W-:Y:S08]  /*a5960*/  HMMA.16816.F32 R16, R28.reuse, R26, R16 ;  /* 0x0000001a1c10723c */ /* 0x044ff00000001810 */
[C---:B------:R-:W-:Y:S08]  /*a5970*/  HMMA.16816.F32 R12, R28.reuse, R32, R12 ;  /* 0x000000201c0c723c */ /* 0x040ff0000000180c */
[----:B----4-:R-:W-:Y:S01]  /*a5980*/  HMMA.16816.F32 R20, R28, R24, R20 ;  /* 0x000000181c14723c */ /* 0x010fe20000001814 */
[----:B------:R-:W-:-:S15]  /*a5990*/  IMAD.MOV.U32 R0, RZ, RZ, R11 ;  /* 0x000000ffff007224 */ /* 0x000fde00078e000b */
        /* <DEDUP_REMOVED lines=8> */
[----:B------:R0:W-:Y:S02]  /*a5a20*/  STL [R1+0x1e8], R10 ;  /* 0x0001e80a01007387 */ /* 0x0001e40000100800 */
[C---:B0-----:R-:W-:Y:S08]  /*a5a30*/  HMMA.16816.F32 R8, R28.reuse, R36, R4 ;  /* 0x000000241c08723c */ /* 0x041ff00000001804 */
[----:B------:R-:W-:Y:S01]  /*a5a40*/  HMMA.16816.F32 R4, R28, R38, R48 ;  /* 0x000000261c04723c */ /* 0x000fe20000001830 */
[----:B------:R0:W-:-:S15]  /*a5a50*/  STL [R1+0x4588], R0 ;  /* 0x0045880001007387 */ /* 0x0001de0000100800 */
[----:B------:R-:W-:-:S03]  /*a5a60*/  NOP ;  /* 0x0000000000007918 */ /* 0x000fc60000000000 */
[----:B------:R-:W-:Y:S04]  /*a5a70*/  STL.64 [R1+0x1a0], R4 ;  /* 0x0001a00401007387 */ /* 0x000fe80000100a00 */
[----:B------:R-:W-:Y:S04]  /*a5a80*/  STL.64 [R1+0x1c0], R8 ;  /* 0x0001c00801007387 */ /* 0x000fe80000100a00 */
[----:B------:R-:W-:Y:S04]  /*a5a90*/  STL.64 [R1+0x1c8], R10 ;  /* 0x0001c80a01007387 */ /* 0x000fe80000100a00 */
[----:B------:R1:W-:Y:S01]  /*a5aa0*/  STL [R1+0x1a8], R6 ;  /* 0x0001a80601007387 */ /* 0x0003e20000100800 */
[----:B0-----:R-:W-:-:S02]  /*a5ab0*/  IMAD.MOV.U32 R0, RZ, RZ, R7 ;  /* 0x000000ffff007224 */ /* 0x001fc400078e0007 */
[C---:B-1----:R-:W-:Y:S08]  /*a5ac0*/  HMMA.16816.F32 R4, R28.reuse, R42, R56 ;  /* 0x0000002a1c04723c */ /* 0x042ff00000001838 */
[----:B------:R-:W-:Y:S01]  /*a5ad0*/  HMMA.16816.F32 R8, R28, R40, R52 ;  /* 0x000000281c08723c */ /* 0x000fe20000001834 */
[----:B------:R-:W-:Y:S10]  /*a5ae0*/  STL [R1+0x45d0], R0 ;  /* 0x0045d00001007387 */ /* 0x000ff40000100800 */
[----:B------:R0:W-:Y:S08]  /*a5af0*/  STL.64 [R1+0x160], R4 ;  /* 0x0001600401007387 */ /* 0x0001f00000100a00 */
[----:B------:R-:W-:Y:S04]  /*a5b00*/  STL.64 [R1+0x180], R8 ;  /* 0x0001800801007387 */ /* 0x000fe80000100a00 */
[----:B------:R-:W-:Y:S04]  /*a5b10*/  STL.64 [R1+0x188], R10 ;  /* 0x0001880a01007387 */ /* 0x000fe80000100a00 */
[----:B------:R1:W-:Y:S04]  /*a5b20*/  STL [R1+0x168], R6 ;  /* 0x0001680601007387 */ /* 0x0003e80000100800 */
        /* <DEDUP_REMOVED lines=10> */
[----:B------:R-:W5:Y:S04]  /*a5bd0*/  LDL.LU R14, [R1+0x44c8] ;  /* 0x0044c800010e7983 */ /* 0x000f680000300800 */
[----:B------:R-:W5:Y:S04]  /*a5be0*/  LDL.LU R3, [R1+0x44c4] ;  /* 0x0044c40001037983 */ /* 0x000f680000300800 */
[----:B------:R-:W5:Y:S04]  /*a5bf0*/  LDL.LU R15, [R1+0x44d0] ;  /* 0x0044d000010f7983 */ /* 0x000f680000300800 */
[----:B0-----:R-:W5:Y:S04]  /*a5c00*/  LDL.LU R4, [R1+0x44cc] ;  /* 0x0044cc0001047983 */ /* 0x001f680000300800 */
        /* <DEDUP_REMOVED lines=10> */
[----:B------:R-:W5:Y:S01]  /*a5cb0*/  LDL.LU R18, [R1+0x178] ;  /* 0x0001780001127983 */ /* 0x000f620000300800 */
[----:B------:R-:W-:-:S03]  /*a5cc0*/  IMAD.MOV.U32 R0, RZ, RZ, R7 ;  /* 0x000000ffff007224 */ /* 0x000fc600078e0007 */
        /* <DEDUP_REMOVED lines=16> */
[----:B------:R0:W-:Y:S01]  /*a5dd0*/  STL [R1+0x4608], R0 ;  /* 0x0046080001007387 */ /* 0x0001e20000100800 */
[C---:B--2---:R-:W-:Y:S08]  /*a5de0*/  HMMA.16816.F32 R20, R28.reuse, R46, R20 ;  /* 0x0000002e1c14723c */ /* 0x044ff00000001814 */
[----:B---3--:R-:W-:Y:S01]  /*a5df0*/  HMMA.16816.F32 R32, R28, R44, R32 ;  /* 0x0000002c1c20723c */ /* 0x008fe20000001820 */
[----:B----4-:R-:W-:-:S02]  /*a5e00*/  IMAD R2, R2, 0x100, R25 ;  /* 0x0000010002027824 */ /* 0x010fc400078e0219 */
[----:B-----5:R-:W-:Y:S02]  /*a5e10*/  IMAD R3, R3, 0x100, R14 ;  /* 0x0000010003037824 */ /* 0x020fe400078e020e */
[----:B------:R-:W-:Y:S02]  /*a5e20*/  IMAD R4, R4, 0x100, R15 ;  /* 0x0000010004047824 */ /* 0x000fe400078e020f */
[----:B------:R-:W-:Y:S01]  /*a5e30*/  IMAD R5, R5, 0x100, R12 ;  /* 0x0000010005057824 */ /* 0x000fe200078e020c */
[----:B------:R-:W-:Y:S02]  /*a5e40*/  F2FP.F16.E4M3.UNPACK_B R12, R13.H1 ;  /* 0x0000000dff0c723e */ /* 0x000fe400030006ff */
[----:B------:R-:W-:Y:S02]  /*a5e50*/  F2FP.F16.E4M3.UNPACK_B R13, R6.H1 ;  /* 0x00000006ff0d723e */ /* 0x000fe400030006ff */
[----:B------:R-:W-:Y:S02]  /*a5e60*/  F2FP.F16.E4M3.UNPACK_B R28, R2 ;  /* 0x00000002ff1c723e */ /* 0x000fe400020006ff */
[----:B------:R-:W-:-:S02]  /*a5e70*/  F2FP.F16.E4M3.UNPACK_B R29, R3 ;  /* 0x00000003ff1d723e */ /* 0x000fc400020006ff */
[----:B------:R-:W-:Y:S02]  /*a5e80*/  F2FP.F16.E4M3.UNPACK_B R30, R4 ;  /* 0x00000004ff1e723e */ /* 0x000fe400020006ff */
[----:B------:R-:W-:Y:S02]  /*a5e90*/  F2FP.F16.E4M3.UNPACK_B R31, R5 ;  /* 0x00000005ff1f723e */ /* 0x000fe400020006ff */
[----:B------:R-:W-:-:S05]  /*a5ea0*/  F2FP.F16.E4M3.UNPACK_B R6, R7.H1 ;  /* 0x00000007ff06723e */ /* 0x000fca00030006ff */
[----:B------:R-:W-:Y:S01]  /*a5eb0*/  HMMA.16816.F32 R16, R28, R12, R16 ;  /* 0x0000000c1c10723c */ /* 0x000fe20000001810 */
[----:B------:R-:W-:Y:S01]  /*a5ec0*/  F2FP.F16.E4M3.UNPACK_B R7, R48.H1 ;  /* 0x00000030ff07723e */ /* 0x000fe200030006ff */
[----:B0-----:R-:W-:-:S06]  /*a5ed0*/  IMAD.MOV.U32 R0, RZ, RZ, R23 ;  /* 0x000000ffff007224 */ /* 0x001fcc00078e0017 */
[----:B------:R-:W-:Y:S01]  /*a5ee0*/  HMMA.16816.F32 R8, R28, R6, R8 ;  /* 0x000000061c08723c */ /* 0x000fe20000001808 */
[----:B------:R-:W-:Y:S04]  /*a5ef0*/  STL.64 [R1+0x150], R32 ;  /* 0x0001502001007387 */ /* 0x000fe80000100a00 */
[----:B------:R-:W-:Y:S04]  /*a5f00*/  STL.64 [R1+0x158], R34 ;  /* 0x0001582201007387 */ /* 0x000fe80000100a00 */
[----:B------:R-:W-:Y:S04]  /*a5f10*/  STL.64 [R1+0x140], R20 ;  /* 0x0001401401007387 */ /* 0x000fe80000100a00 */
[----:B------:R-:W-:Y:S04]  /*a5f20*/  STL [R1+0x148], R22 ;  /* 0x0001481601007387 */ /* 0x000fe80000100800 */
[----:B------:R-:W-:Y:S04]  /*a5f30*/  STL [R1+0x47d0], R0 ;  /* 0x0047d00001007387 */ /* 0x000fe80000100800 */
[----:B------:R-:W-:Y:S01]  /*a5f40*/  STL [R1+0x118], R12 ;  /* 0x0001180c01007387 */ /* 0x000fe20000100800 */
[----:B------:R-:W-:-:S03]  /*a5f50*/  IMAD.MOV.U32 R46, RZ, RZ, R12 ;  /* 0x000000ffff2e7224 */ /* 0x000fc600078e000c */
[----:B------:R-:W-:Y:S04]  /*a5f60*/  STL [R1+0x11c], R13 ;  /* 0x00011c0d01007387 */ /* 0x000fe80000100800 */
[----:B------:R-:W-:Y:S01]  /*a5f70*/  STL.64 [R1+0x1550], R16 ;  /* 0x0015501001007387 */ /* 0x000fe20000100a00 */
[----:B------:R-:W-:Y:S02]  /*a5f80*/  F2FP.F16.E4M3.UNPACK_B R2, R49.H1 ;  /* 0x00000031ff02723e */ /* 0x000fe400030006ff */
[----:B------:R-:W-:Y:S01]  /*a5f90*/  F2FP.F16.E4M3.UNPACK_B R3, R50.H1 ;  /* 0x00000032ff03723e */ /* 0x000fe200030006ff */
[----:B------:R-:W-:Y:S04]  /*a5fa0*/  STL.64 [R1+0x1558], R18 ;  /* 0x0015581201007387 */ /* 0x000fe80000100a00 */
[----:B------:R-:W-:Y:S04]  /*a5fb0*/  STL [R1+0x110], R6 ;  /* 0x0001100601007387 */ /* 0x000fe80000100800 */
[----:B------:R-:W-:Y:S04]  /*a5fc0*/  STL [R1+0x4e68], R46 ;  /* 0x004e682e01007387 */ /* 0x000fe80000100800 */
[----:B------:R-:W-:Y:S04]  /*a5fd0*/  STL [R1+0x114], R7 ;  /* 0x0001140701007387 */ /* 0x000fe80000100800 */
[----:B------:R-:W-:Y:S04]  /*a5fe0*/  STL.64 [R1+0x190], R8 ;  /* 0x0001900801007387 */ /* 0x000fe80000100a00 */
[----:B------:R0:W-:Y:S02]  /*a5ff0*/  STL.64 [R1+0x198], R10 ;  /* 0x0001980a01007387 */ /* 0x0001e40000100a00 */
[----:B0-----:R-:W-:Y:S01]  /*a6000*/  HMMA.16816.F32 R8, R28, R2, R52 ;  /* 0x000000021c08723c */ /* 0x001fe20000001834 */
[----:B------:R-:W-:-:S02]  /*a6010*/  F2FP.F16.E4M3.UNPACK_B R4, R51.H1 ;  /* 0x00000033ff04723e */ /* 0x000fc400030006ff */
[----:B------:R-:W-:Y:S01]  /*a6020*/  F2FP.F16.E4M3.UNPACK_B R5, R60.H1 ;  /* 0x0000003cff05723e */ /* 0x000fe200030006ff */
[----:B------:R-:W-:Y:S04]  /*a6030*/  STL [R1+0x108], R2 ;  /* 0x0001080201007387 */ /* 0x000fe80000100800 */
[----:B------:R-:W-:Y:S11]  /*a6040*/  STL [R1+0x10c], R3 ;  /* 0x00010c0301007387 */ /* 0x000ff60000100800 */
[----:B------:R-:W-:Y:S04]  /*a6050*/  STL.64 [R1+0x1b0], R8 ;  /* 0x0001b00801007387 */ /* 0x000fe80000100a00 */
[----:B------:R0:W-:Y:S02]  /*a6060*/  STL.64 [R1+0x1b8], R10 ;  /* 0x0001b80a01007387 */ /* 0x0001e40000100a00 */
[----:B0-----:R-:W-:Y:S01]  /*a6070*/  HMMA.16816.F32 R8, R28, R4, R56 ;  /* 0x000000041c08723c */ /* 0x001fe20000001838 */
[----:B------:R-:W-:Y:S01]  /*a6080*/  F2FP.F16.E4M3.UNPACK_B R2, R61.H1 ;  /* 0x0000003dff02723e */ /* 0x000fe200030006ff */
[----:B------:R-:W-:Y:S01]  /*a6090*/  STL.64 [R1+0x100], R4 ;  /* 0x0001000401007387 */ /* 0x000fe20000100a00 */
[----:B------:R-:W-:-:S15]  /*a60a0*/  IMAD.MOV.U32 R45, RZ, RZ, R13 ;  /* 0x000000ffff2d7224 */ /* 0x000fde00078e000d */
[----:B------:R-:W-:Y:S01]  /*a60b0*/  NOP ;  /* 0x0000000000007918 */ /* 0x000fe20000000000 */
[----:B------:R0:W-:Y:S04]  /*a60c0*/  STL.64 [R1+0x1d0], R8 ;  /* 0x0001d00801007387 */ /* 0x0001e80000100a00 */
[----:B------:R1:W-:Y:S04]  /*a60d0*/  STL.64 [R1+0x1d8], R10 ;  /* 0x0001d80a01007387 */ /* 0x0003e80000100a00 */
[----:B------:R2:W-:Y:S04]  /*a60e0*/  STL [R1+0xf8], R2 ;  /* 0x0000f80201007387 */ /* 0x0005e80000100800 */
        /* <DEDUP_REMOVED lines=44> */
[----:B------:R-:W-:-:S02]  /*a63b0*/  IMAD.MOV.U32 R46, RZ, RZ, R4 ;  /* 0x000000ffff2e7224 */ /* 0x000fc400078e0004 */
[----:B------:R-:W-:-:S03]  /*a63c0*/  IMAD.MOV.U32 R49, RZ, RZ, R5 ;  /* 0x000000ffff317224 */ /* 0x000fc600078e0005 */
[----:B------:R-:W-:Y:S04]  /*a63d0*/  STL.64 [R1+0x4e88], R46 ;  /* 0x004e882e01007387 */ /* 0x000fe80000100a00 */
[----:B------:R-:W-:Y:S01]  /*a63e0*/  STL [R1+0x4e80], R45 ;  /* 0x004e802d01007387 */ /* 0x000fe20000100800 */
[----:B--2---:R-:W-:Y:S02]  /*a63f0*/  F2FP.F16.E4M3.UNPACK_B R3, R34.H1 ;  /* 0x00000022ff03723e */ /* 0x004fe400030006ff */
[----:B---3--:R-:W-:Y:S02]  /*a6400*/  F2FP.F16.E4M3.UNPACK_B R4, R35.H1 ;  /* 0x00000023ff04723e */ /* 0x008fe400030006ff */
[----:B----4-:R-:W-:-:S03]  /*a6410*/  F2FP.F16.E4M3.UNPACK_B R5, R32.H1 ;  /* 0x00000020ff05723e */ /* 0x010fc600030006ff */
[C---:B-----5:R-:W-:Y:S08]  /*a6420*/  HMMA.16816.F32 R36, R28.reuse, R2, R36 ;  /* 0x000000021c24723c */ /* 0x060ff00000001824 */
[----:B------:R-:W-:Y:S01]  /*a6430*/  HMMA.16816.F32 R24, R28, R4, R24 ;  /* 0x000000041c18723c */ /* 0x000fe20000001818 */
[----:B------:R0:W-:Y:S01]  /*a6440*/  STL [R1+0xfc], R3 ;  /* 0x0000fc0301007387 */ /* 0x0001e20000100800 */
[----:B------:R-:W-:Y:S01]  /*a6450*/  IMAD.MOV.U32 R0, RZ, RZ, R5 ;  /* 0x000000ffff007224 */ /* 0x000fe200078e0005 */
[----:B------:R-:W-:-:S02]  /*a6460*/  F2FP.F16.E4M3.UNPACK_B R2, R33.H1 ;  /* 0x00000021ff02723e */ /* 0x000fc400030006ff */
[----:B0-----:R-:W-:-:S06]  /*a6470*/  F2FP.F16.E4M3.UNPACK_B R3, R18.H1 ;  /* 0x00000012ff03723e */ /* 0x001fcc00030006ff */
[----:B------:R-:W-:Y:S04]  /*a6480*/  STL.64 [R1+0x1f0], R36 ;  /* 0x0001f02401007387 */ /* 0x000fe80000100a00 */
[----:B------:R-:W-:Y:S04]  /*a6490*/  STL.64 [R1+0x1f8], R38 ;  /* 0x0001f82601007387 */ /* 0x000fe80000100a00 */
[----:B------:R0:W-:Y:S04]  /*a64a0*/  STL.64 [R1+0xf0], R4 ;  /* 0x0000f00401007387 */ /* 0x0001e80000100a00 */
[----:B------:R1:W-:Y:S04]  /*a64b0*/  STL [R1+0x4e38], R0 ;  /* 0x004e380001007387 */ /* 0x0003e80000100800 */
[----:B------:R-:W-:Y:S04]  /*a64c0*/  STL.64 [R1+0x210], R24 ;  /* 0x0002101801007387 */ /* 0x000fe80000100a00 */
[----:B------:R-:W-:Y:S04]  /*a64d0*/  STL.64 [R1+0x218], R26 ;  /* 0x0002181a01007387 */ /* 0x000fe80000100a00 */
[----:B------:R2:W-:Y:S01]  /*a64e0*/  STL [R1+0xe8], R2 ;  /* 0x0000e80201007387 */ /* 0x0005e20000100800 */
[----:B------:R-:W-:Y:S03]  /*a64f0*/  HMMA.16816.F32 R20, R28, R2, R20 ;  /* 0x000000021c14723c */ /* 0x000fe60000001814 */
[----:B------:R3:W-:Y:S01]  /*a6500*/  STL [R1+0xec], R3 ;  /* 0x0000ec0301007387 */ /* 0x0007e20000100800 */
[----:B0-----:R-:W-:-:S02]  /*a6510*/  F2FP.F16.E4M3.UNPACK_B R4, R19.H1 ;  /* 0x00000013ff04723e */ /* 0x001fc400030006ff */
[----:B------:R-:W-:Y:S01]  /*a6520*/  F2FP.F16.E4M3.UNPACK_B R5, R16.H1 ;  /* 0x00000010ff05723e */ /* 0x000fe200030006ff */
[----:B-1----:R-:W-:Y:S01]  /*a6530*/  IMAD.MOV.U32 R0, RZ, RZ, R3 ;  /* 0x000000ffff007224 */ /* 0x002fe200078e0003 */
[----:B--2---:R-:W-:Y:S02]  /*a6540*/  F2FP.F16.E4M3.UNPACK_B R2, R17.H1 ;  /* 0x00000011ff02723e */ /* 0x004fe400030006ff */
[----:B---3--:R-:W-:-:S03]  /*a6550*/  F2FP.F16.E4M3.UNPACK_B R3, R6.H1 ;  /* 0x00000006ff03723e */ /* 0x008fc600030006ff */
[C---:B------:R-:W-:Y:S08]  /*a6560*/  HMMA.16816.F32 R12, R28.reuse, R4, R12 ;  /* 0x000000041c0c723c */ /* 0x040ff0000000180c */
[----:B------:R-:W-:Y:S01]  /*a6570*/  HMMA.16816.F32 R8, R28, R2, R8 ;  /* 0x000000021c08723c */ /* 0x000fe20000001808 */
[----:B------:R0:W-:Y:S04]  /*a6580*/  STL [R1+0x4e3c], R0 ;  /* 0x004e3c0001007387 */ /* 0x0001e80000100800 */
[----:B------:R-:W-:Y:S04]  /*a6590*/  STL.64 [R1+0x230], R20 ;  /* 0x0002301401007387 */ /* 0x000fe80000100a00 */
[----:B------:R-:W-:Y:S04]  /*a65a0*/  STL.64 [R1+0x238], R22 ;  /* 0x0002381601007387 */ /* 0x000fe80000100a00 */
[----:B------:R1:W-:Y:S04]  /*a65b0*/  STL [R1+0xe0], R4 ;  /* 0x0000e00401007387 */ /* 0x0003e80000100800 */
[----:B------:R2:W-:Y:S01]  /*a65c0*/  STL [R1+0xe4], R5 ;  /* 0x0000e40501007387 */ /* 0x0005e20000100800 */
[----:B0-----:R-:W-:Y:S01]  /*a65d0*/  IMAD.MOV.U32 R0, RZ, RZ, R3 ;  /* 0x000000ffff007224 */ /* 0x001fe200078e0003 */
[----:B-1----:R-:W-:-:S02]  /*a65e0*/  F2FP.F16.E4M3.UNPACK_B R4, R7.H1 ;  /* 0x00000007ff04723e */ /* 0x002fc400030006ff */
[----:B--2---:R-:W-:Y:S01]  /*a65f0*/  F2FP.F16.E4M3.UNPACK_B R5, R50.H1 ;  /* 0x00000032ff05723e */ /* 0x004fe200030006ff */
[----:B------:R-:W-:Y:S04]  /*a6600*/  STL.64 [R1+0x250], R12 ;  /* 0x0002500c01007387 */ /* 0x000fe80000100a00 */
[----:B------:R-:W-:Y:S04]  /*a6610*/  STL.64 [R1+0x258], R14 ;  /* 0x0002580e01007387 */ /* 0x000fe80000100a00 */
[----:B------:R0:W-:Y:S04]  /*a6620*/  STL.64 [R1+0xd8], R2 ;  /* 0x0000d80201007387 */ /* 0x0001e80000100a00 */
[----:B------:R-:W-:Y:S04]  /*a6630*/  STL [R1+0x4e40], R0 ;  /* 0x004e400001007387 */ /* 0x000fe80000100800 */
[----:B------:R-:W-:Y:S04]  /*a6640*/  STL.64 [R1+0x270], R8 ;  /* 0x0002700801007387 */ /* 0x000fe80000100a00 */
[----:B------:R1:W-:Y:S01]  /*a6650*/  STL.64 [R1+0x278], R10 ;  /* 0x0002780a01007387 */ /* 0x0003e20000100a00 */
[----:B0-----:R-:W-:-:S02]  /*a6660*/  F2FP.F16.E4M3.UNPACK_B R2, R51.H1 ;  /* 0x00000033ff02723e */ /* 0x001fc400030006ff */
[----:B------:R-:W-:Y:S01]  /*a6670*/  F2FP.F16.E4M3.UNPACK_B R3, R60.H1 ;  /* 0x0000003cff03723e */ /* 0x000fe200030006ff */
[C---:B-1----:R-:W-:Y:S08]  /*a6680*/  HMMA.16816.F32 R8, R28.reuse, R4, R52 ;  /* 0x000000041c08723c */ /* 0x042ff00000001834 */
[----:B------:R-:W-:Y:S01]  /*a6690*/  HMMA.16816.F32 R12, R28, R2, R56 ;  /* 0x000000021c0c723c */ /* 0x000fe20000001838 */
[----:B------:R-:W-:Y:S01]  /*a66a0*/  IMAD.MOV.U32 R0, RZ, RZ, R5 ;  /* 0x000000ffff007224 */ /* 0x000fe200078e0005 */
[----:B------:R0:W-:Y:S04]  /*a66b0*/  STL [R1+0xd0], R4 ;  /* 0x0000d00401007387 */ /* 0x0001e80000100800 */
[----:B------:R-:W-:Y:S04]  /*a66c0*/  STL [R1+0xd4], R5 ;  /* 0x0000d40501007387 */ /* 0x000fe80000100800 */
[----:B------:R-:W-:Y:S01]  /*a66d0*/  STL [R1+0x4e44], R0 ;  /* 0x004e440001007387 */ /* 0x000fe20000100800 */
[----:B0-----:R-:W-:-:S03]  /*a66e0*/  F2FP.F16.E4M3.UNPACK_B R4, R61.H1 ;  /* 0x0000003dff04723e */ /* 0x001fc600030006ff */
[----:B------:R0:W-:Y:S04]  /*a66f0*/  STL.64 [R1+0x290], R8 ;  /* 0x0002900801007387 */ /* 0x0001e80000100a00 */
[----:B------:R1:W-:Y:S04]  /*a6700*/  STL.64 [R1+0x298], R10 ;  /* 0x0002980a01007387 */ /* 0x0003e80000100a00 */
[----:B------:R-:W-:Y:S04]  /*a6710*/  STL [R1+0xc8], R2 ;  /* 0x0000c80201007387 */ /* 0x000fe80000100800 */
[----:B------:R-:W-:Y:S04]  /*a6720*/  STL [R1+0xcc], R3 ;  /* 0x0000cc0301007387 */ /* 0x000fe80000100800 */
[----:B0-----:R-:W2:Y:S04]  /*a6730*/  LDL.LU R8, [R1+0x370] ;  /* 0x0003700001087983 */ /* 0x001ea80000300800 */
[----:B------:R0:W-:Y:S04]  /*a6740*/  STL.64 [R1+0x2b0], R12 ;  /* 0x0002b00c01007387 */ /* 0x0001e80000100a00 */
[----:B------:R3:W-:Y:S04]  /*a6750*/  STL.64 [R1+0x2b8], R14 ;  /* 0x0002b80e01007387 */ /* 0x0007e80000100a00 */
[----:B------:R4:W-:Y:S04]  /*a6760*/  STL [R1+0xc0], R4 ;  /* 0x0000c00401007387 */ /* 0x0009e80000100800 */
[----:B------:R-:W2:Y:S04]  /*a6770*/  LDL.LU R9, [R1+0x374] ;  /* 0x0003740001097983 */ /* 0x000ea80000300800 */
[----:B-1----:R-:W2:Y:S04]  /*a6780*/  LDL.LU R10, [R1+0x378] ;  /* 0x00037800010a7983 */ /* 0x002ea80000300800 */
        /* <DEDUP_REMOVED lines=27> */
[----:B---3--:R-:W3:Y:S04]  /*a6940*/  LDL.LU R14, [R1+0x358] ;  /* 0x00035800010e7983 */ /* 0x008ee80000300800 */
        /* <DEDUP_REMOVED lines=12> */
[----:B------:R-:W-:-:S05]  /*a6a10*/  IMAD.MOV.U32 R0, RZ, RZ, R3 ;  /* 0x000000ffff007224 */ /* 0x000fca00078e0003 */
[----:B------:R-:W-:Y:S01]  /*a6a20*/  STL [R1+0x4e48], R0 ;  /* 0x004e480001007387 */ /* 0x000fe20000100800 */
[----:B--2---:R-:W-:Y:S02]  /*a6a30*/  F2FP.F16.E4M3.UNPACK_B R5, R41.H1 ;  /* 0x00000029ff05723e */ /* 0x004fe400030006ff */
[----:B----4-:R-:W-:Y:S02]  /*a6a40*/  F2FP.F16.E4M3.UNPACK_B R2, R26.H1 ;  /* 0x0000001aff02723e */ /* 0x010fe400030006ff */
[----:B-----5:R-:W-:Y:S01]  /*a6a50*/  F2FP.F16.E4M3.UNPACK_B R3, R27.H1 ;  /* 0x0000001bff03723e */ /* 0x020fe200030006ff */
[----:B------:R0:W-:Y:S02]  /*a6a60*/  STL [R1+0xc4], R5 ;  /* 0x0000c40501007387 */ /* 0x0001e40000100800 */
[----:B------:R-:W-:Y:S01]  /*a6a70*/  HMMA.16816.F32 R36, R28, R4, R36 ;  /* 0x000000041c24723c */ /* 0x000fe20000001824 */
[----:B------:R-:W-:-:S07]  /*a6a80*/  F2FP.F16.E4M3.UNPACK_B R4, R24.H1 ;  /* 0x00000018ff04723e */ /* 0x000fce00030006ff */
[----:B------:R-:W-:Y:S01]  /*a6a90*/  HMMA.16816.F32 R32, R28, R2, R32 ;  /* 0x000000021c20723c */ /* 0x000fe20000001820 */
[----:B0-----:R-:W-:-:S07]  /*a6aa0*/  F2FP.F16.E4M3.UNPACK_B R5, R25.H1 ;  /* 0x00000019ff05723e */ /* 0x001fce00030006ff */
[----:B------:R-:W-:Y:S01]  /*a6ab0*/  HMMA.16816.F32 R20, R28, R4, R20 ;  /* 0x000000041c14723c */ /* 0x000fe20000001814 */
[----:B------:R-:W-:Y:S02]  /*a6ac0*/  IMAD.MOV.U32 R0, RZ, RZ, R3 ;  /* 0x000000ffff007224 */ /* 0x000fe400078e0003 */
[----:B------:R-:W-:Y:S04]  /*a6ad0*/  STL.64 [R1+0x2d0], R36 ;  /* 0x0002d02401007387 */ /* 0x000fe80000100a00 */
[----:B------:R-:W-:Y:S04]  /*a6ae0*/  STL.64 [R1+0x2d8], R38 ;  /* 0x0002d82601007387 */ /* 0x000fe80000100a00 */
[----:B------:R-:W-:Y:S04]  /*a6af0*/  STL.64 [R1+0xb8], R2 ;  /* 0x0000b80201007387 */ /* 0x000fe80000100a00 */
[----:B------:R0:W-:Y:S04]  /*a6b00*/  STL [R1+0x4e4c], R0 ;  /* 0x004e4c0001007387 */ /* 0x0001e80000100800 */
[----:B------:R-:W-:Y:S04]  /*a6b10*/  STL.64 [R1+0x2f0], R32 ;  /* 0x0002f02001007387 */ /* 0x000fe80000100a00 */
[----:B------:R-:W-:Y:S04]  /*a6b20*/  STL.64 [R1+0x2f8], R34 ;  /* 0x0002f82201007387 */ /* 0x000fe80000100a00 */
[----:B------:R1:W-:Y:S04]  /*a6b30*/  STL [R1+0xb0], R4 ;  /* 0x0000b00401007387 */ /* 0x0003e80000100800 */
[----:B------:R3:W-:Y:S01]  /*a6b40*/  STL [R1+0xb4], R5 ;  /* 0x0000b40501007387 */ /* 0x0007e20000100800 */
[----:B0-----:R-:W-:Y:S01]  /*a6b50*/  IMAD.MOV.U32 R0, RZ, RZ, R5 ;  /* 0x000000ffff007224 */ /* 0x001fe200078e0005 */
[----:B------:R-:W-:-:S02]  /*a6b60*/  F2FP.F16.E4M3.UNPACK_B R2, R6.H1 ;  /* 0x00000006ff02723e */ /* 0x000fc400030006ff */
[----:B------:R-:W-:Y:S02]  /*a6b70*/  F2FP.F16.E4M3.UNPACK_B R3, R7.H1 ;  /* 0x00000007ff03723e */ /* 0x000fe400030006ff */
[----:B-1----:R-:W-:Y:S02]  /*a6b80*/  F2FP.F16.E4M3.UNPACK_B R4, R50.H1 ;  /* 0x00000032ff04723e */ /* 0x002fe400030006ff */
[----:B---3--:R-:W-:Y:S01]  /*a6b90*/  F2FP.F16.E4M3.UNPACK_B R5, R51.H1 ;  /* 0x00000033ff05723e */ /* 0x008fe200030006ff */
[----:B------:R0:W-:Y:S04]  /*a6ba0*/  STL [R1+0x4e50], R0 ;  /* 0x004e500001007387 */ /* 0x0001e80000100800 */
[----:B------:R-:W-:Y:S04]  /*a6bb0*/  STL.64 [R1+0x310], R20 ;  /* 0x0003101401007387 */ /* 0x000fe80000100a00 */
[----:B------:R-:W-:Y:S04]  /*a6bc0*/  STL.64 [R1+0x318], R22 ;  /* 0x0003181601007387 */ /* 0x000fe80000100a00 */
[----:B------:R1:W-:Y:S04]  /*a6bd0*/  STL [R1+0xa8], R2 ;  /* 0x0000a80201007387 */ /* 0x0003e80000100800 */
[----:B------:R2:W-:Y:S01]  /*a6be0*/  STL [R1+0xac], R3 ;  /* 0x0000ac0301007387 */ /* 0x0005e20000100800 */
[C---:B------:R-:W-:Y:S08]  /*a6bf0*/  HMMA.16816.F32 R16, R28.reuse, R2, R16 ;  /* 0x000000021c10723c */ /* 0x040ff00000001810 */
[----:B------:R-:W-:Y:S01]  /*a6c00*/  HMMA.16816.F32 R12, R28, R4, R12 ;  /* 0x000000041c0c723c */ /* 0x000fe2000000180c */
[----:B0-----:R-:W-:Y:S01]  /*a6c10*/  IMAD.MOV.U32 R0, RZ, RZ, R3 ;  /* 0x000000ffff007224 */ /* 0x001fe200078e0003 */
[----:B-1----:R-:W-:-:S02]  /*a6c20*/  F2FP.F16.E4M3.UNPACK_B R2, R52.H1 ;  /* 0x00000034ff02723e */ /* 0x002fc400030006ff */
[----:B--2---:R-:W-:-:S07]  /*a6c30*/  F2FP.F16.E4M3.UNPACK_B R3, R53.H1 ;  /* 0x00000035ff03723e */ /* 0x004fce00030006ff */
[----:B------:R-:W-:Y:S01]  /*a6c40*/  HMMA.16816.F32 R8, R28, R2, R8 ;  /* 0x000000021c08723c */ /* 0x000fe20000001808 */
[----:B------:R0:W-:Y:S04]  /*a6c50*/  STL [R1+0x4e54], R0 ;  /* 0x004e540001007387 */ /* 0x0001e80000100800 */
[----:B------:R-:W-:Y:S04]  /*a6c60*/  STL.64 [R1+0x330], R16 ;  /* 0x0003301001007387 */ /* 0x000fe80000100a00 */
[----:B------:R-:W-:Y:S04]  /*a6c70*/  STL.64 [R1+0x338], R18 ;  /* 0x0003381201007387 */ /* 0x000fe80000100a00 */
[----:B------:R1:W-:Y:S04]  /*a6c80*/  STL [R1+0xa0], R4 ;  /* 0x0000a00401007387 */ /* 0x0003e80000100800 */
[----:B------:R2:W-:Y:S04]  /*a6c90*/  STL [R1+0xa4], R5 ;  /* 0x0000a40501007387 */ /* 0x0005e80000100800 */
[----:B------:R-:W-:Y:S04]  /*a6ca0*/  STL.64 [R1+0x350], R12 ;  /* 0x0003500c01007387 */ /* 0x000fe80000100a00 */
[----:B------:R-:W-:Y:S01]  /*a6cb0*/  STL.64 [R1+0x358], R14 ;  /* 0x0003580e01007387 */ /* 0x000fe20000100a00 */
[----:B0-----:R-:W-:-:S03]  /*a6cc0*/  IMAD.MOV.U32 R0, RZ, RZ, R3 ;  /* 0x000000ffff007224 */ /* 0x001fc600078e0003 */
[----:B------:R0:W-:Y:S01]  /*a6cd0*/  STL.64 [R1+0x98], R2 ;  /* 0x0000980201007387 */ /* 0x0001e20000100a00 */
[----:B-1----:R-:W-:Y:S02]  /*a6ce0*/  F2FP.F16.E4M3.UNPACK_B R4, R54.H1 ;  /* 0x00000036ff04723e */ /* 0x002fe400030006ff */
[----:B--2---:R-:W-:Y:S01]  /*a6cf0*/  F2FP.F16.E4M3.UNPACK_B R5, R55.H1 ;  /* 0x00000037ff05723e */ /* 0x004fe200030006ff */
[----:B------:R-:W-:Y:S04]  /*a6d00*/  STL [R1+0x4e58], R0 ;  /* 0x004e580001007387 */ /* 0x000fe80000100800 */
[----:B------:R1:W-:Y:S04]  /*a6d10*/  STL.64 [R1+0x370], R8 ;  /* 0x0003700801007387 */ /* 0x0003e80000100a00 */
[----:B------:R-:W-:Y:S04]  /*a6d20*/  STL.64 [R1+0x378], R10 ;  /* 0x0003780a01007387 */ /* 0x000fe80000100a00 */
[----:B------:R-:W-:Y:S04]  /*a6d30*/  STL [R1+0x90], R4 ;  /* 0x0000900401007387 */ /* 0x000fe80000100800 */
[----:B------:R2:W-:Y:S01]  /*a6d40*/  STL [R1+0x94], R5 ;  /* 0x0000940501007387 */ /* 0x0005e20000100800 */
[----:B0-----:R-:W-:-:S02]  /*a6d50*/  F2FP.F16.E4M3.UNPACK_B R2, R60.H1 ;  /* 0x0000003cff02723e */ /* 0x001fc400030006ff */
[----:B------:R-:W-:Y:S01]  /*a6d60*/  F2FP.F16.E4M3.UNPACK_B R3, R61.H1 ;  /* 0x0000003dff03723e */ /* 0x000fe200030006ff */
[----:B-1----:R-:W3:Y:S01]  /*a6d70*/  LDL.LU R8, [R1+0x470] ;  /* 0x0004700001087983 */ /* 0x002ee20000300800 */
[----:B--2---:R-:W-:-:S15]  /*a6d80*/  HMMA.16816.F32 R4, R28, R4, R56 ;  /* 0x000000041c04723c */ /* 0x004fde0000001838 */
[----:B------:R-:W-:-:S04]  /*a6d90*/  NOP ;  /* 0x0000000000007918 */ /* 0x000fc80000000000 */
[----:B------:R-:W-:Y:S04]  /*a6da0*/  STL.64 [R1+0x390], R4 ;  /* 0x0003900401007387 */ /* 0x000fe80000100a00 */
[----:B------:R0:W-:Y:S04]  /*a6db0*/  STL.64 [R1+0x398], R6 ;  /* 0x0003980601007387 */ /* 0x0001e80000100a00 */
[----:B------:R1:W-:Y:S04]  /*a6dc0*/  STL [R1+0x88], R2 ;  /* 0x0000880201007387 */ /* 0x0003e80000100800 */
[----:B------:R-:W3:Y:S04]  /*a6dd0*/  LDL.LU R9, [R1+0x474] ;  /* 0x0004740001097983 */ /* 0x000ee80000300800 */
[----:B------:R-:W3:Y:S04]  /*a6de0*/  LDL.LU R10, [R1+0x478] ;  /* 0x00047800010a7983 */ /* 0x000ee80000300800 */
[----:B------:R2:W-:Y:S04]  /*a6df0*/  STL [R1+0x8c], R3 ;  /* 0x00008c0301007387 */ /* 0x0005e80000100800 */
        /* <DEDUP_REMOVED lines=13> */
[----:B------:R-:W3:Y:S04]  /*a6ed0*/  LDL.LU R40, [R1+0x1288] ;  /* 0x0012880001287983 */ /* 0x000ee80000300800 */
[----:B------:R-:W4:Y:S04]  /*a6ee0*/  LDL.LU R36, [R1+0x3d0] ;  /* 0x0003d00001247983 */ /* 0x000f280000300800 */
[----:B------:R-:W4:Y:S04]  /*a6ef0*/  LDL.LU R37, [R1+0x3d4] ;  /* 0x0003d40001257983 */ /* 0x000f280000300800 */
[----:B------:R-:W4:Y:S04]  /*a6f00*/  LDL.LU R38, [R1+0x3d8] ;  /* 0x0003d80001267983 */ /* 0x000f280000300800 */
[----:B------:R-:W4:Y:S04]  /*a6f10*/  LDL.LU R39, [R1+0x3dc] ;  /* 0x0003dc0001277983 */ /* 0x000f280000300800 */
[----:B------:R-:W4:Y:S04]  /*a6f20*/  LDL.LU R41, [R1+0x128c] ;  /* 0x00128c0001297983 */ /* 0x000f280000300800 */
[----:B------:R-:W1:Y:S04]  /*a6f30*/  LDL.LU R26, [R1+0x1298] ;  /* 0x00129800011a7983 */ /* 0x000e680000300800 */
        /* <DEDUP_REMOVED lines=26> */
[----:B------:R-:W-:Y:S01]  /*a70e0*/  STL [R1+0x4e5c], R0 ;  /* 0x004e5c0001007387 */ /* 0x000fe20000100800 */
[----:B--2---:R-:W-:Y:S01]  /*a70f0*/  HMMA.16816.F32 R44, R28, R2, R44 ;  /* 0x000000021c2c723c */ /* 0x004fe2000000182c */
[----:B---3--:R-:W-:Y:S02]  /*a7100*/  F2FP.F16.E4M3.UNPACK_B R4, R40.H1 ;  /* 0x00000028ff04723e */ /* 0x008fe400030006ff */
[----:B----4-:R-:W-:Y:S02]  /*a7110*/  F2FP.F16.E4M3.UNPACK_B R5, R41.H1 ;  /* 0x00000029ff05723e */ /* 0x010fe400030006ff */
[----:B-1----:R-:W-:Y:S02]  /*a7120*/  F2FP.F16.E4M3.UNPACK_B R2, R26.H1 ;  /* 0x0000001aff02723e */ /* 0x002fe400030006ff */
[----:B-----5:R-:W-:-:S03]  /*a7130*/  F2FP.F16.E4M3.UNPACK_B R3, R27.H1 ;  /* 0x0000001bff03723e */ /* 0x020fc600030006ff */
[C---:B------:R-:W-:Y:S09]  /*a7140*/  HMMA.16816.F32 R36, R28.reuse, R4, R36 ;  /* 0x000000041c24723c */ /* 0x040ff20000001824 */
[----:B------:R-:W-:Y:S04]  /*a7150*/  STL.64 [R1+0x3b0], R44 ;  /* 0x0003b02c01007387 */ /* 0x000fe80000100a00 */
[----:B------:R-:W-:Y:S04]  /*a7160*/  STL.64 [R1+0x3b8], R46 ;  /* 0x0003b82e01007387 */ /* 0x000fe80000100a00 */
[----:B------:R0:W-:Y:S04]  /*a7170*/  STL [R1+0x80], R4 ;  /* 0x0000800401007387 */ /* 0x0001e80000100800 */
[----:B------:R1:W-:Y:S01]  /*a7180*/  STL [R1+0x84], R5 ;  /* 0x0000840501007387 */ /* 0x0003e20000100800 */
[----:B------:R-:W-:Y:S01]  /*a7190*/  HMMA.16816.F32 R32, R28, R2, R32 ;  /* 0x000000021c20723c */ /* 0x000fe20000001820 */
[----:B0-----:R-:W-:-:S02]  /*a71a0*/  F2FP.F16.E4M3.UNPACK_B R4, R24.H1 ;  /* 0x00000018ff04723e */ /* 0x001fc400030006ff */
[----:B-1----:R-:W-:-:S07]  /*a71b0*/  F2FP.F16.E4M3.UNPACK_B R5, R25.H1 ;  /* 0x00000019ff05723e */ /* 0x002fce00030006ff */
[----:B------:R-:W-:Y:S01]  /*a71c0*/  HMMA.16816.F32 R20, R28, R4, R20 ;  /* 0x000000041c14723c */ /* 0x000fe20000001814 */
[----:B------:R-:W-:Y:S01]  /*a71d0*/  IMAD.MOV.U32 R0, RZ, RZ, R3 ;  /* 0x000000ffff007224 */ /* 0x000fe200078e0003 */
[----:B------:R-:W-:Y:S04]  /*a71e0*/  STL.64 [R1+0x3d0], R36 ;  /* 0x0003d02401007387 */ /* 0x000fe80000100a00 */
[----:B------:R-:W-:Y:S04]  /*a71f0*/  STL.64 [R1+0x3d8], R38 ;  /* 0x0003d82601007387 */ /* 0x000fe80000100a00 */
[----:B------:R0:W-:Y:S04]  /*a7200*/  STL.64 [R1+0x78], R2 ;  /* 0x0000780201007387 */ /* 0x0001e80000100a00 */
[----:B------:R-:W-:Y:S04]  /*a7210*/  STL [R1+0x4e60], R0 ;  /* 0x004e600001007387 */ /* 0x000fe80000100800 */
[----:B------:R-:W-:Y:S04]  /*a7220*/  STL.64 [R1+0x3f0], R32 ;  /* 0x0003f02001007387 */ /* 0x000fe80000100a00 */
[----:B------:R-:W-:Y:S04]  /*a7230*/  STL.64 [R1+0x3f8], R34 ;  /* 0x0003f82201007387 */ /* 0x000fe80000100a00 */
[----:B------:R1:W-:Y:S04]  /*a7240*/  STL [R1+0x70], R4 ;  /* 0x0000700401007387 */ /* 0x0003e80000100800 */
[----:B------:R2:W-:Y:S01]  /*a7250*/  STL [R1+0x74], R5 ;  /* 0x0000740501007387 */ /* 0x0005e20000100800 */
[----:B0-----:R-:W-:-:S02]  /*a7260*/  F2FP.F16.E4M3.UNPACK_B R2, R6.H1 ;  /* 0x00000006ff02723e */ /* 0x001fc400030006ff */
[----:B------:R-:W-:Y:S02]  /*a7270*/  F2FP.F16.E4M3.UNPACK_B R3, R7.H1 ;  /* 0x00000007ff03723e */ /* 0x000fe400030006ff */
[----:B-1----:R-:W-:Y:S01]  /*a7280*/  F2FP.F16.E4M3.UNPACK_B R4, R50.H1 ;  /* 0x00000032ff04723e */ /* 0x002fe200030006ff */
[----:B------:R-:W-:Y:S01]  /*a7290*/  STL.64 [R1+0x410], R20 ;  /* 0x0004101401007387 */ /* 0x000fe20000100a00 */
[----:B--2---:R-:W-:-:S03]  /*a72a0*/  F2FP.F16.E4M3.UNPACK_B R5, R51.H1 ;  /* 0x00000033ff05723e */ /* 0x004fc600030006ff */
[----:B------:R-:W-:Y:S04]  /*a72b0*/  STL.64 [R1+0x418], R22 ;  /* 0x0004181601007387 */ /* 0x000fe80000100a00 */
[----:B------:R0:W-:Y:S01]  /*a72c0*/  STL.64 [R1+0x68], R2 ;  /* 0x0000680201007387 */ /* 0x0001e20000100a00 */
[----:B------:R-:W-:Y:S01]  /*a72d0*/  HMMA.16816.F32 R16, R28, R2, R16 ;  /* 0x000000021c10723c */ /* 0x000fe20000001810 */
[----:B------:R-:W-:-:S07]  /*a72e0*/  IMAD.MOV.U32 R0, RZ, RZ, R3 ;  /* 0x000000ffff007224 */ /* 0x000fce00078e0003 */
[----:B------:R-:W-:Y:S01]  /*a72f0*/  HMMA.16816.F32 R12, R28, R4, R12 ;  /* 0x000000041c0c723c */ /* 0x000fe2000000180c */
[----:B0-----:R-:W-:Y:S02]  /*a7300*/  F2FP.F16.E4M3.UNPACK_B R2, R52.H1 ;  /* 0x00000034ff02723e */ /* 0x001fe400030006ff */
[----:B------:R-:W-:-:S07]  /*a7310*/  F2FP.F16.E4M3.UNPACK_B R3, R53.H1 ;  /* 0x00000035ff03723e */ /* 0x000fce00030006ff */
[----:B------:R-:W-:Y:S01]  /*a7320*/  HMMA.16816.F32 R8, R28, R2, R8 ;  /* 0x000000021c08723c */ /* 0x000fe20000001808 */
[----:B------:R-:W-:Y:S04]  /*a7330*/  STL [R1+0x4e64], R0 ;  /* 0x004e640001007387 */ /* 0x000fe80000100800 */
[----:B------:R-:W-:Y:S04]  /*a7340*/  STL.64 [R1+0x430], R16 ;  /* 0x0004301001007387 */ /* 0x000fe80000100a00 */
[----:B------:R-:W-:Y:S04]  /*a7350*/  STL.64 [R1+0x438], R18 ;  /* 0x0004381201007387 */ /* 0x000fe80000100a00 */
[----:B------:R0:W-:Y:S04]  /*a7360*/  STL [R1+0x60], R4 ;  /* 0x0000600401007387 */ /* 0x0001e80000100800 */
[----:B------:R1:W-:Y:S04]  /*a7370*/  STL [R1+0x64], R5 ;  /* 0x0000640501007387 */ /* 0x0003e80000100800 */
[----:B------:R-:W-:Y:S04]  /*a7380*/  STL.64 [R1+0x450], R12 ;  /* 0x0004500c01007387 */ /* 0x000fe80000100a00 */
[----:B------:R-:W-:Y:S04]  /*a7390*/  STL.64 [R1+0x458], R14 ;  /* 0x0004580e01007387 */ /* 0x000fe80000100a00 */
[----:B------:R-:W-:Y:S01]  /*a73a0*/  STL.64 [R1+0x58], R2 ;  /* 0x0000580201007387 */ /* 0x000fe20000100a00 */
[----:B0-----:R-:W-:-:S02]  /*a73b0*/  F2FP.F16.E4M3.UNPACK_B R4, R54.H1 ;  /* 0x00000036ff04723e */ /* 0x001fc400030006ff */
[----:B-1----:R-:W-:Y:S01]  /*a73c0*/  F2FP.F16.E4M3.UNPACK_B R5, R55.H1 ;  /* 0x00000037ff05723e */ /* 0x002fe200030006ff */
[----:B------:R-:W-:Y:S04]  /*a73d0*/  STL.64 [R1+0x470], R8 ;  /* 0x0004700801007387 */ /* 0x000fe80000100a00 */
[----:B------:R-:W-:Y:S04]  /*a73e0*/  STL.64 [R1+0x478], R10 ;  /* 0x0004780a01007387 */ /* 0x000fe80000100a00 */
[----:B------:R-:W-:Y:S04]  /*a73f0*/  STL [R1+0x50], R4 ;  /* 0x0000500401007387 */ /* 0x000fe80000100800 */
[----:B------:R0:W-:Y:S01]  /*a7400*/  STL [R1+0x54], R5 ;  /* 0x0000540501007387 */ /* 0x0001e20000100800 */
[----:B------:R-:W-:Y:S01]  /*a7410*/  IMAD.MOV.U32 R0, RZ, RZ, R3 ;  /* 0x000000ffff007224 */ /* 0x000fe200078e0003 */
[----:B0-----:R-:W-:Y:S01]  /*a7420*/  HMMA.16816.F32 R4, R28, R4, R56 ;  /* 0x000000041c04723c */ /* 0x001fe20000001838 */
[----:B------:R-:W-:Y:S01]  /*a7430*/  F2FP.F16.E4M3.UNPACK_B R3, R60.H1 ;  /* 0x0000003cff03723e */ /* 0x000fe200030006ff */
[----:B------:R-:W2:Y:S01]  /*a7440*/  LDL.LU R52, [R1+0x5f0] ;  /* 0x0005f00001347983 */ /* 0x000ea20000300800 */
[----:B------:R-:W-:-:S15]  /*a7450*/  F2FP.F16.E4M3.UNPACK_B R2, R61.H1 ;  /* 0x0000003dff02723e */ /* 0x000fde00030006ff */
[----:B------:R-:W-:Y:S01]  /*a7460*/  NOP ;  /* 0x0000000000007918 */ /* 0x000fe20000000000 */
[----:B------:R-:W-:Y:S04]  /*a7470*/  STL.64 [R1+0x490], R4 ;  /* 0x0004900401007387 */ /* 0x000fe80000100a00 */
[----:B------:R-:W-:Y:S04]  /*a7480*/  STL.64 [R1+0x498], R6 ;  /* 0x0004980601007387 */ /* 0x000fe80000100a00 */
[----:B------:R-:W-:Y:S04]  /*a7490*/  STL [R1+0x48], R3 ;  /* 0x0000480301007387 */ /* 0x000fe80000100800 */
[----:B------:R-:W2:Y:S04]  /*a74a0*/  LDL.LU R53, [R1+0x5f4] ;  /* 0x0005f40001357983 */ /* 0x000ea80000300800 */
[----:B------:R-:W3:Y:S04]  /*a74b0*/  LDL.LU R54, [R1+0x5f8] ;  /* 0x0005f80001367983 */ /* 0x000ee80000300800 */
[----:B------:R-:W-:Y:S04]  /*a74c0*/  STL [R1+0x4c], R2 ;  /* 0x00004c0201007387 */ /* 0x000fe80000100800 */
        /* <DEDUP_REMOVED lines=33> */
[----:B-1----:R-:W5:Y:S04]  /*a76e0*/  LDL.LU R20, [R1+0x4b0] ;  /* 0x0004b00001147983 */ /* 0x002f680000300800 */
[----:B------:R-:W5:Y:S04]  /*a76f0*/  LDL.LU R21, [R1+0x4b4] ;  /* 0x0004b40001157983 */ /* 0x000f680000300800 */
[----:B------:R-:W5:Y:S04]  /*a7700*/  LDL.LU R22, [R1+0x4b8] ;  /* 0x0004b80001167983 */ /* 0x000f680000300800 */
[----:B------:R-:W5:Y:S04]  /*a7710*/  LDL.LU R23, [R1+0x4bc] ;  /* 0x0004bc0001177983 */ /* 0x000f680000300800 */
[----:B------:R-:W2:Y:S04]  /*a7720*/  LDL.LU R46, [R1+0x1308] ;  /* 0x00130800012e7983 */ /* 0x000ea80000300800 */
[----:B------:R-:W3:Y:S04]  /*a7730*/  LDL.LU R47, [R1+0x130c] ;  /* 0x00130c00012f7983 */ /* 0x000ee80000300800 */
[----:B------:R-:W4:Y:S04]  /*a7740*/  LDL.LU R4, [R1+0x1318] ;  /* 0x0013180001047983 */ /* 0x000f280000300800 */
[----:B------:R-:W4:Y:S04]  /*a7750*/  LDL.LU R16, [R1+0x4d0] ;  /* 0x0004d00001107983 */ /* 0x000f280000300800 */
[----:B------:R-:W4:Y:S04]  /*a7760*/  LDL.LU R17, [R1+0x4d4] ;  /* 0x0004d40001117983 */ /* 0x000f280000300800 */
[----:B------:R-:W4:Y:S04]  /*a7770*/  LDL.LU R18, [R1+0x4d8] ;  /* 0x0004d80001127983 */ /* 0x000f280000300800 */
[----:B------:R-:W4:Y:S04]  /*a7780*/  LDL.LU R19, [R1+0x4dc] ;  /* 0x0004dc0001137983 */ /* 0x000f280000300800 */
[----:B------:R-:W4:Y:S01]  /*a7790*/  LDL.LU R5, [R1+0x131c] ;  /* 0x00131c0001057983 */ /* 0x000f220000300800 */
[----:B------:R-:W-:-:S02]  /*a77a0*/  IMAD.MOV.U32 R15, RZ, RZ, R2 ;  /* 0x000000ffff0f7224 */ /* 0x000fc400078e0002 */
[----:B------:R-:W-:Y:S01]  /*a77b0*/  IMAD.MOV.U32 R14, RZ, RZ, R3 ;  /* 0x000000ffff0e7224 */ /* 0x000fe200078e0003 */
        /* <DEDUP_REMOVED lines=25> */
[----:B-----5:R-:W-:Y:S01]  /*a7950*/  HMMA.16816.F32 R20, R28, R14, R20 ;  /* 0x0000000e1c14723c */ /* 0x020fe20000001814 */
[----:B--2---:R-:W-:-:S02]  /*a7960*/  F2FP.F16.E4M3.UNPACK_B R12, R46.H1 ;  /* 0x0000002eff0c723e */ /* 0x004fc400030006ff */
[----:B---3--:R-:W-:-:S15]  /*a7970*/  F2FP.F16.E4M3.UNPACK_B R13, R47.H1 ;  /* 0x0000002fff0d723e */ /* 0x008fde00030006ff */
[----:B------:R-:W-:Y:S01]  /*a7980*/  NOP ;  /* 0x0000000000007918 */ /* 0x000fe20000000000 */
[----:B------:R-:W-:Y:S04]  /*a7990*/  STL.64 [R1+0x4b0], R20 ;  /* 0x0004b01401007387 */ /* 0x000fe80000100a00 */
[----:B------:R0:W-:Y:S04]  /*a79a0*/  STL.64 [R1+0x4b8], R22 ;  /* 0x0004b81601007387 */ /* 0x0001e80000100a00 */
[----:B0-----:R-:W2:Y:S04]  /*a79b0*/  LDL.LU.64 R22, [R1+0x4ed8] ;  /* 0x004ed80001167983 */ /* 0x001ea80000300a00 */
[----:B------:R-:W2:Y:S04]  /*a79c0*/  LDL.LU.64 R20, [R1+0x4ed0] ;  /* 0x004ed00001147983 */ /* 0x000ea80000300a00 */
[----:B------:R4:W-:Y:S02]  /*a79d0*/  STL.64 [R1+0x40], R12 ;  /* 0x0000400c01007387 */ /* 0x0009e40000100a00 */
[----:B----4-:R-:W-:Y:S02]  /*a79e0*/  HMMA.16816.F32 R12, R28, R12, R16 ;  /* 0x0000000c1c0c723c */ /* 0x010fe40000001810 */
[----:B------:R-:W3:Y:S04]  /*a79f0*/  LDL.LU.64 R18, [R1+0x4ec8] ;  /* 0x004ec80001127983 */ /* 0x000ee80000300a00 */
[----:B------:R-:W3:Y:S01]  /*a7a00*/  LDL.LU.64 R16, [R1+0x4ec0] ;  /* 0x004ec00001107983 */ /* 0x000ee20000300a00 */
[----:B------:R-:W-:-:S12]  /*a7a10*/  F2FP.F16.E4M3.UNPACK_B R4, R4.H1 ;  /* 0x00000004ff04723e */ /* 0x000fd800030006ff */
[----:B------:R-:W-:Y:S04]  /*a7a20*/  STL.64 [R1+0x4d0], R12 ;  /* 0x0004d00c01007387 */ /* 0x000fe80000100a00 */
[----:B------:R0:W-:Y:S04]  /*a7a30*/  STL.64 [R1+0x4d8], R14 ;  /* 0x0004d80e01007387 */ /* 0x0001e80000100a00 */
[----:B0-----:R-:W4:Y:S04]  /*a7a40*/  LDL.LU.64 R14, [R1+0x4eb8] ;  /* 0x004eb800010e7983 */ /* 0x001f280000300a00 */
[----:B------:R-:W4:Y:S01]  /*a7a50*/  LDL.LU.64 R12, [R1+0x4eb0] ;  /* 0x004eb000010c7983 */ /* 0x000f220000300a00 */
[----:B------:R-:W-:-:S07]  /*a7a60*/  F2FP.F16.E4M3.UNPACK_B R5, R5.H1 ;  /* 0x00000005ff05723e */ /* 0x000fce00030006ff */
[----:B------:R-:W-:Y:S01]  /*a7a70*/  HMMA.16816.F32 R52, R28, R4, R52 ;  /* 0x000000041c34723c */ /* 0x000fe20000001834 */
[----:B------:R-:W-:-:S15]  /*a7a80*/  STL.64 [R1+0x38], R4 ;  /* 0x0000380401007387 */ /* 0x000fde0000100a00 */
[----:B------:R-:W-:-:S03]  /*a7a90*/  NOP ;  /* 0x0000000000007918 */ /* 0x000fc60000000000 */
[----:B------:R-:W-:Y:S04]  /*a7aa0*/  STL.64 [R1+0x4f0], R52 ;  /* 0x0004f03401007387 */ /* 0x000fe80000100a00 */
[----:B------:R0:W-:Y:S04]  /*a7ab0*/  STL.64 [R1+0x4f8], R54 ;  /* 0x0004f83601007387 */ /* 0x0001e80000100a00 */
[----:B0-----:R-:W5:Y:S04]  /*a7ac0*/  LDL.LU.64 R54, [R1+0x4ea8] ;  /* 0x004ea80001367983 */ /* 0x001f680000300a00 */
[----:B------:R-:W5:Y:S01]  /*a7ad0*/  LDL.LU.64 R52, [R1+0x4ea0] ;  /* 0x004ea00001347983 */ /* 0x000f620000300a00 */
[----:B------:R-:W-:-:S02]  /*a7ae0*/  F2FP.F16.E4M3.UNPACK_B R2, R2.H1 ;  /* 0x00000002ff02723e */ /* 0x000fc400030006ff */
[----:B------:R-:W-:Y:S02]  /*a7af0*/  F2FP.F16.E4M3.UNPACK_B R3, R3.H1 ;  /* 0x00000003ff03723e */ /* 0x000fe400030006ff */
[----:B------:R-:W-:Y:S02]  /*a7b00*/  F2FP.F16.E4M3.UNPACK_B R4, R44.H1 ;  /* 0x0000002cff04723e */ /* 0x000fe400030006ff */
[----:B------:R-:W-:-:S03]  /*a7b10*/  F2FP.F16.E4M3.UNPACK_B R5, R34.H1 ;  /* 0x00000022ff05723e */ /* 0x000fc600030006ff */
[C---:B------:R-:W-:Y:S08]  /*a7b20*/  HMMA.16816.F32 R40, R28.reuse, R2, R40 ;  /* 0x000000021c28723c */ /* 0x040ff00000001828 */
[----:B------:R-:W-:Y:S01]  /*a7b30*/  HMMA.16816.F32 R36, R28, R4, R36 ;  /* 0x000000041c24723c */ /* 0x000fe20000001824 */
[----:B------:R0:W-:Y:S02]  /*a7b40*/  STL.64 [R1+0x30], R2 ;  /* 0x0000300201007387 */ /* 0x0001e40000100a00 */
[----:B0-----:R-:W-:-:S02]  /*a7b50*/  F2FP.F16.E4M3.UNPACK_B R2, R35.H1 ;  /* 0x00000023ff02723e */ /* 0x001fc400030006ff */
[----:B------:R-:W-:-:S06]  /*a7b60*/  F2FP.F16.E4M3.UNPACK_B R3, R32.H1 ;  /* 0x00000020ff03723e */ /* 0x000fcc00030006ff */
[----:B------:R-:W-:Y:S04]  /*a7b70*/  STL.64 [R1+0x510], R40 ;  /* 0x0005102801007387 */ /* 0x000fe80000100a00 */
[----:B------:R-:W-:Y:S04]  /*a7b80*/  STL.64 [R1+0x518], R42 ;  /* 0x0005182a01007387 */ /* 0x000fe80000100a00 */
[----:B------:R0:W-:Y:S04]  /*a7b90*/  STL.64 [R1+0x28], R4 ;  /* 0x0000280401007387 */ /* 0x0001e80000100a00 */
[----:B------:R-:W-:Y:S04]  /*a7ba0*/  STL.64 [R1+0x530], R36 ;  /* 0x0005302401007387 */ /* 0x000fe80000100a00 */
[----:B------:R-:W-:Y:S04]  /*a7bb0*/  STL.64 [R1+0x538], R38 ;  /* 0x0005382601007387 */ /* 0x000fe80000100a00 */
[----:B------:R1:W-:Y:S01]  /*a7bc0*/  STL.64 [R1+0x20], R2 ;  /* 0x0000200201007387 */ /* 0x0003e20000100a00 */
[----:B------:R-:W-:Y:S01]  /*a7bd0*/  HMMA.16816.F32 R24, R28, R2, R24 ;  /* 0x000000021c18723c */ /* 0x000fe20000001818 */
[----:B0-----:R-:W-:-:S02]  /*a7be0*/  F2FP.F16.E4M3.UNPACK_B R4, R33.H1 ;  /* 0x00000021ff04723e */ /* 0x001fc400030006ff */
[----:B------:R-:W-:Y:S02]  /*a7bf0*/  F2FP.F16.E4M3.UNPACK_B R5, R6.H1 ;  /* 0x00000006ff05723e */ /* 0x000fe400030006ff */
[----:B-1----:R-:W-:Y:S02]  /*a7c00*/  F2FP.F16.E4M3.UNPACK_B R2, R7.H1 ;  /* 0x00000007ff02723e */ /* 0x002fe400030006ff */
[----:B------:R-:W-:-:S12]  /*a7c10*/  F2FP.F16.E4M3.UNPACK_B R3, R50.H1 ;  /* 0x00000032ff03723e */ /* 0x000fd800030006ff */
[----:B------:R-:W-:Y:S04]  /*a7c20*/  STL.64 [R1+0x550], R24 ;  /* 0x0005501801007387 */ /* 0x000fe80000100a00 */
[----:B------:R-:W-:Y:S04]  /*a7c30*/  STL.64 [R1+0x558], R26 ;  /* 0x0005581a01007387 */ /* 0x000fe80000100a00 */
[----:B------:R0:W-:Y:S01]  /*a7c40*/  STL.64 [R1+0x18], R4 ;  /* 0x0000180401007387 */ /* 0x0001e20000100a00 */
[----:B------:R-:W-:Y:S02]  /*a7c50*/  F2FP.F16.E4M3.UNPACK_B R60, R60.H1 ;  /* 0x0000003cff3c723e */ /* 0x000fe400030006ff */
[----:B------:R-:W-:Y:S01]  /*a7c60*/  F2FP.F16.E4M3.UNPACK_B R61, R61.H1 ;  /* 0x0000003dff3d723e */ /* 0x000fe200030006ff */
[C---:B--2---:R-:W-:Y:S08]  /*a7c70*/  HMMA.16816.F32 R20, R28.reuse, R4, R20 ;  /* 0x000000041c14723c */ /* 0x044ff00000001814 */
[----:B---3--:R-:W-:Y:S01]  /*a7c80*/  HMMA.16816.F32 R16, R28, R2, R16 ;  /* 0x000000021c10723c */ /* 0x008fe20000001810 */
[----:B0-----:R-:W-:-:S02]  /*a7c90*/  F2FP.F16.E4M3.UNPACK_B R4, R51.H1 ;  /* 0x00000033ff04723e */ /* 0x001fc400030006ff */
[----:B------:R-:W-:-:S08]  /*a7ca0*/  F2FP.F16.E4M3.UNPACK_B R5, R56.H1 ;  /* 0x00000038ff05723e */ /* 0x000fd000030006ff */
[----:B------:R-:W-:Y:S04]  /*a7cb0*/  STL.64 [R1+0x570], R20 ;  /* 0x0005701401007387 */ /* 0x000fe80000100a00 */
[----:B------:R-:W-:Y:S04]  /*a7cc0*/  STL.64 [R1+0x578], R22 ;  /* 0x0005781601007387 */ /* 0x000fe80000100a00 */
[----:B------:R-:W-:Y:S04]  /*a7cd0*/  STL.64 [R1+0x10], R2 ;  /* 0x0000100201007387 */ /* 0x000fe80000100a00 */
[----:B------:R-:W-:Y:S04]  /*a7ce0*/  STL.64 [R1+0x590], R16 ;  /* 0x0005901001007387 */ /* 0x000fe80000100a00 */
[----:B------:R-:W-:Y:S04]  /*a7cf0*/  STL.64 [R1+0x598], R18 ;  /* 0x0005981201007387 */ /* 0x000fe80000100a00 */
[----:B------:R4:W-:Y:S02]  /*a7d00*/  STL.64 [R1+0x8], R4 ;  /* 0x0000080401007387 */ /* 0x0009e40000100a00 */
[----:B----4-:R-:W-:Y:S01]  /*a7d10*/  HMMA.16816.F32 R4, R28, R4, R12 ;  /* 0x000000041c04723c */ /* 0x010fe2000000180c */
[----:B------:R-:W-:-:S02]  /*a7d20*/  F2FP.F16.E4M3.UNPACK_B R2, R57.H1 ;  /* 0x00000039ff02723e */ /* 0x000fc400030006ff */
[----:B------:R-:W-:-:S15]  /*a7d30*/  F2FP.F16.E4M3.UNPACK_B R3, R58.H1 ;  /* 0x0000003aff03723e */ /* 0x000fde00030006ff */
[----:B------:R-:W-:Y:S01]  /*a7d40*/  NOP ;  /* 0x0000000000007918 */ /* 0x000fe20000000000 */
[----:B------:R-:W-:Y:S04]  /*a7d50*/  STL.64 [R1+0x5b0], R4 ;  /* 0x0005b00401007387 */ /* 0x000fe80000100a00 */
[----:B------:R0:W-:Y:S02]  /*a7d60*/  STL.64 [R1+0x5b8], R6 ;  /* 0x0005b80601007387 */ /* 0x0001e40000100a00 */
[----:B0-----:R-:W-:Y:S02]  /*a7d70*/  HMMA.16816.F32 R4, R28, R2, R8 ;  /* 0x000000021c04723c */ /* 0x001fe40000001808 */
[----:B------:R-:W-:-:S15]  /*a7d80*/  STL.64 [R1], R2 ;  /* 0x0000000201007387 */ /* 0x000fde0000100a00 */
[----:B------:R-:W-:Y:S02]  /*a7d90*/  NOP ;  /* 0x0000000000007918 */ /* 0x000fe40000000000 */
[----:B------:R-:W-:Y:S04]  /*a7da0*/  STL.64 [R1+0x5d0], R4 ;  /* 0x0005d00401007387 */ /* 0x000fe80000100a00 */
[----:B------:R5:W-:Y:S04]  /*a7db0*/  STL.64 [R1+0x5d8], R6 ;  /* 0x0005d80601007387 */ /* 0x000be80000100a00 */
[----:B------:R-:W2:Y:S01]  /*a7dc0*/  LDL.LU R16, [R1+0x6d0] ;  /* 0x0006d00001107983 */ /* 0x000ea20000300800 */
[----:B-----5:R-:W-:-:S15]  /*a7dd0*/  HMMA.16816.F32 R4, R28, R60, R52 ;  /* 0x0000003c1c04723c */ /* 0x020fde0000001834 */
[----:B------:R-:W-:-:S04]  /*a7de0*/  NOP ;  /* 0x0000000000007918 */ /* 0x000fc80000000000 */
[----:B------:R-:W-:Y:S04]  /*a7df0*/  STL.64 [R1+0x5f0], R4 ;  /* 0x0005f00401007387 */ /* 0x000fe80000100a00 */
[----:B------:R-:W-:Y:S04]  /*a7e00*/  STL.64 [R1+0x5f8], R6 ;  /* 0x0005f80601007387 */ /* 0x000fe80000100a00 */
[----:B------:R-:W2:Y:S04]  /*a7e10*/  LDL.LU R17, [R1+0x6d4] ;  /* 0x0006d40001117983 */ /* 0x000ea80000300800 */
[----:B------:R-:W3:Y:S04]  /*a7e20*/  LDL.LU R18, [R1+0x6d8] ;  /* 0x0006d80001127983 */ /* 0x000ee80000300800 */
[----:B------:R-:W3:Y:S01]  /*a7e30*/  LDL.LU R19, [R1+0x6dc] ;  /* 0x0006dc0001137983 */ /* 0x000ee20000300800 */
[----:B------:R-:W-:-:S03]  /*a7e40*/  F2FP.F16.E4M3.UNPACK_B R58, R59.H1 ;  /* 0x0000003bff3a723e */ /* 0x000fc600030006ff */
        /* <DEDUP_REMOVED lines=46> */
[----:B------:R-:W-:Y:S01]  /*a8130*/  STL.64 [R1+0x4ca8], R60 ;  /* 0x004ca83c01007387 */ /* 0x000fe20000100a00 */
[----:B-----5:R-:W-:-:S07]  /*a8140*/  F2FP.F16.E4M3.UNPACK_B R59, R59.H1 ;  /* 0x0000003bff3b723e */ /* 0x020fce00030006ff */
[----:B----4-:R-:W-:-:S15]  /*a8150*/  HMMA.16816.F32 R16, R28, R58, R16 ;  /* 0x0000003a1c10723c */ /* 0x010fde0000001810 */
[----:B------:R-:W-:-:S04]  /*a8160*/  NOP ;  /* 0x0000000000007918 */ /* 0x000fc80000000000 */
[----:B------:R-:W-:Y:S04]  /*a8170*/  STL.64 [R1+0x610], R16 ;  /* 0x0006101001007387 */ /* 0x000fe80000100a00 */
[----:B------:R0:W-:Y:S04]  /*a8180*/  STL.64 [R1+0x618], R18 ;  /* 0x0006181201007387 */ /* 0x0001e80000100a00 */
[----:B0-----:R-:W4:Y:S04]  /*a8190*/  LDL.LU.64 R18, [R1+0x4e98] ;  /* 0x004e980001127983 */ /* 0x001f280000300a00 */
[----:B------:R-:W4:Y:S01]  /*a81a0*/  LDL.LU.64 R16, [R1+0x4e90] ;  /* 0x004e900001107983 */ /* 0x000f220000300a00 */
[----:B--2---:R-:W-:-:S02]  /*a81b0*/  F2FP.F16.E4M3.UNPACK_B R56, R56.H1 ;  /* 0x00000038ff38723e */ /* 0x004fc400030006ff */
[----:B------:R-:W-:Y:S02]  /*a81c0*/  F2FP.F16.E4M3.UNPACK_B R57, R57.H1 ;  /* 0x00000039ff39723e */ /* 0x000fe400030006ff */
[----:B------:R-:W-:Y:S02]  /*a81d0*/  F2FP.F16.E4M3.UNPACK_B R54, R54.H1 ;  /* 0x00000036ff36723e */ /* 0x000fe400030006ff */
[----:B------:R-:W-:Y:S02]  /*a81e0*/  F2FP.F16.E4M3.UNPACK_B R55, R55.H1 ;  /* 0x00000037ff37723e */ /* 0x000fe400030006ff */
[----:B------:R-:W-:Y:S02]  /*a81f0*/  F2FP.F16.E4M3.UNPACK_B R52, R52.H1 ;  /* 0x00000034ff34723e */ /* 0x000fe400030006ff */
[----:B------:R-:W-:Y:S01]  /*a8200*/  F2FP.F16.E4M3.UNPACK_B R53, R53.H1 ;  /* 0x00000035ff35723e */ /* 0x000fe200030006ff */
[C---:B------:R-:W-:Y:S08]  /*a8210*/  HMMA.16816.F32 R44, R28.reuse, R56, R44 ;  /* 0x000000381c2c723c */ /* 0x040ff0000000182c */
[----:B---3--:R-:W-:Y:S01]  /*a8220*/  HMMA.16816.F32 R40, R28, R54, R40 ;  /* 0x000000361c28723c */ /* 0x008fe20000001828 */
[----:B------:R-:W-:-:S02]  /*a8230*/  F2FP.F16.E4M3.UNPACK_B R50, R50.H1 ;  /* 0x00000032ff32723e */ /* 0x000fc400030006ff */
[----:B------:R-:W-:Y:S02]  /*a8240*/  F2FP.F16.E4M3.UNPACK_B R51, R51.H1 ;  /* 0x00000033ff33723e */ /* 0x000fe400030006ff */
[----:B------:R-:W-:Y:S02]  /*a8250*/  F2FP.F16.E4M3.UNPACK_B R2, R33.H1 ;  /* 0x00000021ff02723e */ /* 0x000fe400030006ff */
[----:B------:R-:W-:Y:S01]  /*a8260*/  F2FP.F16.E4M3.UNPACK_B R3, R10.H1 ;  /* 0x0000000aff03723e */ /* 0x000fe200030006ff */
[----:B------:R-:W-:Y:S01]  /*a8270*/  HMMA.16816.F32 R36, R28, R52, R36 ;  /* 0x000000341c24723c */ /* 0x000fe20000001824 */
[----:B------:R-:W-:Y:S02]  /*a8280*/  F2FP.F16.E4M3.UNPACK_B R4, R11.H1 ;  /* 0x0000000bff04723e */ /* 0x000fe400030006ff */
[----:B------:R-:W-:-:S05]  /*a8290*/  F2FP.F16.E4M3.UNPACK_B R5, R8.H1 ;  /* 0x00000008ff05723e */ /* 0x000fca00030006ff */
[----:B------:R-:W-:Y:S01]  /*a82a0*/  HMMA.16816.F32 R24, R28, R50, R24 ;  /* 0x000000321c18723c */ /* 0x000fe20000001818 */
[----:B------:R-:W-:Y:S02]  /*a82b0*/  F2FP.F16.E4M3.UNPACK_B R6, R6.H1 ;  /* 0x00000006ff06723e */ /* 0x000fe400030006ff */
[----:B------:R-:W-:-:S05]  /*a82c0*/  F2FP.F16.E4M3.UNPACK_B R7, R7.H1 ;  /* 0x00000007ff07723e */ /* 0x000fca00030006ff */
[C---:B------:R-:W-:Y:S01]  /*a82d0*/  HMMA.16816.F32 R20, R28.reuse, R2, R20 ;  /* 0x000000021c14723c */ /* 0x040fe20000001814 */
[----:B------:R-:W-:Y:S07]  /*a82e0*/  STL.64 [R1+0x4c10], R58 ;  /* 0x004c103a01007387 */ /* 0x000fee0000100a00 */
[C---:B------:R-:W-:Y:S01]  /*a82f0*/  HMMA.16816.F32 R12, R28.reuse, R6, R12 ;  /* 0x000000061c0c723c */ /* 0x040fe2000000180c */
[----:B------:R-:W-:Y:S04]  /*a8300*/  STL.64 [R1+0x4c08], R56 ;  /* 0x004c083801007387 */ /* 0x000fe80000100a00 */
[----:B------:R-:W-:Y:S04]  /*a8310*/  STL.64 [R1+0x630], R44 ;  /* 0x0006302c01007387 */ /* 0x000fe80000100a00 */
[----:B------:R-:W-:Y:S04]  /*a8320*/  STL.64 [R1+0x638], R46 ;  /* 0x0006382e01007387 */ /* 0x000fe80000100a00 */
[----:B------:R0:W-:Y:S04]  /*a8330*/  STL.64 [R1+0x650], R40 ;  /* 0x0006502801007387 */ /* 0x0001e80000100a00 */
[----:B------:R1:W-:Y:S04]  /*a8340*/  STL.64 [R1+0x658], R42 ;  /* 0x0006582a01007387 */ /* 0x0003e80000100a00 */
[----:B------:R-:W-:Y:S04]  /*a8350*/  STL.64 [R1+0x4c20], R54 ;  /* 0x004c203601007387 */ /* 0x000fe80000100a00 */
[----:B------:R2:W-:Y:S04]  /*a8360*/  STL.64 [R1+0x4c18], R52 ;  /* 0x004c183401007387 */ /* 0x0005e80000100a00 */
[----:B------:R-:W-:Y:S04]  /*a8370*/  STL.64 [R1+0x670], R36 ;  /* 0x0006702401007387 */ /* 0x000fe80000100a00 */
[----:B------:R-:W-:Y:S04]  /*a8380*/  STL.64 [R1+0x678], R38 ;  /* 0x0006782601007387 */ /* 0x000fe80000100a00 */
[----:B------:R-:W-:Y:S04]  /*a8390*/  STL.64 [R1+0x4e78], R50 ;  /* 0x004e783201007387 */ /* 0x000fe80000100a00 */
[----:B------:R-:W-:Y:S04]  /*a83a0*/  STL.64 [R1+0x4e70], R48 ;  /* 0x004e703001007387 */ /* 0x000fe80000100a00 */
[----:B------:R-:W-:Y:S04]  /*a83b0*/  STL.64 [R1+0x690], R24 ;  /* 0x0006901801007387 */ /* 0x000fe80000100a00 */
[----:B------:R-:W-:Y:S04]  /*a83c0*/  STL.64 [R1+0x698], R26 ;  /* 0x0006981a01007387 */ /* 0x000fe80000100a00 */
[----:B------:R-:W-:Y:S04]  /*a83d0*/  STL.64 [R1+0x6b0], R20 ;  /* 0x0006b01401007387 */ /* 0x000fe80000100a00 */
[----:B------:R-:W-:Y:S01]  /*a83e0*/  STL.64 [R1+0x6b8], R22 ;  /* 0x0006b81601007387 */ /* 0x000fe20000100a00 */
[----:B------:R-:W-:Y:S01]  /*a83f0*/  F2FP.F16.E4M3.UNPACK_B R8, R9.H1 ;  /* 0x00000009ff08723e */ /* 0x000fe200030006ff */
[----:B----4-:R-:W-:-:S15]  /*a8400*/  HMMA.16816.F32 R16, R28, R4, R16 ;  /* 0x000000041c10723c */ /* 0x010fde0000001810 */
[----:B------:R-:W-:-:S04]  /*a8410*/  NOP ;  /* 0x0000000000007918 */ /* 0x000fc80000000000 */
[----:B------:R-:W-:Y:S04]  /*a8420*/  STL.64 [R1+0x6d0], R16 ;  /* 0x0006d01001007387 */ /* 0x000fe80000100a00 */
[----:B------:R-:W-:Y:S04]  /*a8430*/  STL.64 [R1+0x6d8], R18 ;  /* 0x0006d81201007387 */ /* 0x000fe80000100a00 */
[----:B------:R-:W3:Y:S04]  /*a8440*/  LDL.LU R32, [R1+0x7f0] ;  /* 0x0007f00001207983 */ /* 0x000ee80000300800 */
[----:B------:R4:W-:Y:S04]  /*a8450*/  STL.64 [R1+0x6f0], R12 ;  /* 0x0006f00c01007387 */ /* 0x0009e80000100a00 */
[----:B------:R5:W-:Y:S04]  /*a8460*/  STL.64 [R1+0x6f8], R14 ;  /* 0x0006f80e01007387 */ /* 0x000be80000100a00 */
[----:B------:R-:W3:Y:S04]  /*a8470*/  LDL.LU R33, [R1+0x7f4] ;  /* 0x0007f40001217983 */ /* 0x000ee80000300800 */
[----:B------:R-:W3:Y:S04]  /*a8480*/  LDL.LU R34, [R1+0x7f8] ;  /* 0x0007f80001227983 */ /* 0x000ee80000300800 */
[----:B------:R-:W3:Y:S04]  /*a8490*/  LDL.LU R35, [R1+0x7fc] ;  /* 0x0007fc0001237983 */ /* 0x000ee80000300800 */
[----:B0-----:R-:W3:Y:S04]  /*a84a0*/  LDL.LU R40, [R1+0x7b0] ;  /* 0x0007b00001287983 */ /* 0x001ee80000300800 */
[----:B------:R-:W3:Y:S04]  /*a84b0*/  LDL.LU R41, [R1+0x7b4] ;  /* 0x0007b40001297983 */ /* 0x000ee80000300800 */
[----:B-1----:R-:W3:Y:S04]  /*a84c0*/  LDL.LU R42, [R1+0x7b8] ;  /* 0x0007b800012a7983 */ /* 0x002ee80000300800 */
[----:B------:R-:W3:Y:S04]  /*a84d0*/  LDL.LU R43, [R1+0x7bc] ;  /* 0x0007bc00012b7983 */ /* 0x000ee80000300800 */
[----:B--2---:R-:W2:Y:S04]  /*a84e0*/  LDL.LU R52, [R1+0x770] ;  /* 0x0007700001347983 */ /* 0x004ea80000300800 */
        /* <DEDUP_REMOVED lines=10> */
[----:B----4-:R-:W4:Y:S04]  /*a8590*/  LDL.LU R12, [R1+0x1448] ;  /* 0x00144800010c7983 */ /* 0x010f280000300800 */
[----:B------:R-:W4:Y:S04]  /*a85a0*/  LDL.LU R13, [R1+0x144c] ;  /* 0x00144c00010d7983 */ /* 0x000f280000300800 */
[----:B-----5:R-:W5:Y:S04]  /*a85b0*/  LDL.LU R14, [R1+0x1458] ;  /* 0x00145800010e7983 */ /* 0x020f680000300800 */
        /* <DEDUP_REMOVED lines=27> */
[----:B------:R-:W5:Y:S01]  /*a8770*/  LDL.LU R7, [R1+0x73c] ;  /* 0x00073c0001077983 */ /* 0x000f620000300800 */
[----:B--2---:R-:W-:-:S02]  /*a8780*/  F2FP.F16.E4M3.UNPACK_B R9, R9.H1 ;  /* 0x00000009ff09723e */ /* 0x004fc400030006ff */
[----:B---3--:R-:W-:Y:S02]  /*a8790*/  F2FP.F16.E4M3.UNPACK_B R10, R10.H1 ;  /* 0x0000000aff0a723e */ /* 0x008fe400030006ff */
[----:B------:R-:W-:-:S03]  /*a87a0*/  F2FP.F16.E4M3.UNPACK_B R11, R11.H1 ;  /* 0x0000000bff0b723e */ /* 0x000fc600030006ff */
[----:B------:R-:W-:Y:S01]  /*a87b0*/  HMMA.16816.F32 R44, R28, R8, R44 ;  /* 0x000000081c2c723c */ /* 0x000fe2000000182c */
[----:B----4-:R-:W-:Y:S02]  /*a87c0*/  F2FP.F16.E4M3.UNPACK_B R12, R12.H1 ;  /* 0x0000000cff0c723e */ /* 0x010fe400030006ff */
[----:B------:R-:W-:-:S15]  /*a87d0*/  F2FP.F16.E4M3.UNPACK_B R13, R13.H1 ;  /* 0x0000000dff0d723e */ /* 0x000fde00030006ff */
[----:B------:R-:W-:Y:S01]  /*a87e0*/  NOP ;  /* 0x0000000000007918 */ /* 0x000fe20000000000 */
[----:B------:R-:W-:Y:S04]  /*a87f0*/  STL.64 [R1+0x710], R44 ;  /* 0x0007102c01007387 */ /* 0x000fe80000100a00 */
[----:B------:R0:W-:Y:S04]  /*a8800*/  STL.64 [R1+0x718], R46 ;  /* 0x0007182e01007387 */ /* 0x0001e80000100a00 */
[----:B0-----:R-:W2:Y:S04]  /*a8810*/  LDL.LU.64 R46, [R1+0x4e88] ;  /* 0x004e8800012e7983 */ /* 0x001ea80000300a00 */
[----:B------:R-:W3:Y:S01]  /*a8820*/  LDL.LU R45, [R1+0x4e80] ;  /* 0x004e8000012d7983 */ /* 0x000ee20000300800 */
[----:B-----5:R-:W-:Y:S03]  /*a8830*/  HMMA.16816.F32 R4, R28, R10, R4 ;  /* 0x0000000a1c04723c */ /* 0x020fe60000001804 */
[----:B------:R-:W-:Y:S04]  /*a8840*/  STL.64 [R1+0x4c40], R10 ;  /* 0x004c400a01007387 */ /* 0x000fe80000100a00 */
[----:B------:R-:W-:Y:S01]  /*a8850*/  STL.64 [R1+0x4c38], R8 ;  /* 0x004c380801007387 */ /* 0x000fe20000100a00 */
[----:B------:R-:W-:-:S11]  /*a8860*/  F2FP.F16.E4M3.UNPACK_B R14, R14.H1 ;  /* 0x0000000eff0e723e */ /* 0x000fd600030006ff */
[----:B------:R-:W-:Y:S04]  /*a8870*/  STL.64 [R1+0x730], R4 ;  /* 0x0007300401007387 */ /* 0x000fe80000100a00 */
[----:B------:R0:W-:Y:S02]  /*a8880*/  STL.64 [R1+0x738], R6 ;  /* 0x0007380601007387 */ /* 0x0001e40000100a00 */
[----:B0-----:R-:W-:Y:S01]  /*a8890*/  HMMA.16816.F32 R4, R28, R12, R48 ;  /* 0x0000000c1c04723c */ /* 0x001fe20000001830 */
[----:B------:R-:W-:Y:S02]  /*a88a0*/  F2FP.F16.E4M3.UNPACK_B R15, R15.H1 ;  /* 0x0000000fff0f723e */ /* 0x000fe400030006ff */
[----:B------:R-:W-:Y:S02]  /*a88b0*/  F2FP.F16.E4M3.UNPACK_B R16, R16.H1 ;  /* 0x00000010ff10723e */ /* 0x000fe400030006ff */
[----:B------:R-:W-:-:S14]  /*a88c0*/  F2FP.F16.E4M3.UNPACK_B R17, R17.H1 ;  /* 0x00000011ff11723e */ /* 0x000fdc00030006ff */
[----:B------:R-:W-:Y:S04]  /*a88d0*/  STL.64 [R1+0x750], R4 ;  /* 0x0007500401007387 */ /* 0x000fe80000100a00 */
[----:B------:R0:W-:Y:S02]  /*a88e0*/  STL.64 [R1+0x758], R6 ;  /* 0x0007580601007387 */ /* 0x0001e40000100a00 */
[----:B0-----:R-:W-:Y:S02]  /*a88f0*/  HMMA.16816.F32 R4, R28, R14, R52 ;  /* 0x0000000e1c04723c */ /* 0x001fe40000001834 */
[----:B------:R-:W-:Y:S04]  /*a8900*/  STL.64 [R1+0x4bf0], R14 ;  /* 0x004bf00e01007387 */ /* 0x000fe80000100a00 */
[----:B------:R-:W-:Y:S01]  /*a8910*/  STL.64 [R1+0x4be8], R12 ;  /* 0x004be80c01007387 */ /* 0x000fe20000100a00 */
[----:B------:R-:W-:-:S12]  /*a8920*/  F2FP.F16.E4M3.UNPACK_B R18, R18.H1 ;  /* 0x00000012ff12723e */ /* 0x000fd800030006ff */
        /* <DEDUP_REMOVED lines=15> */
[----:B------:R-:W-:-:S15]  /*a8a20*/  F2FP.F16.E4M3.UNPACK_B R23, R23.H1 ;  /* 0x00000017ff17723e */ /* 0x000fde00030006ff */
[----:B------:R-:W-:-:S03]  /*a8a30*/  NOP ;  /* 0x0000000000007918 */ /* 0x000fc60000000000 */
[----:B------:R-:W-:Y:S04]  /*a8a40*/  STL.64 [R1+0x7d0], R4 ;  /* 0x0007d00401007387 */ /* 0x000fe80000100a00 */
[----:B------:R0:W-:Y:S04]  /*a8a50*/  STL.64 [R1+0x7d8], R6 ;  /* 0x0007d80601007387 */ /* 0x0001e80000100a00 */
[----:B------:R-:W4:Y:S01]  /*a8a60*/  LDL.LU R56, [R1+0x8f0] ;  /* 0x0008f00001387983 */ /* 0x000f220000300800 */
[----:B0-----:R-:W-:Y:S01]  /*a8a70*/  HMMA.16816.F32 R4, R28, R22, R32 ;  /* 0x000000161c04723c */ /* 0x001fe20000001820 */
[----:B------:R-:W-:-:S15]  /*a8a80*/  F2FP.F16.E4M3.UNPACK_B R24, R25.H1 ;  /* 0x00000019ff18723e */ /* 0x000fde00030006ff */
[----:B------:R-:W-:-:S03]  /*a8a90*/  NOP ;  /* 0x0000000000007918 */ /* 0x000fc60000000000 */
[----:B------:R0:W-:Y:S04]  /*a8aa0*/  STL.64 [R1+0x7f0], R4 ;  /* 0x0007f00401007387 */ /* 0x0001e80000100a00 */
[----:B------:R1:W-:Y:S04]  /*a8ab0*/  STL.64 [R1+0x7f8], R6 ;  /* 0x0007f80601007387 */ /* 0x0003e80000100a00 */
[----:B------:R-:W4:Y:S04]  /*a8ac0*/  LDL.LU R57, [R1+0x8f4] ;  /* 0x0008f40001397983 */ /* 0x000f280000300800 */
[----:B------:R-:W4:Y:S04]  /*a8ad0*/  LDL.LU R58, [R1+0x8f8] ;  /* 0x0008f800013a7983 */ /* 0x000f280000300800 */
[----:B------:R-:W4:Y:S04]  /*a8ae0*/  LDL.LU R59, [R1+0x8fc] ;  /* 0x0008fc00013b7983 */ /* 0x000f280000300800 */
[----:B0-----:R-:W5:Y:S04]  /*a8af0*/  LDL.LU R4, [R1+0x8b0] ;  /* 0x0008b00001047983 */ /* 0x001f680000300800 */
[----:B------:R-:W5:Y:S04]  /*a8b00*/  LDL.LU R5, [R1+0x8b4] ;  /* 0x0008b40001057983 */ /* 0x000f680000300800 */
[----:B-1----:R-:W5:Y:S04]  /*a8b10*/  LDL.LU R6, [R1+0x8b8] ;  /* 0x0008b80001067983 */ /* 0x002f680000300800 */
        /* <DEDUP_REMOVED lines=43> */
[----:B--2---:R-:W-:Y:S01]  /*a8dd0*/  IMAD.MOV.U32 R60, RZ, RZ, R46 ;  /* 0x000000ffff3c7224 */ /* 0x004fe200078e002e */
[----:B---3--:R-:W-:-:S02]  /*a8de0*/  F2FP.F16.E4M3.UNPACK_B R25, R25.H1 ;  /* 0x00000019ff19723e */ /* 0x008fc400030006ff */
[----:B----4-:R-:W-:Y:S02]  /*a8df0*/  F2FP.F16.E4M3.UNPACK_B R26, R26.H1 ;  /* 0x0000001aff1a723e */ /* 0x010fe400030006ff */
[----:B-----5:R-:W-:Y:S02]  /*a8e00*/  F2FP.F16.E4M3.UNPACK_B R27, R27.H1 ;  /* 0x0000001bff1b723e */ /* 0x020fe400030006ff */
[----:B------:R-:W-:Y:S02]  /*a8e10*/  F2FP.F16.E4M3.UNPACK_B R32, R32.H1 ;  /* 0x00000020ff20723e */ /* 0x000fe400030006ff */
[----:B------:R-:W-:Y:S01]  /*a8e20*/  F2FP.F16.E4M3.UNPACK_B R33, R33.H1 ;  /* 0x00000021ff21723e */ /* 0x000fe200030006ff */
[----:B------:R-:W-:Y:S01]  /*a8e30*/  HMMA.16816.F32 R48, R28, R24, R48 ;  /* 0x000000181c30723c */ /* 0x000fe20000001830 */
[----:B------:R-:W-:Y:S02]  /*a8e40*/  F2FP.F16.E4M3.UNPACK_B R34, R34.H1 ;  /* 0x00000022ff22723e */ /* 0x000fe400030006ff */
[----:B------:R-:W-:-:S02]  /*a8e50*/  F2FP.F16.E4M3.UNPACK_B R35, R35.H1 ;  /* 0x00000023ff23723e */ /* 0x000fc400030006ff */
[----:B------:R-:W-:Y:S02]  /*a8e60*/  F2FP.F16.E4M3.UNPACK_B R36, R36.H1 ;  /* 0x00000024ff24723e */ /* 0x000fe400030006ff */
[----:B------:R-:W-:Y:S01]  /*a8e70*/  F2FP.F16.E4M3.UNPACK_B R37, R37.H1 ;  /* 0x00000025ff25723e */ /* 0x000fe200030006ff */
[----:B------:R-:W-:Y:S01]  /*a8e80*/  HMMA.16816.F32 R16, R28, R32, R16 ;  /* 0x000000201c10723c */ /* 0x000fe20000001810 */
[----:B------:R-:W-:-:S07]  /*a8e90*/  F2FP.F16.E4M3.UNPACK_B R38, R38.H1 ;  /* 0x00000026ff26723e */ /* 0x000fce00030006ff */
[----:B------:R-:W-:Y:S01]  /*a8ea0*/  HMMA.16816.F32 R12, R28, R34, R12 ;  /* 0x000000221c0c723c */ /* 0x000fe2000000180c */
[----:B------:R-:W-:-:S07]  /*a8eb0*/  F2FP.F16.E4M3.UNPACK_B R39, R39.H1 ;  /* 0x00000027ff27723e */ /* 0x000fce00030006ff */
[C---:B------:R-:W-:Y:S08]  /*a8ec0*/  HMMA.16816.F32 R8, R28.reuse, R36, R8 ;  /* 0x000000241c08723c */ /* 0x040ff00000001808 */
[----:B------:R-:W-:Y:S01]  /*a8ed0*/  HMMA.16816.F32 R4, R28, R38, R4 ;  /* 0x000000261c04723c */ /* 0x000fe20000001804 */
[----:B------:R-:W-:Y:S04]  /*a8ee0*/  STL.64 [R1+0x810], R48 ;  /* 0x0008103001007387 */ /* 0x000fe80000100a00 */
[----:B------:R0:W-:Y:S01]  /*a8ef0*/  STL.64 [R1+0x818], R50 ;  /* 0x0008183201007387 */ /* 0x0001e20000100a00 */
[----:B------:R-:W-:-:S03]  /*a8f00*/  F2FP.F16.E4M3.UNPACK_B R40, R40.H1 ;  /* 0x00000028ff28723e */ /* 0x000fc600030006ff */
[----:B0-----:R-:W2:Y:S04]  /*a8f10*/  LDL.LU.64 R50, [R1+0x4e78] ;  /* 0x004e780001327983 */ /* 0x001ea80000300a00 */
[----:B------:R-:W3:Y:S01]  /*a8f20*/  LDL.LU.64 R48, [R1+0x4e70] ;  /* 0x004e700001307983 */ /* 0x000ee20000300a00 */
[----:B------:R-:W-:Y:S03]  /*a8f30*/  HMMA.16816.F32 R20, R28, R26, R20 ;  /* 0x0000001a1c14723c */ /* 0x000fe60000001814 */
[----:B------:R-:W-:Y:S04]  /*a8f40*/  STL.64 [R1+0x4b90], R26 ;  /* 0x004b901a01007387 */ /* 0x000fe80000100a00 */
[----:B------:R-:W-:Y:S01]  /*a8f50*/  STL.64 [R1+0x4b88], R24 ;  /* 0x004b881801007387 */ /* 0x000fe20000100a00 */
[----:B------:R-:W-:-:S11]  /*a8f60*/  F2FP.F16.E4M3.UNPACK_B R41, R41.H1 ;  /* 0x00000029ff29723e */ /* 0x000fd600030006ff */
        /* <DEDUP_REMOVED lines=18> */
[----:B------:R-:W4:Y:S01]  /*a9090*/  LDL.LU R46, [R1+0x4e68] ;  /* 0x004e6800012e7983 */ /* 0x000f220000300800 */
[----:B------:R-:W-:Y:S02]  /*a90a0*/  F2FP.F16.E4M3.UNPACK_B R42, R42.H1 ;  /* 0x0000002aff2a723e */ /* 0x000fe400030006ff */
[----:B------:R-:W-:-:S07]  /*a90b0*/  F2FP.F16.E4M3.UNPACK_B R43, R43.H1 ;  /* 0x0000002bff2b723e */ /* 0x000fce00030006ff */
[----:B0-----:R-:W-:Y:S01]  /*a90c0*/  HMMA.16816.F32 R4, R28, R42, R56 ;  /* 0x0000002a1c04723c */ /* 0x001fe20000001838 */
[----:B------:R-:W-:Y:S02]  /*a90d0*/  IMAD.MOV.U32 R15, RZ, RZ, R45 ;  /* 0x000000ffff0f7224 */ /* 0x000fe400078e002d */
[----:B------:R-:W-:-:S15]  /*a90e0*/  IMAD.MOV.U32 R53, RZ, RZ, R47 ;  /* 0x000000ffff357224 */ /* 0x000fde00078e002f */
[----:B------:R-:W-:Y:S01]  /*a90f0*/  NOP ;  /* 0x0000000000007918 */ /* 0x000fe20000000000 */
[----:B------:R0:W-:Y:S04]  /*a9100*/  STL.64 [R1+0x8f0], R4 ;  /* 0x0008f00401007387 */ /* 0x0001e80000100a00 */
[----:B------:R1:W-:Y:S04]  /*a9110*/  STL.64 [R1+0x8f8], R6 ;  /* 0x0008f80601007387 */ /* 0x0003e80000100a00 */
[----:B0-----:R-:W5:Y:S04]  /*a9120*/  LDL.LU R4, [R1+0x1100] ;  /* 0x0011000001047983 */ /* 0x001f680000300800 */
[----:B------:R-:W5:Y:S04]  /*a9130*/  LDL.LU R5, [R1+0x1104] ;  /* 0x0011040001057983 */ /* 0x000f680000300800 */
[----:B-1----:R-:W5:Y:S04]  /*a9140*/  LDL.LU R6, [R1+0x1108] ;  /* 0x0011080001067983 */ /* 0x002f680000300800 */
[----:B------:R-:W5:Y:S04]  /*a9150*/  LDL.LU R7, [R1+0x110c] ;  /* 0x00110c0001077983 */ /* 0x000f680000300800 */
[----:B------:R-:W2:Y:S04]  /*a9160*/  LDL.LU R36, [R1+0x1130] ;  /* 0x0011300001247983 */ /* 0x000ea80000300800 */
[----:B------:R-:W2:Y:S04]  /*a9170*/  LDL.LU R37, [R1+0x1134] ;  /* 0x0011340001257983 */ /* 0x000ea80000300800 */
[----:B------:R-:W2:Y:S04]  /*a9180*/  LDL.LU R38, [R1+0x1138] ;  /* 0x0011380001267983 */ /* 0x000ea80000300800 */
[----:B------:R-:W2:Y:S04]  /*a9190*/  LDL.LU R39, [R1+0x113c] ;  /* 0x00113c0001277983 */ /* 0x000ea80000300800 */
[----:B------:R-:W2:Y:S01]  /*a91a0*/  LDL.LU R45, [R1+0x152c] ;  /* 0x00152c00012d7983 */ /* 0x000ea20000300800 */
[----:B---3--:R-:W-:-:S02]  /*a91b0*/  IMAD.MOV.U32 R52, RZ, RZ, R48 ;  /* 0x000000ffff347224 */ /* 0x008fc400078e0030 */
[----:B------:R-:W-:Y:S02]  /*a91c0*/  IMAD.MOV.U32 R61, RZ, RZ, R49 ;  /* 0x000000ffff3d7224 */ /* 0x000fe400078e0031 */
[----:B----4-:R-:W-:Y:S02]  /*a91d0*/  IMAD.MOV.U32 R14, RZ, RZ, R46 ;  /* 0x000000ffff0e7224 */ /* 0x010fe400078e002e */
        /* <DEDUP_REMOVED lines=35> */
[----:B------:R-:W-:-:S02]  /*a9410*/  F2FP.F16.E4M3.UNPACK_B R44, R44.H1 ;  /* 0x0000002cff2c723e */ /* 0x000fc400030006ff */
[----:B--2---:R-:W-:-:S03]  /*a9420*/  F2FP.F16.E4M3.UNPACK_B R45, R45.H1 ;  /* 0x0000002dff2d723e */ /* 0x004fc600030006ff */
[----:B------:R-:W-:Y:S04]  /*a9430*/  STL [R1+0x4b7c], R44 ;  /* 0x004b7c2c01007387 */ /* 0x000fe80000100800 */
[----:B------:R-:W-:Y:S01]  /*a9440*/  STL [R1+0x4b78], R45 ;  /* 0x004b782d01007387 */ /* 0x000fe20000100800 */
[----:B---3--:R-:W-:Y:S02]  /*a9450*/  F2FP.F16.E4M3.UNPACK_B R46, R46.H1 ;  /* 0x0000002eff2e723e */ /* 0x008fe400030006ff */
[----:B----4-:R-:W-:Y:S02]  /*a9460*/  F2FP.F16.E4M3.UNPACK_B R47, R47.H1 ;  /* 0x0000002fff2f723e */ /* 0x010fe400030006ff */
[----:B-----5:R-:W-:Y:S02]  /*a9470*/  F2FP.F16.E4M3.UNPACK_B R48, R48.H1 ;  /* 0x00000030ff30723e */ /* 0x020fe400030006ff */
[----:B------:R-:W-:Y:S01]  /*a9480*/  F2FP.F16.E4M3.UNPACK_B R49, R49.H1 ;  /* 0x00000031ff31723e */ /* 0x000fe200030006ff */
[----:B------:R-:W-:-:S02]  /*a9490*/  IMAD R21, R21, 0x100, R34 ;  /* 0x0000010015157824 */ /* 0x000fc400078e0222 */
[----:B------:R-:W-:Y:S02]  /*a94a0*/  IMAD R20, R20, 0x100, R35 ;  /* 0x0000010014147824 */ /* 0x000fe400078e0223 */
[----:B------:R-:W-:Y:S02]  /*a94b0*/  IMAD R13, R13, 0x100, R22 ;  /* 0x000001000d0d7824 */ /* 0x000fe400078e0216 */
[----:B------:R-:W-:Y:S01]  /*a94c0*/  IMAD R12, R12, 0x100, R23 ;  /* 0x000001000c0c7824 */ /* 0x000fe200078e0217 */
[C---:B------:R-:W-:Y:S08]  /*a94d0*/  HMMA.16816.F32 R36, R28.reuse, R46, R36 ;  /* 0x0000002e1c24723c */ /* 0x040ff00000001824 */
[C---:B------:R-:W-:Y:S08]  /*a94e0*/  HMMA.16816.F32 R24, R28.reuse, R48, R24 ;  /* 0x000000301c18723c */ /* 0x040ff00000001818 */
[----:B------:R-:W-:Y:S01]  /*a94f0*/  HMMA.16816.F32 R40, R28, R44, R40 ;  /* 0x0000002c1c28723c */ /* 0x000fe20000001828 */
[----:B------:R-:W-:-:S02]  /*a9500*/  F2FP.F16.E4M3.UNPACK_B R28, R21 ;  /* 0x00000015ff1c723e */ /* 0x000fc400020006ff */
[----:B------:R-:W-:Y:S02]  /*a9510*/  F2FP.F16.E4M3.UNPACK_B R29, R20 ;  /* 0x00000014ff1d723e */ /* 0x000fe400020006ff */
[----:B------:R-:W-:Y:S02]  /*a9520*/  F2FP.F16.E4M3.UNPACK_B R30, R13 ;  /* 0x0000000dff1e723e */ /* 0x000fe400020006ff */
[----:B------:R-:W-:-:S07]  /*a9530*/  F2FP.F16.E4M3.UNPACK_B R31, R12 ;  /* 0x0000000cff1f723e */ /* 0x000fce00020006ff */
[C---:B------:R-:W-:Y:S08]  /*a9540*/  HMMA.16816.F32 R12, R28.reuse, R14, R16 ;  /* 0x0000000e1c0c723c */ /* 0x040ff00000001810 */
[C---:B------:R-:W-:Y:S08]  /*a9550*/  HMMA.16816.F32 R8, R28.reuse, R52, R8 ;  /* 0x000000341c08723c */ /* 0x040ff00000001808 */
[C---:B------:R-:W-:Y:S01]  /*a9560*/  HMMA.16816.F32 R4, R28.reuse, R54, R4 ;  /* 0x000000361c04723c */ /* 0x040fe20000001804 */
[----:B------:R-:W-:Y:S04]  /*a9570*/  STL.64 [R1+0x940], R40 ;  /* 0x0009402801007387 */ /* 0x000fe80000100a00 */
[----:B------:R-:W-:Y:S04]  /*a9580*/  STL.64 [R1+0x948], R42 ;  /* 0x0009482a01007387 */ /* 0x000fe80000100a00 */
[----:B------:R-:W-:Y:S04]  /*a9590*/  STL [R1+0x4b84], R46 ;  /* 0x004b842e01007387 */ /* 0x000fe80000100800 */
[----:B------:R-:W-:Y:S04]  /*a95a0*/  STL [R1+0x4b80], R47 ;  /* 0x004b802f01007387 */ /* 0x000fe80000100800 */
        /* <DEDUP_REMOVED lines=13> */
[----:B------:R-:W-:-:S02]  /*a9680*/  IMAD.MOV.U32 R46, RZ, RZ, R54 ;  /* 0x000000ffff2e7224 */ /* 0x000fc400078e0036 */
[----:B------:R-:W-:Y:S02]  /*a9690*/  IMAD.MOV.U32 R47, RZ, RZ, R55 ;  /* 0x000000ffff2f7224 */ /* 0x000fe400078e0037 */
[----:B------:R-:W-:-:S03]  /*a96a0*/  IMAD.MOV.U32 R61, RZ, RZ, R0 ;  /* 0x000000ffff3d7224 */ /* 0x000fc600078e0000 */
[----:B------:R-:W-:Y:S04]  /*a96b0*/  STL.64 [R1+0x4e30], R46 ;  /* 0x004e302e01007387 */ /* 0x000fe80000100a00 */
[----:B------:R-:W2:Y:S07]  /*a96c0*/  LDL R60, [R1+0x58] ;  /* 0x00005800013c7983 */ /* 0x000eae0000100800 */
[----:B------:R0:W-:Y:S04]  /*a96d0*/  STL.64 [R1+0x10f0], R4 ;  /* 0x0010f00401007387 */ /* 0x0001e80000100a00 */
[----:B------:R1:W-:Y:S04]  /*a96e0*/  STL.64 [R1+0x10f8], R6 ;  /* 0x0010f80601007387 */ /* 0x0003e80000100a00 */
[----:B------:R-:W3:Y:S04]  /*a96f0*/  LDL.LU R0, [R1+0x4e64] ;  /* 0x004e640001007983 */ /* 0x000ee80000300800 */
[----:B0-----:R-:W4:Y:S04]  /*a9700*/  LDL.LU R4, [R1+0xfb0] ;  /* 0x000fb00001047983 */ /* 0x001f280000300800 */
[----:B------:R-:W4:Y:S04]  /*a9710*/  LDL.LU R5, [R1+0xfb4] ;  /* 0x000fb40001057983 */ /* 0x000f280000300800 */
[----:B-1----:R-:W5:Y:S04]  /*a9720*/  LDL.LU R6, [R1+0xfb8] ;  /* 0x000fb80001067983 */ /* 0x002f680000300800 */
[----:B------:R-:W5:Y:S01]  /*a9730*/  LDL.LU R7, [R1+0xfbc] ;  /* 0x000fbc0001077983 */ /* 0x000f620000300800 */
[----:B---3--:R-:W-:-:S03]  /*a9740*/  IMAD.MOV.U32 R53, RZ, RZ, R0 ;  /* 0x000000ffff357224 */ /* 0x008fc600078e0000 */
[----:B-----5:R-:W-:Y:S04]  /*a9750*/  STL.64 [R1+0x4d28], R6 ;  /* 0x004d280601007387 */ /* 0x020fe80000100a00 */
[----:B----4-:R0:W-:Y:S04]  /*a9760*/  STL.64 [R1+0x4d20], R4 ;  /* 0x004d200401007387 */ /* 0x0101e80000100a00 */
[----:B------:R-:W3:Y:S04]  /*a9770*/  LDL R52, [R1+0x68] ;  /* 0x0000680001347983 */ /* 0x000ee80000100800 */
[----:B------:R-:W4:Y:S04]  /*a9780*/  LDL.LU R0, [R1+0x4e60] ;  /* 0x004e600001007983 */ /* 0x000f280000300800 */
[----:B------:R-:W5:Y:S04]  /*a9790*/  LDL.LU R8, [R1+0xfc0] ;  /* 0x000fc00001087983 */ /* 0x000f680000300800 */
[----:B------:R-:W5:Y:S04]  /*a97a0*/  LDL.LU R9, [R1+0xfc4] ;  /* 0x000fc40001097983 */ /* 0x000f680000300800 */
[----:B------:R-:W2:Y:S04]  /*a97b0*/  LDL.LU R10, [R1+0xfc8] ;  /* 0x000fc800010a7983 */ /* 0x000ea80000300800 */
[----:B------:R-:W2:Y:S04]  /*a97c0*/  LDL.LU R11, [R1+0xfcc] ;  /* 0x000fcc00010b7983 */ /* 0x000ea80000300800 */
[----:B--2---:R-:W-:Y:S04]  /*a97d0*/  STL.64 [R1+0x4d38], R10 ;  /* 0x004d380a01007387 */ /* 0x004fe80000100a00 */
[----:B-----5:R-:W-:Y:S04]  /*a97e0*/  STL.64 [R1+0x4d30], R8 ;  /* 0x004d300801007387 */ /* 0x020fe80000100a00 */
[----:B------:R-:W2:Y:S04]  /*a97f0*/  LDL.LU R16, [R1+0xfd0] ;  /* 0x000fd00001107983 */ /* 0x000ea80000300800 */
[----:B------:R-:W2:Y:S04]  /*a9800*/  LDL.LU R17, [R1+0xfd4] ;  /* 0x000fd40001117983 */ /* 0x000ea80000300800 */
[----:B------:R-:W5:Y:S04]  /*a9810*/  LDL.LU R18, [R1+0xfd8] ;  /* 0x000fd80001127983 */ /* 0x000f680000300800 */
[----:B------:R-:W5:Y:S01]  /*a9820*/  LDL.LU R19, [R1+0xfdc] ;  /* 0x000fdc0001137983 */ /* 0x000f620000300800 */
[----:B----4-:R-:W-:-:S03]  /*a9830*/  IMAD.MOV.U32 R13, RZ, RZ, R0 ;  /* 0x000000ffff0d7224 */ /* 0x010fc600078e0000 */
[----:B-----5:R-:W-:Y:S04]  /*a9840*/  STL.64 [R1+0x4d48], R18 ;  /* 0x004d481201007387 */ /* 0x020fe80000100a00 */
[----:B--2---:R1:W-:Y:S04]  /*a9850*/  STL.64 [R1+0x4d40], R16 ;  /* 0x004d401001007387 */ /* 0x0043e80000100a00 */
[----:B------:R-:W2:Y:S04]  /*a9860*/  LDL R12, [R1+0x78] ;  /* 0x00007800010c7983 */ /* 0x000ea80000100800 */
[----:B------:R-:W4:Y:S04]  /*a9870*/  LDL.LU R0, [R1+0x4e5c] ;  /* 0x004e5c0001007983 */ /* 0x000f280000300800 */
[----:B------:R-:W5:Y:S04]  /*a9880*/  LDL.LU R32, [R1+0xff0] ;  /* 0x000ff00001207983 */ /* 0x000f680000300800 */
[----:B------:R-:W5:Y:S04]  /*a9890*/  LDL.LU R33, [R1+0xff4] ;  /* 0x000ff40001217983 */ /* 0x000f680000300800 */
[----:B------:R-:W2:Y:S04]  /*a98a0*/  LDL.LU R34, [R1+0xff8] ;  /* 0x000ff80001227983 */ /* 0x000ea80000300800 */
[----:B------:R-:W2:Y:S01]  /*a98b0*/  LDL.LU R35, [R1+0xffc] ;  /* 0x000ffc0001237983 */ /* 0x000ea20000300800 */
[----:B----4-:R-:W-:-:S03]  /*a98c0*/  IMAD.MOV.U32 R25, RZ, RZ, R0 ;  /* 0x000000ffff197224 */ /* 0x010fc600078e0000 */
[----:B--2---:R2:W-:Y:S04]  /*a98d0*/  STL.64 [R1+0x4d58], R34 ;  /* 0x004d582201007387 */ /* 0x0045e80000100a00 */
[----:B-----5:R-:W-:Y:S04]  /*a98e0*/  STL.64 [R1+0x4d50], R32 ;  /* 0x004d502001007387 */ /* 0x020fe80000100a00 */
[----:B------:R-:W4:Y:S04]  /*a98f0*/  LDL R24, [R1+0x88] ;  /* 0x0000880001187983 */ /* 0x000f280000100800 */
[----:B------:R-:W5:Y:S04]  /*a9900*/  LDL.LU R0, [R1+0x4e58] ;  /* 0x004e580001007983 */ /* 0x000f680000300800 */
[----:B------:R-:W2:Y:S04]  /*a9910*/  LDL.LU R48, [R1+0x1010] ;  /* 0x0010100001307983 */ /* 0x000ea80000300800 */
[----:B------:R-:W2:Y:S04]  /*a9920*/  LDL.LU R49, [R1+0x1014] ;  /* 0x0010140001317983 */ /* 0x000ea80000300800 */
[----:B------:R-:W2:Y:S04]  /*a9930*/  LDL.LU R50, [R1+0x1018] ;  /* 0x0010180001327983 */ /* 0x000ea80000300800 */
[----:B------:R-:W2:Y:S01]  /*a9940*/  LDL.LU R51, [R1+0x101c] ;  /* 0x00101c0001337983 */ /* 0x000ea20000300800 */
[----:B-----5:R-:W-:-:S03]  /*a9950*/  IMAD.MOV.U32 R41, RZ, RZ, R0 ;  /* 0x000000ffff297224 */ /* 0x020fc600078e0000 */
[----:B--2---:R-:W-:Y:S04]  /*a9960*/  STL.64 [R1+0x4d68], R50 ;  /* 0x004d683201007387 */ /* 0x004fe80000100a00 */
[----:B------:R2:W-:Y:S04]  /*a9970*/  STL.64 [R1+0x4d60], R48 ;  /* 0x004d603001007387 */ /* 0x0005e80000100a00 */
[----:B------:R-:W5:Y:S04]  /*a9980*/  LDL R40, [R1+0x98] ;  /* 0x0000980001287983 */ /* 0x000f680000100800 */
[----:B------:R-:W0:Y:S04]  /*a9990*/  LDL.LU R0, [R1+0x4e54] ;  /* 0x004e540001007983 */ /* 0x000e280000300800 */
[----:B------:R-:W2:Y:S04]  /*a99a0*/  LDL.64 R42, [R1+0x90] ;  /* 0x00009000012a7983 */ /* 0x000ea80000100a00 */
[----:B--2---:R-:W-:Y:S04]  /*a99b0*/  STL.64 [R1+0x4d78], R42 ;  /* 0x004d782a01007387 */ /* 0x004fe80000100a00 */
[----:B-----5:R2:W-:Y:S04]  /*a99c0*/  STL.64 [R1+0x4d70], R40 ;  /* 0x004d702801007387 */ /* 0x0205e80000100a00 */
[----:B------:R-:W5:Y:S04]  /*a99d0*/  LDL.LU R36, [R1+0x1000] ;  /* 0x0010000001247983 */ /* 0x000f680000300800 */
[----:B------:R-:W5:Y:S04]  /*a99e0*/  LDL.LU R37, [R1+0x1004] ;  /* 0x0010040001257983 */ /* 0x000f680000300800 */
[----:B------:R-:W2:Y:S04]  /*a99f0*/  LDL.LU R38, [R1+0x1008] ;  /* 0x0010080001267983 */ /* 0x000ea80000300800 */
[----:B------:R-:W2:Y:S01]  /*a9a00*/  LDL.LU R39, [R1+0x100c] ;  /* 0x00100c0001277983 */ /* 0x000ea20000300800 */
[----:B0-----:R-:W-:-:S03]  /*a9a10*/  IMAD.MOV.U32 R5, RZ, RZ, R0 ;  /* 0x000000ffff057224 */ /* 0x001fc600078e0000 */
[----:B--2---:R-:W-:Y:S04]  /*a9a20*/  STL.64 [R1+0x4d88], R38 ;  /* 0x004d882601007387 */ /* 0x004fe80000100a00 */
[----:B-----5:R0:W-:Y:S04]  /*a9a30*/  STL.64 [R1+0x4d80], R36 ;  /* 0x004d802401007387 */ /* 0x0201e80000100a00 */
[----:B------:R-:W2:Y:S04]  /*a9a40*/  LDL R6, [R1+0xa0] ;  /* 0x0000a00001067983 */ /* 0x000ea80000100800 */
[----:B------:R-:W2:Y:S04]  /*a9a50*/  LDL R7, [R1+0xa4] ;  /* 0x0000a40001077983 */ /* 0x000ea80000100800 */
[----:B------:R-:W5:Y:S04]  /*a9a60*/  LDL R4, [R1+0xa8] ;  /* 0x0000a80001047983 */ /* 0x000f680000100800 */
[----:B------:R-:W3:Y:S04]  /*a9a70*/  LDL.LU R0, [R1+0x4e50] ;  /* 0x004e500001007983 */ /* 0x000ee80000300800 */
[----:B--2---:R-:W-:Y:S04]  /*a9a80*/  STL.64 [R1+0x4d98], R6 ;  /* 0x004d980601007387 */ /* 0x004fe80000100a00 */
[----:B-----5:R-:W-:Y:S04]  /*a9a90*/  STL.64 [R1+0x4d90], R4 ;  /* 0x004d900401007387 */ /* 0x020fe80000100a00 */
[----:B-1----:R-:W2:Y:S04]  /*a9aa0*/  LDL.LU R16, [R1+0x1040] ;  /* 0x0010400001107983 */ /* 0x002ea80000300800 */
[----:B------:R-:W2:Y:S04]  /*a9ab0*/  LDL.LU R17, [R1+0x1044] ;  /* 0x0010440001117983 */ /* 0x000ea80000300800 */
[----:B------:R-:W5:Y:S04]  /*a9ac0*/  LDL.LU R18, [R1+0x1048] ;  /* 0x0010480001127983 */ /* 0x000f680000300800 */
[----:B------:R-:W5:Y:S01]  /*a9ad0*/  LDL.LU R19, [R1+0x104c] ;  /* 0x00104c0001137983 */ /* 0x000f620000300800 */
[----:B---3--:R-:W-:-:S03]  /*a9ae0*/  IMAD.MOV.U32 R35, RZ, RZ, R0 ;  /* 0x000000ffff237224 */ /* 0x008fc600078e0000 */
[----:B-----5:R-:W-:Y:S04]  /*a9af0*/  STL.64 [R1+0x4da8], R18 ;  /* 0x004da81201007387 */ /* 0x020fe80000100a00 */
[----:B--2---:R1:W-:Y:S04]  /*a9b00*/  STL.64 [R1+0x4da0], R16 ;  /* 0x004da01001007387 */ /* 0x0043e80000100a00 */
[----:B------:R-:W2:Y:S04]  /*a9b10*/  LDL R34, [R1+0xb0] ;  /* 0x0000b00001227983 */ /* 0x000ea80000100800 */
[----:B------:R-:W3:Y:S04]  /*a9b20*/  LDL.LU R0, [R1+0x4e4c] ;  /* 0x004e4c0001007983 */ /* 0x000ee80000300800 */
[----:B------:R-:W5:Y:S04]  /*a9b30*/  LDL.LU R48, [R1+0x1050] ;  /* 0x0010500001307983 */ /* 0x000f680000300800 */
[----:B------:R-:W5:Y:S04]  /*a9b40*/  LDL.LU R49, [R1+0x1054] ;  /* 0x0010540001317983 */ /* 0x000f680000300800 */
[----:B------:R-:W2:Y:S04]  /*a9b50*/  LDL.LU R50, [R1+0x1058] ;  /* 0x0010580001327983 */ /* 0x000ea80000300800 */
[----:B------:R-:W2:Y:S04]  /*a9b60*/  LDL.LU R51, [R1+0x105c] ;  /* 0x00105c0001337983 */ /* 0x000ea80000300800 */
[----:B--2---:R2:W-:Y:S04]  /*a9b70*/  STL.64 [R1+0x4db8], R50 ;  /* 0x004db83201007387 */ /* 0x0045e80000100a00 */
[----:B-----5:R-:W-:Y:S04]  /*a9b80*/  STL.64 [R1+0x4db0], R48 ;  /* 0x004db03001007387 */ /* 0x020fe80000100a00 */
[----:B------:R-:W5:Y:S01]  /*a9b90*/  LDL R32, [R1+0xb8] ;  /* 0x0000b80001207983 */ /* 0x000f620000100800 */
[----:B---3--:R-:W-:-:S03]  /*a9ba0*/  IMAD.MOV.U32 R33, RZ, RZ, R0 ;  /* 0x000000ffff217224 */ /* 0x008fc600078e0000 */
[----:B------:R-:W0:Y:S04]  /*a9bb0*/  LDL.LU R0, [R1+0x4e48] ;  /* 0x004e480001007983 */ /* 0x000e280000300800 */
[----:B------:R-:W-:Y:S04]  /*a9bc0*/  STL.64 [R1+0x4dc8], R34 ;  /* 0x004dc82201007387 */ /* 0x000fe80000100a00 */
        /* <DEDUP_REMOVED lines=13> */
[----:B-----5:R2:W-:Y:S04]  /*a9ca0*/  STL.64 [R1+0x4de0], R36 ;  /* 0x004de02401007387 */ /* 0x0205e80000100a00 */
[----:B-1----:R-:W5:Y:S04]  /*a9cb0*/  LDL.LU R16, [R1+0x1080] ;  /* 0x0010800001107983 */ /* 0x002f680000300800 */
        /* <DEDUP_REMOVED lines=16> */
[----:B------:R-:W3:Y:S04]  /*a9dc0*/  LDL.LU R0, [R1+0x4e3c] ;  /* 0x004e3c0001007983 */ /* 0x000ee80000300800 */
[----:B------:R-:W-:Y:S04]  /*a9dd0*/  STL.64 [R1+0x4e18], R50 ;  /* 0x004e183201007387 */ /* 0x000fe80000100a00 */
[----:B--2---:R1:W-:Y:S04]  /*a9de0*/  STL.64 [R1+0x4e10], R48 ;  /* 0x004e103001007387 */ /* 0x0043e80000100a00 */
[----:B0-----:R-:W2:Y:S04]  /*a9df0*/  LDL.LU R40, [R1+0x10a0] ;  /* 0x0010a00001287983 */ /* 0x001ea80000300800 */
[----:B------:R-:W2:Y:S04]  /*a9e00*/  LDL.LU R41, [R1+0x10a4] ;  /* 0x0010a40001297983 */ /* 0x000ea80000300800 */
[----:B------:R-:W5:Y:S04]  /*a9e10*/  LDL.LU R42, [R1+0x10a8] ;  /* 0x0010a800012a7983 */ /* 0x000f680000300800 */
[----:B------:R-:W5:Y:S01]  /*a9e20*/  LDL.LU R43, [R1+0x10ac] ;  /* 0x0010ac00012b7983 */ /* 0x000f620000300800 */
[----:B---3--:R-:W-:-:S03]  /*a9e30*/  IMAD.MOV.U32 R37, RZ, RZ, R0 ;  /* 0x000000ffff257224 */ /* 0x008fc600078e0000 */
[----:B-----5:R-:W-:Y:S04]  /*a9e40*/  STL.64 [R1+0x4e28], R42 ;  /* 0x004e282a01007387 */ /* 0x020fe80000100a00 */
[----:B--2---:R0:W-:Y:S04]  /*a9e50*/  STL.64 [R1+0x4e20], R40 ;  /* 0x004e202801007387 */ /* 0x0041e80000100a00 */
[----:B------:R-:W2:Y:S04]  /*a9e60*/  LDL R38, [R1+0xe0] ;  /* 0x0000e00001267983 */ /* 0x000ea80000100800 */
[----:B------:R-:W2:Y:S04]  /*a9e70*/  LDL R39, [R1+0xe4] ;  /* 0x0000e40001277983 */ /* 0x000ea80000100800 */
[----:B------:R-:W3:Y:S04]  /*a9e80*/  LDL R36, [R1+0xe8] ;  /* 0x0000e80001247983 */ /* 0x000ee80000100800 */
[----:B------:R-:W5:Y:S04]  /*a9e90*/  LDL.LU R0, [R1+0x4e38] ;  /* 0x004e380001007983 */ /* 0x000f680000300800 */
[----:B------:R-:W2:Y:S04]  /*a9ea0*/  LDL.LU R44, [R1+0x10e0] ;  /* 0x0010e000012c7983 */ /* 0x000ea80000300800 */
[----:B------:R-:W2:Y:S04]  /*a9eb0*/  LDL.LU R45, [R1+0x10e4] ;  /* 0x0010e400012d7983 */ /* 0x000ea80000300800 */
[----:B------:R-:W2:Y:S04]  /*a9ec0*/  LDL.LU R46, [R1+0x10e8] ;  /* 0x0010e800012e7983 */ /* 0x000ea80000300800 */
[----:B------:R-:W2:Y:S04]  /*a9ed0*/  LDL.LU R47, [R1+0x10ec] ;  /* 0x0010ec00012f7983 */ /* 0x000ea80000300800 */
[----:B-1----:R-:W2:Y:S04]  /*a9ee0*/  LDL.64 R48, [R1+0xf8] ;  /* 0x0000f80001307983 */ /* 0x002ea80000100a00 */
[----:B------:R-:W3:Y:S04]  /*a9ef0*/  LDL.LU R32, [R1+0x10c0] ;  /* 0x0010c00001207983 */ /* 0x000ee80000300800 */
[----:B------:R-:W3:Y:S04]  /*a9f00*/  LDL.LU R33, [R1+0x10c4] ;  /* 0x0010c40001217983 */ /* 0x000ee80000300800 */
[----:B------:R-:W3:Y:S04]  /*a9f10*/  LDL.LU R34, [R1+0x10c8] ;  /* 0x0010c80001227983 */ /* 0x000ee80000300800 */
[----:B------:R-:W3:Y:S04]  /*a9f20*/  LDL.LU R35, [R1+0x10cc] ;  /* 0x0010cc0001237983 */ /* 0x000ee80000300800 */
[----:B------:R-:W3:Y:S04]  /*a9f30*/  LDL R50, [R1+0xf0] ;  /* 0x0000f00001327983 */ /* 0x000ee80000100800 */
[----:B0-----:R-:W3:Y:S04]  /*a9f40*/  LDL.LU R40, [R1+0x10d0] ;  /* 0x0010d00001287983 */ /* 0x001ee80000300800 */
        /* <DEDUP_REMOVED lines=15> */
[----:B------:R-:W4:Y:S04]  /*aa040*/  LDL.64 R26, [R1+0x80] ;  /* 0x00008000011a7983 */ /* 0x000f280000100a00 */
[----:B------:R-:W4:Y:S04]  /*aa050*/  LDL.LU R20, [R1+0xfe0] ;  /* 0x000fe00001147983 */ /* 0x000f280000300800 */
[----:B------:R-:W4:Y:S04]  /*aa060*/  LDL.LU R21, [R1+0xfe4] ;  /* 0x000fe40001157983 */ /* 0x000f280000300800 */
[----:B------:R-:W4:Y:S04]  /*aa070*/  LDL.LU R22, [R1+0xfe8] ;  /* 0x000fe80001167983 */ /* 0x000f280000300800 */
[----:B------:R-:W4:Y:S04]  /*aa080*/  LDL.LU R23, [R1+0xfec] ;  /* 0x000fec0001177983 */ /* 0x000f280000300800 */
[----:B------:R-:W4:Y:S04]  /*aa090*/  LDL.64 R14, [R1+0x70] ;  /* 0x00007000010e7983 */ /* 0x000f280000100a00 */
[----:B------:R-:W4:Y:S04]  /*aa0a0*/  LDL.64 R54, [R1+0x60] ;  /* 0x0000600001367983 */ /* 0x000f280000100a00 */
        /* <DEDUP_REMOVED lines=8> */
[----:B0-----:R-:W2:Y:S01]  /*aa130*/  LDL.LU.64 R46, [R1+0x4e30] ;  /* 0x004e3000012e7983 */ /* 0x001ea20000300a00 */
[----:B-----5:R-:W-:Y:S02]  /*aa140*/  IMAD.MOV.U32 R51, RZ, RZ, R0 ;  /* 0x000000ffff337224 */ /* 0x020fe400078e0000 */
[----:B------:R-:W-:-:S02]  /*aa150*/  IMAD.MOV.U32 R44, RZ, RZ, R48 ;  /* 0x000000ffff2c7224 */ /* 0x000fc400078e0030 */
[----:B------:R-:W-:-:S03]  /*aa160*/  IMAD.MOV.U32 R45, RZ, RZ, R49 ;  /* 0x000000ffff2d7224 */ /* 0x000fc600078e0031 */
[C---:B---3--:R-:W-:Y:S08]  /*aa170*/  HMMA.16816.F32 R48, R28.reuse, R50, R40 ;  /* 0x000000321c30723c */ /* 0x048ff00000001828 */
[C---:B------:R-:W-:Y:S08]  /*aa180*/  HMMA.16816.F32 R32, R28.reuse, R36, R32 ;  /* 0x000000241c20723c */ /* 0x040ff00000001820 */
[C---:B----4-:R-:W-:Y:S01]  /*aa190*/  HMMA.16816.F32 R36, R28.reuse, R38, R16 ;  /* 0x000000261c24723c */ /* 0x050fe20000001810 */
[----:B--2---:R-:W-:Y:S04]  /*aa1a0*/  STL.64 [R1+0x4c00], R46 ;  /* 0x004c002e01007387 */ /* 0x004fe80000100a00 */
        /* <DEDUP_REMOVED lines=13> */
[----:B0-----:R-:W4:Y:S04]  /*aa280*/  LDL.LU.64 R34, [R1+0x4e08] ;  /* 0x004e080001227983 */ /* 0x001f280000300a00 */
[----:B------:R-:W4:Y:S04]  /*aa290*/  LDL.LU.64 R32, [R1+0x4e00] ;  /* 0x004e000001207983 */ /* 0x000f280000300a00 */
[----:B------:R-:W5:Y:S04]  /*aa2a0*/  LDL.LU.64 R18, [R1+0x4df8] ;  /* 0x004df80001127983 */ /* 0x000f680000300a00 */
[----:B------:R-:W5:Y:S04]  /*aa2b0*/  LDL.LU.64 R16, [R1+0x4df0] ;  /* 0x004df00001107983 */ /* 0x000f680000300a00 */
[----:B------:R-:W-:Y:S04]  /*aa2c0*/  STL.64 [R1+0x10b0], R36 ;  /* 0x0010b02401007387 */ /* 0x000fe80000100a00 */
[----:B------:R0:W-:Y:S04]  /*aa2d0*/  STL.64 [R1+0x10b8], R38 ;  /* 0x0010b82601007387 */ /* 0x0001e80000100a00 */
[----:B0-----:R-:W2:Y:S04]  /*aa2e0*/  LDL.LU.64 R38, [R1+0x4de8] ;  /* 0x004de80001267983 */ /* 0x001ea80000300a00 */
[----:B------:R-:W5:Y:S01]  /*aa2f0*/  LDL.LU.64 R36, [R1+0x4de0] ;  /* 0x004de00001247983 */ /* 0x000f620000300a00 */
[C---:B---3--:R-:W-:Y:S08]  /*aa300*/  HMMA.16816.F32 R40, R28.reuse, R48, R40 ;  /* 0x000000301c28723c */ /* 0x048ff00000001828 */
[C---:B----4-:R-:W-:Y:S11]  /*aa310*/  HMMA.16816.F32 R48, R28.reuse, R50, R32 ;  /* 0x000000321c30723c */ /* 0x050ff60000001820 */
[----:B------:R-:W-:Y:S04]  /*aa320*/  STL.64 [R1+0x10a0], R40 ;  /* 0x0010a02801007387 */ /* 0x000fe80000100a00 */
[----:B------:R0:W-:Y:S04]  /*aa330*/  STL.64 [R1+0x10a8], R42 ;  /* 0x0010a82a01007387 */ /* 0x0001e80000100a00 */
[----:B0-----:R-:W3:Y:S04]  /*aa340*/  LDL.LU.64 R42, [R1+0x4dd8] ;  /* 0x004dd800012a7983 */ /* 0x001ee80000300a00 */
[----:B------:R-:W3:Y:S04]  /*aa350*/  LDL.LU.64 R40, [R1+0x4dd0] ;  /* 0x004dd00001287983 */ /* 0x000ee80000300a00 */
[----:B------:R-:W4:Y:S04]  /*aa360*/  LDL.LU.64 R34, [R1+0x4dc8] ;  /* 0x004dc80001227983 */ /* 0x000f280000300a00 */
[----:B------:R-:W3:Y:S01]  /*aa370*/  LDL.LU.64 R32, [R1+0x4dc0] ;  /* 0x004dc00001207983 */ /* 0x000ee20000300a00 */
[C---:B-----5:R-:W-:Y:S03]  /*aa380*/  HMMA.16816.F32 R16, R28.reuse, R36, R16 ;  /* 0x000000241c10723c */ /* 0x060fe60000001810 */
[----:B------:R-:W-:Y:S04]  /*aa390*/  STL.64 [R1+0x1090], R48 ;  /* 0x0010903001007387 */ /* 0x000fe80000100a00 */
[----:B------:R0:W-:Y:S01]  /*aa3a0*/  STL.64 [R1+0x1098], R50 ;  /* 0x0010983201007387 */ /* 0x0001e20000100a00 */
[C---:B--2---:R-:W-:Y:S03]  /*aa3b0*/  HMMA.16816.F32 R36, R28.reuse, R38, R4 ;  /* 0x000000261c24723c */ /* 0x044fe60000001804 */
[----:B0-----:R-:W4:Y:S04]  /*aa3c0*/  LDL.LU.64 R50, [R1+0x4db8] ;  /* 0x004db80001327983 */ /* 0x001f280000300a00 */
[----:B------:R-:W4:Y:S04]  /*aa3d0*/  LDL.LU.64 R48, [R1+0x4db0] ;  /* 0x004db00001307983 */ /* 0x000f280000300a00 */
[----:B------:R-:W-:Y:S04]  /*aa3e0*/  STL.64 [R1+0x1080], R16 ;  /* 0x0010801001007387 */ /* 0x000fe80000100a00 */
[----:B------:R0:W-:Y:S04]  /*aa3f0*/  STL.64 [R1+0x1088], R18 ;  /* 0x0010881201007387 */ /* 0x0001e80000100a00 */
[----:B0-----:R-:W2:Y:S04]  /*aa400*/  LDL.LU.64 R18, [R1+0x4da8] ;  /* 0x004da80001127983 */ /* 0x001ea80000300a00 */
[----:B------:R-:W2:Y:S04]  /*aa410*/  LDL.LU.64 R16, [R1+0x4da0] ;  /* 0x004da00001107983 */ /* 0x000ea80000300a00 */
[----:B------:R-:W5:Y:S04]  /*aa420*/  LDL.LU.64 R6, [R1+0x4d98] ;  /* 0x004d980001067983 */ /* 0x000f680000300a00 */
[----:B------:R-:W2:Y:S04]  /*aa430*/  LDL.LU.64 R4, [R1+0x4d90] ;  /* 0x004d900001047983 */ /* 0x000ea80000300a00 */
[----:B------:R-:W-:Y:S04]  /*aa440*/  STL.64 [R1+0x1070], R36 ;  /* 0x0010702401007387 */ /* 0x000fe80000100a00 */
[----:B------:R0:W-:Y:S04]  /*aa450*/  STL.64 [R1+0x1078], R38 ;  /* 0x0010782601007387 */ /* 0x0001e80000100a00 */
[----:B0-----:R-:W5:Y:S04]  /*aa460*/  LDL.LU.64 R38, [R1+0x4d88] ;  /* 0x004d880001267983 */ /* 0x001f680000300a00 */
[----:B------:R-:W5:Y:S01]  /*aa470*/  LDL.LU.64 R36, [R1+0x4d80] ;  /* 0x004d800001247983 */ /* 0x000f620000300a00 */
        /* <DEDUP_REMOVED lines=8> */
[----:B------:R-:W3:Y:S01]  /*aa500*/  LDL.LU.64 R48, [R1+0x4d60] ;  /* 0x004d600001307983 */ /* 0x000ee20000300a00 */
[C---:B--2---:R-:W-:Y:S08]  /*aa510*/  HMMA.16816.F32 R16, R28.reuse, R4, R16 ;  /* 0x000000041c10723c */ /* 0x044ff00000001810 */
[C---:B-----5:R-:W-:Y:S01]  /*aa520*/  HMMA.16816.F32 R4, R28.reuse, R6, R8 ;  /* 0x000000061c04723c */ /* 0x060fe20000001808 */
[----:B------:R-:W-:Y:S04]  /*aa530*/  STL.64 [R1+0x1050], R32 ;  /* 0x0010502001007387 */ /* 0x000fe80000100a00 */
[----:B------:R0:W-:Y:S04]  /*aa540*/  STL.64 [R1+0x1058], R34 ;  /* 0x0010582201007387 */ /* 0x0001e80000100a00 */
[----:B0-----:R-:W2:Y:S04]  /*aa550*/  LDL.LU.64 R34, [R1+0x4d58] ;  /* 0x004d580001227983 */ /* 0x001ea80000300a00 */
[----:B------:R-:W2:Y:S04]  /*aa560*/  LDL.LU.64 R32, [R1+0x4d50] ;  /* 0x004d500001207983 */ /* 0x000ea80000300a00 */
        /* <DEDUP_REMOVED lines=10> */
[C---:B------:R-:W-:Y:S08]  /*aa610*/  HMMA.16816.F32 R36, R28.reuse, R24, R36 ;  /* 0x000000181c24723c */ /* 0x040ff00000001824 */
[C---:B------:R-:W-:Y:S08]  /*aa620*/  HMMA.16816.F32 R20, R28.reuse, R12, R20 ;  /* 0x0000000c1c14723c */ /* 0x040ff00000001814 */
[----:B----4-:R-:W-:Y:S01]  /*aa630*/  HMMA.16816.F32 R44, R28, R40, R44 ;  /* 0x000000281c2c723c */ /* 0x010fe2000000182c */
[----:B---3--:R-:W-:-:S15]  /*aa640*/  IMAD.MOV.U32 R0, RZ, RZ, R43 ;  /* 0x000000ffff007224 */ /* 0x008fde00078e002b */
[----:B------:R-:W-:-:S03]  /*aa650*/  NOP ;  /* 0x0000000000007918 */ /* 0x000fc60000000000 */
[----:B------:R-:W-:Y:S04]  /*aa660*/  STL.64 [R1+0x1020], R44 ;  /* 0x0010202c01007387 */ /* 0x000fe80000100a00 */
[----:B------:R0:W-:Y:S01]  /*aa670*/  STL.64 [R1+0x1028], R46 ;  /* 0x0010282e01007387 */ /* 0x0001e20000100a00 */
[C---:B--2---:R-:W-:Y:S08]  /*aa680*/  HMMA.16816.F32 R32, R28.reuse, R26, R32 ;  /* 0x0000001a1c20723c */ /* 0x044ff00000001820 */
[C---:B0-----:R-:W-:Y:S08]  /*aa690*/  HMMA.16816.F32 R44, R28.reuse, R42, R48 ;  /* 0x0000002a1c2c723c */ /* 0x041ff00000001830 */
[C---:B-----5:R-:W-:Y:S08]  /*aa6a0*/  HMMA.16816.F32 R16, R28.reuse, R14, R16 ;  /* 0x0000000e1c10723c */ /* 0x060ff00000001810 */
[----:B------:R-:W-:Y:S01]  /*aa6b0*/  HMMA.16816.F32 R8, R28, R52, R8 ;  /* 0x000000341c08723c */ /* 0x000fe20000001808 */
[----:B------:R0:W-:Y:S02]  /*aa6c0*/  STL [R1+0x4b10], R0 ;  /* 0x004b100001007387 */ /* 0x0001e40000100800 */
[----:B0-----:R-:W-:-:S02]  /*aa6d0*/  IMAD.MOV.U32 R0, RZ, RZ, R27 ;  /* 0x000000ffff007224 */ /* 0x001fc400078e001b */
[----:B------:R-:W-:Y:S03]  /*aa6e0*/  STL.64 [R1+0x1010], R44 ;  /* 0x0010102c01007387 */ /* 0x000fe60000100a00 */
[----:B------:R-:W-:Y:S01]  /*aa6f0*/  HMMA.16816.F32 R4, R28, R54, R4 ;  /* 0x000000361c04723c */ /* 0x000fe20000001804 */
[----:B------:R-:W-:Y:S04]  /*aa700*/  STL.64 [R1+0x1018], R46 ;  /* 0x0010182e01007387 */ /* 0x000fe80000100a00 */
        /* <DEDUP_REMOVED lines=16> */
[----:B------:R0:W-:Y:S04]  /*aa810*/  STL.64 [R1+0xfb8], R6 ;  /* 0x000fb80601007387 */ /* 0x0001e80000100a00 */
[----:B------:R-:W2:Y:S01]  /*aa820*/  LDL.LU R12, [R1+0xe60] ;  /* 0x000e6000010c7983 */ /* 0x000ea20000300800 */
[----:B0-----:R-:W-:-:S15]  /*aa830*/  HMMA.16816.F32 R4, R28, R60, R56 ;  /* 0x0000003c1c04723c */ /* 0x001fde0000001838 */
        /* <DEDUP_REMOVED lines=12> */
[----:B----4-:R-:W-:Y:S04]  /*aa900*/  STL.64 [R1+0x4c70], R22 ;  /* 0x004c701601007387 */ /* 0x010fe80000100a00 */
[----:B---3--:R3:W-:Y:S04]  /*aa910*/  STL.64 [R1+0x4c68], R20 ;  /* 0x004c681401007387 */ /* 0x0087e80000100a00 */
[----:B------:R-:W4:Y:S04]  /*aa920*/  LDL.LU R32, [R1+0xea0] ;  /* 0x000ea00001207983 */ /* 0x000f280000300800 */
[----:B------:R-:W4:Y:S04]  /*aa930*/  LDL.LU R33, [R1+0xea4] ;  /* 0x000ea40001217983 */ /* 0x000f280000300800 */
[----:B------:R-:W5:Y:S04]  /*aa940*/  LDL.LU R34, [R1+0xea8] ;  /* 0x000ea80001227983 */ /* 0x000f680000300800 */
[----:B------:R-:W5:Y:S04]  /*aa950*/  LDL.LU R35, [R1+0xeac] ;  /* 0x000eac0001237983 */ /* 0x000f680000300800 */
[----:B-----5:R5:W-:Y:S04]  /*aa960*/  STL.64 [R1+0x4c80], R34 ;  /* 0x004c802201007387 */ /* 0x020be80000100a00 */
        /* <DEDUP_REMOVED lines=11> */
[----:B--2---:R-:W-:Y:S04]  /*aaa20*/  STL.64 [R1+0x4ca0], R58 ;  /* 0x004ca03a01007387 */ /* 0x004fe80000100a00 */
[----:B----4-:R-:W-:Y:S04]  /*aaa30*/  STL.64 [R1+0x4c98], R56 ;  /* 0x004c983801007387 */ /* 0x010fe80000100a00 */
[----:B------:R-:W2:Y:S04]  /*aaa40*/  LDL R54, [R1] ;  /* 0x0000000001367983 */ /* 0x000ea80000100800 */
[----:B------:R-:W2:Y:S04]  /*aaa50*/  LDL R55, [R1+0x4] ;  /* 0x0000040001377983 */ /* 0x000ea80000100800 */
[----:B0-----:R-:W4:Y:S04]  /*aaa60*/  LDL.LU R4, [R1+0xef0] ;  /* 0x000ef00001047983 */ /* 0x001f280000300800 */
[----:B------:R-:W4:Y:S04]  /*aaa70*/  LDL.LU R5, [R1+0xef4] ;  /* 0x000ef40001057983 */ /* 0x000f280000300800 */
[----:B-1----:R-:W2:Y:S04]  /*aaa80*/  LDL.LU R6, [R1+0xef8] ;  /* 0x000ef80001067983 */ /* 0x002ea80000300800 */
[----:B------:R-:W2:Y:S04]  /*aaa90*/  LDL.LU R7, [R1+0xefc] ;  /* 0x000efc0001077983 */ /* 0x000ea80000300800 */
[----:B--2---:R-:W-:Y:S04]  /*aaaa0*/  STL.64 [R1+0x4cb8], R6 ;  /* 0x004cb80601007387 */ /* 0x004fe80000100a00 */
[----:B----4-:R0:W-:Y:S04]  /*aaab0*/  STL.64 [R1+0x4cb0], R4 ;  /* 0x004cb00401007387 */ /* 0x0101e80000100a00 */
[----:B------:R-:W2:Y:S04]  /*aaac0*/  LDL R52, [R1+0x8] ;  /* 0x0000080001347983 */ /* 0x000ea80000100800 */
[----:B------:R-:W2:Y:S04]  /*aaad0*/  LDL R53, [R1+0xc] ;  /* 0x00000c0001357983 */ /* 0x000ea80000100800 */
[----:B------:R1:W-:Y:S04]  /*aaae0*/  STL.64 [R1+0x4cc8], R54 ;  /* 0x004cc83601007387 */ /* 0x0003e80000100a00 */
[----:B--2---:R-:W-:Y:S04]  /*aaaf0*/  STL.64 [R1+0x4cc0], R52 ;  /* 0x004cc03401007387 */ /* 0x004fe80000100a00 */
[----:B------:R-:W2:Y:S04]  /*aab00*/  LDL R50, [R1+0x10] ;  /* 0x0000100001327983 */ /* 0x000ea80000100800 */
[----:B------:R-:W2:Y:S04]  /*aab10*/  LDL R51, [R1+0x14] ;  /* 0x0000140001337983 */ /* 0x000ea80000100800 */
[----:B------:R-:W4:Y:S04]  /*aab20*/  LDL.LU R12, [R1+0xf10] ;  /* 0x000f1000010c7983 */ /* 0x000f280000300800 */
[----:B------:R-:W4:Y:S04]  /*aab30*/  LDL.LU R13, [R1+0xf14] ;  /* 0x000f1400010d7983 */ /* 0x000f280000300800 */
[----:B------:R-:W2:Y:S04]  /*aab40*/  LDL.LU R14, [R1+0xf18] ;  /* 0x000f1800010e7983 */ /* 0x000ea80000300800 */
[----:B------:R-:W2:Y:S04]  /*aab50*/  LDL.LU R15, [R1+0xf1c] ;  /* 0x000f1c00010f7983 */ /* 0x000ea80000300800 */
[----:B--2---:R-:W-:Y:S04]  /*aab60*/  STL.64 [R1+0x4cd8], R14 ;  /* 0x004cd80e01007387 */ /* 0x004fe80000100a00 */
[----:B----4-:R-:W-:Y:S04]  /*aab70*/  STL.64 [R1+0x4cd0], R12 ;  /* 0x004cd00c01007387 */ /* 0x010fe80000100a00 */
[----:B------:R-:W2:Y:S04]  /*aab80*/  LDL R48, [R1+0x18] ;  /* 0x0000180001307983 */ /* 0x000ea80000100800 */
[----:B------:R-:W2:Y:S04]  /*aab90*/  LDL R49, [R1+0x1c] ;  /* 0x00001c0001317983 */ /* 0x000ea80000100800 */
[----:B------:R-:W-:Y:S04]  /*aaba0*/  STL.64 [R1+0x4ce8], R50 ;  /* 0x004ce83201007387 */ /* 0x000fe80000100a00 */
[----:B--2---:R2:W-:Y:S04]  /*aabb0*/  STL.64 [R1+0x4ce0], R48 ;  /* 0x004ce03001007387 */ /* 0x0045e80000100a00 */
[----:B---3--:R-:W3:Y:S04]  /*aabc0*/  LDL.LU R20, [R1+0xf20] ;  /* 0x000f200001147983 */ /* 0x008ee80000300800 */
[----:B------:R-:W3:Y:S04]  /*aabd0*/  LDL.LU R21, [R1+0xf24] ;  /* 0x000f240001157983 */ /* 0x000ee80000300800 */
[----:B------:R-:W4:Y:S04]  /*aabe0*/  LDL.LU R22, [R1+0xf28] ;  /* 0x000f280001167983 */ /* 0x000f280000300800 */
[----:B------:R-:W4:Y:S04]  /*aabf0*/  LDL.LU R23, [R1+0xf2c] ;  /* 0x000f2c0001177983 */ /* 0x000f280000300800 */
[----:B----4-:R4:W-:Y:S04]  /*aac00*/  STL.64 [R1+0x4cf8], R22 ;  /* 0x004cf81601007387 */ /* 0x0109e80000100a00 */
[----:B---3--:R-:W-:Y:S04]  /*aac10*/  STL.64 [R1+0x4cf0], R20 ;  /* 0x004cf01401007387 */ /* 0x008fe80000100a00 */
[----:B-----5:R-:W3:Y:S04]  /*aac20*/  LDL R34, [R1+0x20] ;  /* 0x0000200001227983 */ /* 0x020ee80000100800 */
[----:B------:R-:W3:Y:S04]  /*aac30*/  LDL R35, [R1+0x24] ;  /* 0x0000240001237983 */ /* 0x000ee80000100800 */
[----:B------:R-:W5:Y:S04]  /*aac40*/  LDL.LU R40, [R1+0xf30] ;  /* 0x000f300001287983 */ /* 0x000f680000300800 */
[----:B------:R-:W5:Y:S04]  /*aac50*/  LDL.LU R41, [R1+0xf34] ;  /* 0x000f340001297983 */ /* 0x000f680000300800 */
[----:B------:R-:W2:Y:S04]  /*aac60*/  LDL.LU R42, [R1+0xf38] ;  /* 0x000f3800012a7983 */ /* 0x000ea80000300800 */
[----:B------:R-:W2:Y:S04]  /*aac70*/  LDL.LU R43, [R1+0xf3c] ;  /* 0x000f3c00012b7983 */ /* 0x000ea80000300800 */
[----:B--2---:R-:W-:Y:S04]  /*aac80*/  STL.64 [R1+0x4d08], R42 ;  /* 0x004d082a01007387 */ /* 0x004fe80000100a00 */
[----:B-----5:R2:W-:Y:S04]  /*aac90*/  STL.64 [R1+0x4d00], R40 ;  /* 0x004d002801007387 */ /* 0x0205e80000100a00 */
[----:B------:R-:W5:Y:S04]  /*aaca0*/  LDL R32, [R1+0x28] ;  /* 0x0000280001207983 */ /* 0x000f680000100800 */
[----:B------:R-:W5:Y:S04]  /*aacb0*/  LDL R33, [R1+0x2c] ;  /* 0x00002c0001217983 */ /* 0x000f680000100800 */
[----:B---3--:R-:W-:Y:S04]  /*aacc0*/  STL.64 [R1+0x4d18], R34 ;  /* 0x004d182201007387 */ /* 0x008fe80000100a00 */
[----:B-----5:R3:W-:Y:S04]  /*aacd0*/  STL.64 [R1+0x4d10], R32 ;  /* 0x004d102001007387 */ /* 0x0207e80000100a00 */
[----:B0-----:R-:W5:Y:S04]  /*aace0*/  LDL.LU R4, [R1+0xf50] ;  /* 0x000f500001047983 */ /* 0x001f680000300800 */
[----:B------:R-:W5:Y:S04]  /*aacf0*/  LDL.LU R5, [R1+0xf54] ;  /* 0x000f540001057983 */ /* 0x000f680000300800 */
[----:B------:R-:W5:Y:S04]  /*aad00*/  LDL.LU R6, [R1+0xf58] ;  /* 0x000f580001067983 */ /* 0x000f680000300800 */
[----:B------:R-:W5:Y:S04]  /*aad10*/  LDL.LU R7, [R1+0xf5c] ;  /* 0x000f5c0001077983 */ /* 0x000f680000300800 */
[----:B-1----:R-:W5:Y:S04]  /*aad20*/  LDL R54, [R1+0x38] ;  /* 0x0000380001367983 */ /* 0x002f680000100800 */
[----:B------:R-:W5:Y:S04]  /*aad30*/  LDL R55, [R1+0x3c] ;  /* 0x00003c0001377983 */ /* 0x000f680000100800 */
[----:B------:R-:W5:Y:S04]  /*aad40*/  LDL.LU R48, [R1+0xf70] ;  /* 0x000f700001307983 */ /* 0x000f680000300800 */
[----:B------:R-:W5:Y:S04]  /*aad50*/  LDL.LU R49, [R1+0xf74] ;  /* 0x000f740001317983 */ /* 0x000f680000300800 */
[----:B------:R-:W5:Y:S04]  /*aad60*/  LDL.LU R50, [R1+0xf78] ;  /* 0x000f780001327983 */ /* 0x000f680000300800 */
[----:B------:R-:W5:Y:S04]  /*aad70*/  LDL.LU R51, [R1+0xf7c] ;  /* 0x000f7c0001337983 */ /* 0x000f680000300800 */
[----:B----4-:R-:W4:Y:S04]  /*aad80*/  LDL R22, [R1+0x48] ;  /* 0x0000480001167983 */ /* 0x010f280000100800 */
[----:B------:R-:W4:Y:S04]  /*aad90*/  LDL R23, [R1+0x4c] ;  /* 0x00004c0001177983 */ /* 0x000f280000100800 */
[----:B--2---:R-:W4:Y:S04]  /*aada0*/  LDL.LU R40, [R1+0xf80] ;  /* 0x000f800001287983 */ /* 0x004f280000300800 */
[----:B------:R-:W4:Y:S04]  /*aadb0*/  LDL.LU R41, [R1+0xf84] ;  /* 0x000f840001297983 */ /* 0x000f280000300800 */
[----:B------:R-:W4:Y:S04]  /*aadc0*/  LDL.LU R42, [R1+0xf88] ;  /* 0x000f8800012a7983 */ /* 0x000f280000300800 */
[----:B------:R-:W4:Y:S04]  /*aadd0*/  LDL.LU R43, [R1+0xf8c] ;  /* 0x000f8c00012b7983 */ /* 0x000f280000300800 */
[----:B---3--:R-:W2:Y:S04]  /*aade0*/  LDL.LU R32, [R1+0xf90] ;  /* 0x000f900001207983 */ /* 0x008ea80000300800 */
[----:B------:R-:W2:Y:S04]  /*aadf0*/  LDL.LU R33, [R1+0xf94] ;  /* 0x000f940001217983 */ /* 0x000ea80000300800 */
[----:B------:R-:W2:Y:S04]  /*aae00*/  LDL.LU R34, [R1+0xf98] ;  /* 0x000f980001227983 */ /* 0x000ea80000300800 */
[----:B------:R-:W2:Y:S04]  /*aae10*/  LDL.LU R35, [R1+0xf9c] ;  /* 0x000f9c0001237983 */ /* 0x000ea80000300800 */
[----:B------:R-:W2:Y:S04]  /*aae20*/  LDL.64 R20, [R1+0x50] ;  /* 0x0000500001147983 */ /* 0x000ea80000100a00 */
[----:B------:R-:W5:Y:S04]  /*aae30*/  LDL.64 R52, [R1+0x40] ;  /* 0x0000400001347983 */ /* 0x000f680000100a00 */
[----:B------:R-:W3:Y:S04]  /*aae40*/  LDL.LU R12, [R1+0xf60] ;  /* 0x000f6000010c7983 */ /* 0x000ee80000300800 */
[----:B------:R-:W3:Y:S04]  /*aae50*/  LDL.LU R13, [R1+0xf64] ;  /* 0x000f6400010d7983 */ /* 0x000ee80000300800 */
[----:B------:R-:W3:Y:S04]  /*aae60*/  LDL.LU R14, [R1+0xf68] ;  /* 0x000f6800010e7983 */ /* 0x000ee80000300800 */
[----:B------:R-:W3:Y:S04]  /*aae70*/  LDL.LU R15, [R1+0xf6c] ;  /* 0x000f6c00010f7983 */ /* 0x000ee80000300800 */
        /* <DEDUP_REMOVED lines=30> */
[----:B------:R-:W2:Y:S01]  /*ab060*/  LDL.LU.64 R32, [R1+0x4d10] ;  /* 0x004d100001207983 */ /* 0x000ea20000300a00 */
[----:B------:R-:W-:-:S02]  /*ab070*/  IMAD.MOV.U32 R0, RZ, RZ, R21 ;  /* 0x000000ffff007224 */ /* 0x000fc400078e0015 */
[C---:B----4-:R-:W-:Y:S08]  /*ab080*/  HMMA.16816.F32 R20, R28.reuse, R22, R40 ;  /* 0x000000161c14723c */ /* 0x050ff00000001828 */
[C---:B-----5:R-:W-:Y:S01]  /*ab090*/  HMMA.16816.F32 R48, R28.reuse, R52, R48 ;  /* 0x000000341c30723c */ /* 0x060fe20000001830 */
[----:B------:R0:W-:Y:S04]  /*ab0a0*/  STL [R1+0x4b20], R0 ;  /* 0x004b200001007387 */ /* 0x0001e80000100800 */
[----:B------:R-:W4:Y:S04]  /*ab0b0*/  LDL.LU.64 R42, [R1+0x4d08] ;  /* 0x004d0800012a7983 */ /* 0x000f280000300a00 */
[----:B------:R-:W4:Y:S01]  /*ab0c0*/  LDL.LU.64 R40, [R1+0x4d00] ;  /* 0x004d000001287983 */ /* 0x000f220000300a00 */
[----:B---3--:R-:W-:Y:S01]  /*ab0d0*/  HMMA.16816.F32 R4, R28, R60, R4 ;  /* 0x0000003c1c04723c */ /* 0x008fe20000001804 */
[----:B0-----:R-:W-:-:S07]  /*ab0e0*/  IMAD.MOV.U32 R0, RZ, RZ, R53 ;  /* 0x000000ffff007224 */ /* 0x001fce00078e0035 */
[----:B------:R-:W-:Y:S01]  /*ab0f0*/  HMMA.16816.F32 R52, R28, R54, R12 ;  /* 0x000000361c34723c */ /* 0x000fe2000000180c */
[----:B------:R-:W-:Y:S04]  /*ab100*/  STL.64 [R1+0xf80], R20 ;  /* 0x000f801401007387 */ /* 0x000fe80000100a00 */
[----:B------:R0:W-:Y:S04]  /*ab110*/  STL.64 [R1+0xf88], R22 ;  /* 0x000f881601007387 */ /* 0x0001e80000100a00 */
[----:B0-----:R-:W3:Y:S04]  /*ab120*/  LDL.LU.64 R22, [R1+0x4cf8] ;  /* 0x004cf80001167983 */ /* 0x001ee80000300a00 */
[----:B------:R-:W3:Y:S04]  /*ab130*/  LDL.LU.64 R20, [R1+0x4cf0] ;  /* 0x004cf00001147983 */ /* 0x000ee80000300a00 */
[----:B------:R-:W-:Y:S04]  /*ab140*/  STL.64 [R1+0xf70], R48 ;  /* 0x000f703001007387 */ /* 0x000fe80000100a00 */
[----:B------:R0:W-:Y:S04]  /*ab150*/  STL.64 [R1+0xf78], R50 ;  /* 0x000f783201007387 */ /* 0x0001e80000100a00 */
[----:B0-----:R-:W5:Y:S04]  /*ab160*/  LDL.LU.64 R50, [R1+0x4ce8] ;  /* 0x004ce80001327983 */ /* 0x001f680000300a00 */
[----:B------:R-:W3:Y:S04]  /*ab170*/  LDL.LU.64 R48, [R1+0x4ce0] ;  /* 0x004ce00001307983 */ /* 0x000ee80000300a00 */
[----:B------:R0:W-:Y:S04]  /*ab180*/  STL [R1+0x4b24], R0 ;  /* 0x004b240001007387 */ /* 0x0001e80000100800 */
[----:B------:R-:W5:Y:S04]  /*ab190*/  LDL.LU.64 R14, [R1+0x4cd8] ;  /* 0x004cd800010e7983 */ /* 0x000f680000300a00 */
[----:B------:R-:W5:Y:S04]  /*ab1a0*/  LDL.LU.64 R12, [R1+0x4cd0] ;  /* 0x004cd000010c7983 */ /* 0x000f680000300a00 */
[----:B------:R-:W-:Y:S04]  /*ab1b0*/  STL.64 [R1+0xf60], R52 ;  /* 0x000f603401007387 */ /* 0x000fe80000100a00 */
[----:B------:R1:W-:Y:S01]  /*ab1c0*/  STL.64 [R1+0xf68], R54 ;  /* 0x000f683601007387 */ /* 0x0003e20000100a00 */
[----:B0-----:R-:W-:-:S03]  /*ab1d0*/  IMAD.MOV.U32 R0, RZ, RZ, R61 ;  /* 0x000000ffff007224 */ /* 0x001fc600078e003d */
[----:B-1----:R-:W5:Y:S04]  /*ab1e0*/  LDL.LU.64 R54, [R1+0x4cc8] ;  /* 0x004cc80001367983 */ /* 0x002f680000300a00 */
[----:B------:R-:W5:Y:S04]  /*ab1f0*/  LDL.LU.64 R52, [R1+0x4cc0] ;  /* 0x004cc00001347983 */ /* 0x000f680000300a00 */
[----:B------:R-:W-:Y:S04]  /*ab200*/  STL.64 [R1+0xf50], R4 ;  /* 0x000f500401007387 */ /* 0x000fe80000100a00 */
[----:B------:R0:W-:Y:S04]  /*ab210*/  STL.64 [R1+0xf58], R6 ;  /* 0x000f580601007387 */ /* 0x0001e80000100a00 */
[----:B0-----:R-:W5:Y:S04]  /*ab220*/  LDL.LU.64 R6, [R1+0x4cb8] ;  /* 0x004cb80001067983 */ /* 0x001f680000300a00 */
[----:B------:R-:W5:Y:S04]  /*ab230*/  LDL.LU.64 R4, [R1+0x4cb0] ;  /* 0x004cb00001047983 */ /* 0x000f680000300a00 */
[----:B------:R-:W5:Y:S01]  /*ab240*/  LDL.LU.64 R60, [R1+0x4ca8] ;  /* 0x004ca800013c7983 */ /* 0x000f620000300a00 */
[----:B--2---:R-:W-:-:S15]  /*ab250*/  HMMA.16816.F32 R56, R28, R32, R56 ;  /* 0x000000201c38723c */ /* 0x004fde0000001838 */
[----:B------:R-:W-:-:S04]  /*ab260*/  NOP ;  /* 0x0000000000007918 */ /* 0x000fc80000000000 */
[----:B------:R-:W-:Y:S04]  /*ab270*/  STL.64 [R1+0xf40], R56 ;  /* 0x000f403801007387 */ /* 0x000fe80000100a00 */
[----:B------:R0:W-:Y:S04]  /*ab280*/  STL.64 [R1+0xf48], R58 ;  /* 0x000f483a01007387 */ /* 0x0001e80000100a00 */
[----:B0-----:R-:W2:Y:S04]  /*ab290*/  LDL.LU.64 R58, [R1+0x4ca0] ;  /* 0x004ca000013a7983 */ /* 0x001ea80000300a00 */
[----:B------:R-:W2:Y:S01]  /*ab2a0*/  LDL.LU.64 R56, [R1+0x4c98] ;  /* 0x004c980001387983 */ /* 0x000ea20000300a00 */
[C---:B----4-:R-:W-:Y:S03]  /*ab2b0*/  HMMA.16816.F32 R32, R28.reuse, R34, R40 ;  /* 0x000000221c20723c */ /* 0x050fe60000001828 */
[----:B------:R-:W4:Y:S04]  /*ab2c0*/  LDL.LU.64 R42, [R1+0x4c90] ;  /* 0x004c9000012a7983 */ /* 0x000f280000300a00 */
[----:B------:R-:W4:Y:S01]  /*ab2d0*/  LDL.LU.64 R40, [R1+0x4c88] ;  /* 0x004c880001287983 */ /* 0x000f220000300a00 */
[C---:B---3--:R-:W-:Y:S08]  /*ab2e0*/  HMMA.16816.F32 R20, R28.reuse, R48, R20 ;  /* 0x000000301c14723c */ /* 0x048ff00000001814 */
[C---:B-----5:R-:W-:Y:S03]  /*ab2f0*/  HMMA.16816.F32 R48, R28.reuse, R50, R12 ;  /* 0x000000321c30723c */ /* 0x060fe6000000180c */
[----:B------:R-:W-:Y:S04]  /*ab300*/  STL.64 [R1+0xf30], R32 ;  /* 0x000f302001007387 */ /* 0x000fe80000100a00 */
[----:B------:R0:W-:Y:S04]  /*ab310*/  STL.64 [R1+0xf38], R34 ;  /* 0x000f382201007387 */ /* 0x0001e80000100a00 */
[----:B0-----:R-:W3:Y:S04]  /*ab320*/  LDL.LU.64 R34, [R1+0x4c80] ;  /* 0x004c800001227983 */ /* 0x001ee80000300a00 */
[----:B------:R-:W3:Y:S01]  /*ab330*/  LDL.LU.64 R32, [R1+0x4c78] ;  /* 0x004c780001207983 */ /* 0x000ee20000300a00 */
[C---:B------:R-:W-:Y:S03]  /*ab340*/  HMMA.16816.F32 R8, R28.reuse, R52, R8 ;  /* 0x000000341c08723c */ /* 0x040fe60000001808 */
[----:B------:R-:W-:Y:S04]  /*ab350*/  STL.64 [R1+0xf20], R20 ;  /* 0x000f201401007387 */ /* 0x000fe80000100a00 */
[----:B------:R0:W-:Y:S04]  /*ab360*/  STL.64 [R1+0xf28], R22 ;  /* 0x000f281601007387 */ /* 0x0001e80000100a00 */
[----:B0-----:R-:W5:Y:S01]  /*ab370*/  LDL.LU.64 R22, [R1+0x4c70] ;  /* 0x004c700001167983 */ /* 0x001f620000300a00 */
[C---:B------:R-:W-:Y:S03]  /*ab380*/  HMMA.16816.F32 R52, R28.reuse, R54, R4 ;  /* 0x000000361c34723c */ /* 0x040fe60000001804 */
[----:B------:R-:W5:Y:S04]  /*ab390*/  LDL.LU.64 R20, [R1+0x4c68] ;  /* 0x004c680001147983 */ /* 0x000f680000300a00 */
[----:B------:R-:W3:Y:S04]  /*ab3a0*/  LDL.LU.64 R14, [R1+0x4c60] ;  /* 0x004c6000010e7983 */ /* 0x000ee80000300a00 */
[----:B------:R-:W3:Y:S04]  /*ab3b0*/  LDL.LU.64 R12, [R1+0x4c58] ;  /* 0x004c5800010c7983 */ /* 0x000ee80000300a00 */
[----:B------:R-:W-:Y:S04]  /*ab3c0*/  STL.64 [R1+0xf10], R48 ;  /* 0x000f103001007387 */ /* 0x000fe80000100a00 */
[----:B------:R0:W-:Y:S04]  /*ab3d0*/  STL.64 [R1+0xf18], R50 ;  /* 0x000f183201007387 */ /* 0x0001e80000100a00 */
[----:B0-----:R-:W3:Y:S04]  /*ab3e0*/  LDL.LU.64 R50, [R1+0x4c50] ;  /* 0x004c500001327983 */ /* 0x001ee80000300a00 */
[----:B------:R-:W4:Y:S04]  /*ab3f0*/  LDL.LU.64 R48, [R1+0x4c48] ;  /* 0x004c480001307983 */ /* 0x000f280000300a00 */
[----:B------:R-:W-:Y:S04]  /*ab400*/  STL.64 [R1+0xf00], R8 ;  /* 0x000f000801007387 */ /* 0x000fe80000100a00 */
[----:B------:R0:W-:Y:S04]  /*ab410*/  STL.64 [R1+0xf08], R10 ;  /* 0x000f080a01007387 */ /* 0x0001e80000100a00 */
[----:B0-----:R-:W4:Y:S04]  /*ab420*/  LDL.LU.64 R10, [R1+0x4c40] ;  /* 0x004c4000010a7983 */ /* 0x001f280000300a00 */
[----:B------:R-:W4:Y:S04]  /*ab430*/  LDL.LU.64 R8, [R1+0x4c38] ;  /* 0x004c380001087983 */ /* 0x000f280000300a00 */
[----:B------:R-:W4:Y:S04]  /*ab440*/  LDL.LU.64 R6, [R1+0x4c30] ;  /* 0x004c300001067983 */ /* 0x000f280000300a00 */
[----:B------:R-:W4:Y:S04]  /*ab450*/  LDL.LU.64 R4, [R1+0x4c28] ;  /* 0x004c280001047983 */ /* 0x000f280000300a00 */
[----:B------:R-:W-:Y:S04]  /*ab460*/  STL.64 [R1+0xef0], R52 ;  /* 0x000ef03401007387 */ /* 0x000fe80000100a00 */
[----:B------:R0:W-:Y:S04]  /*ab470*/  STL.64 [R1+0xef8], R54 ;  /* 0x000ef83601007387 */ /* 0x0001e80000100a00 */
[----:B0-----:R-:W4:Y:S04]  /*ab480*/  LDL.LU.64 R54, [R1+0x4c20] ;  /* 0x004c200001367983 */ /* 0x001f280000300a00 */
[----:B------:R-:W4:Y:S01]  /*ab490*/  LDL.LU.64 R52, [R1+0x4c18] ;  /* 0x004c180001347983 */ /* 0x000f220000300a00 */
[----:B--2---:R-:W-:-:S15]  /*ab4a0*/  HMMA.16816.F32 R56, R28, R60, R56 ;  /* 0x0000003c1c38723c */ /* 0x004fde0000001838 */
[----:B------:R-:W-:-:S04]  /*ab4b0*/  NOP ;  /* 0x0000000000007918 */ /* 0x000fc80000000000 */
[----:B------:R-:W-:Y:S04]  /*ab4c0*/  STL.64 [R1+0xee0], R56 ;  /* 0x000ee03801007387 */ /* 0x000fe80000100a00 */
[----:B------:R0:W-:Y:S04]  /*ab4d0*/  STL.64 [R1+0xee8], R58 ;  /* 0x000ee83a01007387 */ /* 0x0001e80000100a00 */
[----:B0-----:R-:W2:Y:S04]  /*ab4e0*/  LDL.LU.64 R58, [R1+0x4c10] ;  /* 0x004c1000013a7983 */ /* 0x001ea80000300a00 */
[----:B------:R-:W2:Y:S04]  /*ab4f0*/  LDL.LU.64 R56, [R1+0x4c08] ;  /* 0x004c080001387983 */ /* 0x000ea80000300a00 */
[----:B------:R-:W-:Y:S01]  /*ab500*/  STL.64 [R1+0x4b28], R60 ;  /* 0x004b283c01007387 */ /* 0x000fe20000100a00 */
[C---:B-----5:R-:W-:Y:S08]  /*ab510*/  HMMA.16816.F32 R20, R28.reuse, R2, R20 ;  /* 0x000000021c14723c */ /* 0x060ff00000001814 */
[C---:B---3--:R-:W-:Y:S08]  /*ab520*/  HMMA.16816.F32 R24, R28.reuse, R50, R24 ;  /* 0x000000321c18723c */ /* 0x048ff00000001818 */
[C---:B----4-:R-:W-:Y:S08]  /*ab530*/  HMMA.16816.F32 R16, R28.reuse, R4, R16 ;  /* 0x000000041c10723c */ /* 0x050ff00000001810 */
[C---:B------:R-:W-:Y:S08]  /*ab540*/  HMMA.16816.F32 R36, R28.reuse, R54, R36 ;  /* 0x000000361c24723c */ /* 0x040ff00000001824 */
[C---:B------:R-:W-:Y:S08]  /*ab550*/  HMMA.16816.F32 R32, R28.reuse, R52, R32 ;  /* 0x000000341c20723c */ /* 0x040ff00000001820 */
[C---:B------:R-:W-:Y:S08]  /*ab560*/  HMMA.16816.F32 R12, R28.reuse, R6, R12 ;  /* 0x000000061c0c723c */ /* 0x040ff0000000180c */
[C---:B--2---:R-:W-:Y:S08]  /*ab570*/  HMMA.16816.F32 R44, R28.reuse, R58, R44 ;  /* 0x0000003a1c2c723c */ /* 0x044ff0000000182c */
[C---:B------:R-:W-:Y:S01]  /*ab580*/  HMMA.16816.F32 R40, R28.reuse, R56, R40 ;  /* 0x000000381c28723c */ /* 0x040fe20000001828 */
[----:B------:R-:W-:Y:S10]  /*ab590*/  STL.64 [R1+0x49f0], R58 ;  /* 0x0049f03a01007387 */ /* 0x000ff40000100a00 */
        /* <DEDUP_REMOVED lines=17> */
[----:B0-----:R-:W2:Y:S04]  /*ab6b0*/  LDL.LU R56, [R1+0xd60] ;  /* 0x000d600001387983 */ /* 0x001ea80000300800 */
[----:B------:R-:W-:Y:S04]  /*ab6c0*/  STL.64 [R1+0xe70], R16 ;  /* 0x000e701001007387 */ /* 0x000fe80000100a00 */
[----:B------:R-:W-:Y:S04]  /*ab6d0*/  STL.64 [R1+0xe78], R18 ;  /* 0x000e781201007387 */ /* 0x000fe80000100a00 */
[----:B------:R0:W-:Y:S04]  /*ab6e0*/  STL.64 [R1+0xe60], R12 ;  /* 0x000e600c01007387 */ /* 0x0001e80000100a00 */
[----:B------:R3:W-:Y:S04]  /*ab6f0*/  STL.64 [R1+0xe68], R14 ;  /* 0x000e680e01007387 */ /* 0x0007e80000100a00 */
[----:B------:R-:W2:Y:S04]  /*ab700*/  LDL.LU R57, [R1+0xd64] ;  /* 0x000d640001397983 */ /* 0x000ea80000300800 */
[----:B------:R-:W2:Y:S04]  /*ab710*/  LDL.LU R58, [R1+0xd68] ;  /* 0x000d6800013a7983 */ /* 0x000ea80000300800 */
[----:B------:R-:W2:Y:S04]  /*ab720*/  LDL.LU R59, [R1+0xd6c] ;  /* 0x000d6c00013b7983 */ /* 0x000ea80000300800 */
[----:B-1----:R-:W4:Y:S04]  /*ab730*/  LDL.LU R48, [R1+0xd80] ;  /* 0x000d800001307983 */ /* 0x002f280000300800 */
[----:B------:R-:W4:Y:S04]  /*ab740*/  LDL.LU R49, [R1+0xd84] ;  /* 0x000d840001317983 */ /* 0x000f280000300800 */
[----:B------:R-:W4:Y:S04]  /*ab750*/  LDL.LU R50, [R1+0xd88] ;  /* 0x000d880001327983 */ /* 0x000f280000300800 */
[----:B------:R-:W4:Y:S04]  /*ab760*/  LDL.LU R51, [R1+0xd8c] ;  /* 0x000d8c0001337983 */ /* 0x000f280000300800 */
[----:B------:R-:W5:Y:S04]  /*ab770*/  LDL.LU R52, [R1+0xd70] ;  /* 0x000d700001347983 */ /* 0x000f680000300800 */
[----:B------:R-:W5:Y:S04]  /*ab780*/  LDL.LU R53, [R1+0xd74] ;  /* 0x000d740001357983 */ /* 0x000f680000300800 */
[----:B------:R-:W5:Y:S04]  /*ab790*/  LDL.LU R54, [R1+0xd78] ;  /* 0x000d780001367983 */ /* 0x000f680000300800 */
[----:B------:R-:W5:Y:S04]  /*ab7a0*/  LDL.LU R55, [R1+0xd7c] ;  /* 0x000d7c0001377983 */ /* 0x000f680000300800 */
[----:B0-----:R-:W2:Y:S04]  /*ab7b0*/  LDL.LU R12, [R1+0xe40] ;  /* 0x000e4000010c7983 */ /* 0x001ea80000300800 */
[----:B------:R-:W2:Y:S04]  /*ab7c0*/  LDL.LU R13, [R1+0xe44] ;  /* 0x000e4400010d7983 */ /* 0x000ea80000300800 */
[----:B---3--:R-:W2:Y:S04]  /*ab7d0*/  LDL.LU R14, [R1+0xe48] ;  /* 0x000e4800010e7983 */ /* 0x008ea80000300800 */
        /* <DEDUP_REMOVED lines=45> */
[----:B------:R-:W4:Y:S04]  /*abab0*/  LDL.LU.64 R12, [R1+0x4be8] ;  /* 0x004be800010c7983 */ /* 0x000f280000300a00 */
[----:B------:R-:W-:Y:S04]  /*abac0*/  STL.64 [R1+0x4a00], R10 ;  /* 0x004a000a01007387 */ /* 0x000fe80000100a00 */
[----:B------:R0:W-:Y:S04]  /*abad0*/  STL.64 [R1+0x49f8], R8 ;  /* 0x0049f80801007387 */ /* 0x0001e80000100a00 */
[----:B0-----:R-:W3:Y:S04]  /*abae0*/  LDL.LU R8, [R1+0xda0] ;  /* 0x000da00001087983 */ /* 0x001ee80000300800 */
[----:B------:R-:W3:Y:S04]  /*abaf0*/  LDL.LU R9, [R1+0xda4] ;  /* 0x000da40001097983 */ /* 0x000ee80000300800 */
[----:B------:R-:W3:Y:S04]  /*abb00*/  LDL.LU R10, [R1+0xda8] ;  /* 0x000da800010a7983 */ /* 0x000ee80000300800 */
[----:B------:R-:W3:Y:S01]  /*abb10*/  LDL.LU R11, [R1+0xdac] ;  /* 0x000dac00010b7983 */ /* 0x000ee20000300800 */
[C---:B----4-:R-:W-:Y:S08]  /*abb20*/  HMMA.16816.F32 R40, R28.reuse, R12, R40 ;  /* 0x0000000c1c28723c */ /* 0x050ff00000001828 */
[C---:B--2---:R-:W-:Y:S11]  /*abb30*/  HMMA.16816.F32 R16, R28.reuse, R14, R16 ;  /* 0x0000000e1c10723c */ /* 0x044ff60000001810 */
[----:B------:R-:W-:Y:S04]  /*abb40*/  STL.64 [R1+0xe30], R40 ;  /* 0x000e302801007387 */ /* 0x000fe80000100a00 */
[----:B------:R0:W-:Y:S04]  /*abb50*/  STL.64 [R1+0xe38], R42 ;  /* 0x000e382a01007387 */ /* 0x0001e80000100a00 */
[----:B0-----:R-:W2:Y:S04]  /*abb60*/  LDL.LU.64 R42, [R1+0x4be0] ;  /* 0x004be000012a7983 */ /* 0x001ea80000300a00 */
[----:B------:R-:W5:Y:S04]  /*abb70*/  LDL.LU.64 R40, [R1+0x4bd8] ;  /* 0x004bd80001287983 */ /* 0x000f680000300a00 */
[----:B------:R-:W-:Y:S04]  /*abb80*/  STL.64 [R1+0xe20], R16 ;  /* 0x000e201001007387 */ /* 0x000fe80000100a00 */
[----:B------:R0:W-:Y:S04]  /*abb90*/  STL.64 [R1+0xe28], R18 ;  /* 0x000e281201007387 */ /* 0x0001e80000100a00 */
[----:B0-----:R-:W4:Y:S04]  /*abba0*/  LDL.LU.64 R18, [R1+0x4bd0] ;  /* 0x004bd00001127983 */ /* 0x001f280000300a00 */
        /* <DEDUP_REMOVED lines=8> */
[C---:B----4-:R-:W-:Y:S11]  /*abc30*/  HMMA.16816.F32 R20, R28.reuse, R18, R20 ;  /* 0x000000121c14723c */ /* 0x050ff60000001814 */
        /* <DEDUP_REMOVED lines=22> */
[----:B0-----:R-:W4:Y:S04]  /*abda0*/  LDL.LU.64 R26, [R1+0x4b90] ;  /* 0x004b9000011a7983 */ /* 0x001f280000300a00 */
[----:B------:R-:W5:Y:S04]  /*abdb0*/  LDL.LU.64 R24, [R1+0x4b88] ;  /* 0x004b880001187983 */ /* 0x000f680000300a00 */
[----:B------:R-:W-:Y:S04]  /*abdc0*/  STL.64 [R1+0x4990], R22 ;  /* 0x0049901601007387 */ /* 0x000fe80000100a00 */
[----:B------:R0:W-:Y:S04]  /*abdd0*/  STL.64 [R1+0x4988], R20 ;  /* 0x0049881401007387 */ /* 0x0001e80000100a00 */
[----:B0-----:R-:W5:Y:S04]  /*abde0*/  LDL.LU R20, [R1+0xdd0] ;  /* 0x000dd00001147983 */ /* 0x001f680000300800 */
[----:B------:R-:W5:Y:S04]  /*abdf0*/  LDL.LU R21, [R1+0xdd4] ;  /* 0x000dd40001157983 */ /* 0x000f680000300800 */
[----:B------:R-:W5:Y:S04]  /*abe00*/  LDL.LU R22, [R1+0xdd8] ;  /* 0x000dd80001167983 */ /* 0x000f680000300800 */
[----:B------:R-:W5:Y:S01]  /*abe10*/  LDL.LU R23, [R1+0xddc] ;  /* 0x000ddc0001177983 */ /* 0x000f620000300800 */
[----:B---3--:R-:W-:-:S02]  /*abe20*/  IMAD.MOV.U32 R60, RZ, RZ, R44 ;  /* 0x000000ffff3c7224 */ /* 0x008fc400078e002c */
[----:B------:R-:W-:Y:S01]  /*abe30*/  IMAD.MOV.U32 R61, RZ, RZ, R45 ;  /* 0x000000ffff3d7224 */ /* 0x000fe200078e002d */
[C---:B--2---:R-:W-:Y:S08]  /*abe40*/  HMMA.16816.F32 R12, R28.reuse, R32, R12 ;  /* 0x000000201c0c723c */ /* 0x044ff0000000180c */
[C---:B------:R-:W-:Y:S08]  /*abe50*/  HMMA.16816.F32 R8, R28.reuse, R34, R8 ;  /* 0x000000221c08723c */ /* 0x040ff00000001808 */
        /* <DEDUP_REMOVED lines=17> */
[----:B------:R-:W-:Y:S07]  /*abf70*/  STL.64 [R1+0x4960], R38 ;  /* 0x0049602601007387 */ /* 0x000fee0000100a00 */
[C---:B------:R-:W-:Y:S03]  /*abf80*/  HMMA.16816.F32 R12, R28.reuse, R40, R52 ;  /* 0x000000281c0c723c */ /* 0x040fe60000001834 */
[----:B------:R-:W-:Y:S04]  /*abf90*/  STL.64 [R1+0xd90], R8 ;  /* 0x000d900801007387 */ /* 0x000fe80000100a00 */
[----:B------:R0:W-:Y:S02]  /*abfa0*/  STL.64 [R1+0xd98], R10 ;  /* 0x000d980a01007387 */ /* 0x0001e40000100a00 */
[----:B0-----:R-:W-:Y:S02]  /*abfb0*/  HMMA.16816.F32 R8, R28, R42, R56 ;  /* 0x0000002a1c08723c */ /* 0x001fe40000001838 */
[----:B------:R-:W-:Y:S04]  /*abfc0*/  STL.64 [R1+0x4958], R36 ;  /* 0x0049582401007387 */ /* 0x000fe80000100a00 */
[----:B------:R0:W-:Y:S04]  /*abfd0*/  STL.64 [R1+0xd80], R4 ;  /* 0x000d800401007387 */ /* 0x0001e80000100a00 */
[----:B------:R1:W-:Y:S04]  /*abfe0*/  STL.64 [R1+0xd88], R6 ;  /* 0x000d880601007387 */ /* 0x0003e80000100a00 */
[----:B0-----:R-:W2:Y:S04]  /*abff0*/  LDL.LU R4, [R1+0xd00] ;  /* 0x000d000001047983 */ /* 0x001ea80000300800 */
[----:B------:R0:W-:Y:S04]  /*ac000*/  STL.64 [R1+0xd70], R12 ;  /* 0x000d700c01007387 */ /* 0x0001e80000100a00 */
[----:B------:R3:W-:Y:S04]  /*ac010*/  STL.64 [R1+0xd78], R14 ;  /* 0x000d780e01007387 */ /* 0x0007e80000100a00 */
[----:B------:R4:W-:Y:S04]  /*ac020*/  STL.64 [R1+0xd60], R8 ;  /* 0x000d600801007387 */ /* 0x0009e80000100a00 */
[----:B------:R5:W-:Y:S04]  /*ac030*/  STL.64 [R1+0xd68], R10 ;  /* 0x000d680a01007387 */ /* 0x000be80000100a00 */
        /* <DEDUP_REMOVED lines=23> */
[----:B0-----:R-:W2:Y:S04]  /*ac1b0*/  LDL R12, [R1+0x118] ;  /* 0x00011800010c7983 */ /* 0x001ea80000100800 */
[----:B------:R-:W2:Y:S04]  /*ac1c0*/  LDL R13, [R1+0x11c] ;  /* 0x00011c00010d7983 */ /* 0x000ea80000100800 */
[----:B------:R-:W2:Y:S04]  /*ac1d0*/  LDL.LU R20, [R1+0xd30] ;  /* 0x000d300001147983 */ /* 0x000ea80000300800 */
[----:B------:R-:W2:Y:S04]  /*ac1e0*/  LDL.LU R21, [R1+0xd34] ;  /* 0x000d340001157983 */ /* 0x000ea80000300800 */
[----:B------:R-:W2:Y:S04]  /*ac1f0*/  LDL.LU R22, [R1+0xd38] ;  /* 0x000d380001167983 */ /* 0x000ea80000300800 */
[----:B------:R-:W2:Y:S04]  /*ac200*/  LDL.LU R23, [R1+0xd3c] ;  /* 0x000d3c0001177983 */ /* 0x000ea80000300800 */
[----:B---3--:R-:W3:Y:S01]  /*ac210*/  LDL.LU.64 R14, [R1+0x110] ;  /* 0x00011000010e7983 */ /* 0x008ee20000300a00 */
[----:B------:R-:W-:-:S02]  /*ac220*/  IMAD.MOV.U32 R52, RZ, RZ, R46 ;  /* 0x000000ffff347224 */ /* 0x000fc400078e002e */
[----:B------:R-:W-:Y:S01]  /*ac230*/  IMAD.MOV.U32 R53, RZ, RZ, R47 ;  /* 0x000000ffff357224 */ /* 0x000fe200078e002f */
[----:B------:R-:W2:Y:S04]  /*ac240*/  LDL.LU R46, [R1+0x4b84] ;  /* 0x004b8400012e7983 */ /* 0x000ea80000300800 */
[----:B------:R-:W2:Y:S04]  /*ac250*/  LDL.LU R47, [R1+0x4b80] ;  /* 0x004b8000012f7983 */ /* 0x000ea80000300800 */
[----:B----4-:R-:W4:Y:S04]  /*ac260*/  LDL.LU R8, [R1+0xd10] ;  /* 0x000d100001087983 */ /* 0x010f280000300800 */
[----:B------:R-:W4:Y:S04]  /*ac270*/  LDL.LU R9, [R1+0xd14] ;  /* 0x000d140001097983 */ /* 0x000f280000300800 */
[----:B-----5:R-:W4:Y:S04]  /*ac280*/  LDL.LU R10, [R1+0xd18] ;  /* 0x000d1800010a7983 */ /* 0x020f280000300800 */
[----:B------:R-:W4:Y:S04]  /*ac290*/  LDL.LU R11, [R1+0xd1c] ;  /* 0x000d1c00010b7983 */ /* 0x000f280000300800 */
[----:B------:R-:W5:Y:S04]  /*ac2a0*/  LDL.LU.64 R54, [R1+0x100] ;  /* 0x0001000001367983 */ /* 0x000f680000300a00 */
[----:B------:R-:W2:Y:S04]  /*ac2b0*/  LDL.LU R44, [R1+0x4b7c] ;  /* 0x004b7c00012c7983 */ /* 0x000ea80000300800 */
[----:B------:R-:W2:Y:S04]  /*ac2c0*/  LDL.LU R45, [R1+0x4b78] ;  /* 0x004b7800012d7983 */ /* 0x000ea80000300800 */
        /* <DEDUP_REMOVED lines=16> */
[----:B---3--:R-:W-:Y:S03]  /*ac3d0*/  HMMA.16816.F32 R40, R28, R46, R40 ;  /* 0x0000002e1c28723c */ /* 0x008fe60000001828 */
[----:B------:R-:W-:Y:S04]  /*ac3e0*/  STL.64 [R1+0x49a0], R46 ;  /* 0x0049a02e01007387 */ /* 0x000fe80000100a00 */
[----:B------:R-:W-:Y:S01]  /*ac3f0*/  STL.64 [R1+0x4998], R44 ;  /* 0x0049982c01007387 */ /* 0x000fe20000100a00 */
[----:B------:R-:W-:-:S02]  /*ac400*/  IMAD R27, R27, 0x100, R36 ;  /* 0x000001001b1b7824 */ /* 0x000fc400078e0224 */
[----:B------:R-:W-:Y:S02]  /*ac410*/  IMAD R26, R26, 0x100, R37 ;  /* 0x000001001a1a7824 */ /* 0x000fe400078e0225 */
[----:B------:R-:W-:Y:S02]  /*ac420*/  IMAD R25, R25, 0x100, R38 ;  /* 0x0000010019197824 */ /* 0x000fe400078e0226 */
[----:B------:R-:W-:-:S05]  /*ac430*/  IMAD R24, R24, 0x100, R39 ;  /* 0x0000010018187824 */ /* 0x000fca00078e0227 */
[----:B------:R-:W-:Y:S04]  /*ac440*/  STL.64 [R1+0xd40], R40 ;  /* 0x000d402801007387 */ /* 0x000fe80000100a00 */
[----:B------:R-:W-:Y:S01]  /*ac450*/  STL.64 [R1+0xd48], R42 ;  /* 0x000d482a01007387 */ /* 0x000fe20000100a00 */
[----:B--2---:R-:W-:Y:S03]  /*ac460*/  HMMA.16816.F32 R28, R28, R48, R32 ;  /* 0x000000301c1c723c */ /* 0x004fe60000001820 */
[----:B------:R-:W-:Y:S04]  /*ac470*/  STL [R1+0x4904], R48 ;  /* 0x0049043001007387 */ /* 0x000fe80000100800 */
[----:B------:R-:W-:-:S12]  /*ac480*/  STL [R1+0x4900], R49 ;  /* 0x0049003101007387 */ /* 0x000fd80000100800 */
        /* <DEDUP_REMOVED lines=8> */
[----:B----4-:R-:W-:Y:S01]  /*ac510*/  HMMA.16816.F32 R8, R28, R52, R8 ;  /* 0x000000341c08723c */ /* 0x010fe20000001808 */
[----:B------:R-:W-:-:S02]  /*ac520*/  IMAD.MOV.U32 R48, RZ, RZ, R15 ;  /* 0x000000ffff307224 */ /* 0x000fc400078e000f */
[----:B------:R-:W-:-:S05]  /*ac530*/  IMAD.MOV.U32 R49, RZ, RZ, R14 ;  /* 0x000000ffff317224 */ /* 0x000fca00078e000e */
[C---:B-----5:R-:W-:Y:S01]  /*ac540*/  HMMA.16816.F32 R4, R28.reuse, R54, R4 ;  /* 0x000000361c04723c */ /* 0x060fe20000001804 */
[----:B------:R-:W-:Y:S04]  /*ac550*/  STL.64 [R1+0xd30], R20 ;  /* 0x000d301401007387 */ /* 0x000fe80000100a00 */
[----:B------:R-:W-:Y:S04]  /*ac560*/  STL.64 [R1+0xd38], R22 ;  /* 0x000d381601007387 */ /* 0x000fe80000100a00 */
[----:B------:R-:W-:Y:S04]  /*ac570*/  STL.64 [R1+0xd20], R16 ;  /* 0x000d201001007387 */ /* 0x000fe80000100a00 */
[----:B------:R-:W-:Y:S04]  /*ac580*/  STL.64 [R1+0xd28], R18 ;  /* 0x000d281201007387 */ /* 0x000fe80000100a00 */
[----:B------:R-:W-:Y:S04]  /*ac590*/  STL [R1+0x4914], R48 ;  /* 0x0049143001007387 */ /* 0x000fe80000100800 */
[----:B------:R-:W-:Y:S04]  /*ac5a0*/  STL [R1+0x4910], R49 ;  /* 0x0049103101007387 */ /* 0x000fe80000100800 */
[----:B------:R-:W-:Y:S04]  /*ac5b0*/  STL.64 [R1+0xd10], R8 ;  /* 0x000d100801007387 */ /* 0x000fe80000100a00 */
[----:B------:R0:W-:Y:S02]  /*ac5c0*/  STL.64 [R1+0xd18], R10 ;  /* 0x000d180a01007387 */ /* 0x0001e40000100a00 */
[----:B0-----:R-:W-:Y:S01]  /*ac5d0*/  HMMA.16816.F32 R8, R28, R60, R56 ;  /* 0x0000003c1c08723c */ /* 0x001fe20000001838 */
[----:B------:R-:W-:-:S02]  /*ac5e0*/  IMAD.MOV.U32 R49, RZ, RZ, R55 ;  /* 0x000000ffff317224 */ /* 0x000fc400078e0037 */
[----:B------:R-:W-:Y:S01]  /*ac5f0*/  IMAD.MOV.U32 R48, RZ, RZ, R54 ;  /* 0x000000ffff307224 */ /* 0x000fe200078e0036 */
[----:B------:R0:W-:Y:S04]  /*ac600*/  STL.64 [R1+0xd00], R4 ;  /* 0x000d000401007387 */ /* 0x0001e80000100a00 */
[----:B------:R1:W-:Y:S04]  /*ac610*/  STL.64 [R1+0xd08], R6 ;  /* 0x000d080601007387 */ /* 0x0003e80000100a00 */
[----:B------:R-:W-:Y:S04]  /*ac620*/  STL [R1+0x491c], R49 ;  /* 0x00491c3101007387 */ /* 0x000fe80000100800 */
[----:B------:R-:W-:Y:S04]  /*ac630*/  STL [R1+0x4918], R48 ;  /* 0x0049183001007387 */ /* 0x000fe80000100800 */
[----:B------:R-:W-:Y:S04]  /*ac640*/  STL.64 [R1+0x4b60], R50 ;  /* 0x004b603201007387 */ /* 0x000fe80000100a00 */
[----:B0-----:R-:W2:Y:S04]  /*ac650*/  LDL.LU R4, [R1+0xc50] ;  /* 0x000c500001047983 */ /* 0x001ea80000300800 */
[----:B------:R-:W-:Y:S04]  /*ac660*/  STL.64 [R1+0xcf0], R8 ;  /* 0x000cf00801007387 */ /* 0x000fe80000100a00 */
[----:B------:R0:W-:Y:S04]  /*ac670*/  STL.64 [R1+0xcf8], R10 ;  /* 0x000cf80a01007387 */ /* 0x0001e80000100a00 */
[----:B------:R-:W2:Y:S04]  /*ac680*/  LDL.LU R5, [R1+0xc54] ;  /* 0x000c540001057983 */ /* 0x000ea80000300800 */
[----:B-1----:R-:W3:Y:S04]  /*ac690*/  LDL.LU R6, [R1+0xc58] ;  /* 0x000c580001067983 */ /* 0x002ee80000300800 */
[----:B------:R-:W3:Y:S04]  /*ac6a0*/  LDL.LU R7, [R1+0xc5c] ;  /* 0x000c5c0001077983 */ /* 0x000ee80000300800 */
[----:B---3--:R-:W-:Y:S04]  /*ac6b0*/  STL.64 [R1+0x4b38], R6 ;  /* 0x004b380601007387 */ /* 0x008fe80000100a00 */
[----:B--2---:R1:W-:Y:S04]  /*ac6c0*/  STL.64 [R1+0x4b30], R4 ;  /* 0x004b300401007387 */ /* 0x0043e80000100a00 */
[----:B0-----:R-:W2:Y:S04]  /*ac6d0*/  LDL R10, [R1+0xb0] ;  /* 0x0000b000010a7983 */ /* 0x001ea80000100800 */
[----:B------:R-:W2:Y:S04]  /*ac6e0*/  LDL R11, [R1+0xb4] ;  /* 0x0000b400010b7983 */ /* 0x000ea80000100800 */
[----:B------:R-:W3:Y:S04]  /*ac6f0*/  LDL.LU R16, [R1+0xc70] ;  /* 0x000c700001107983 */ /* 0x000ee80000300800 */
[----:B------:R-:W3:Y:S04]  /*ac700*/  LDL.LU R17, [R1+0xc74] ;  /* 0x000c740001117983 */ /* 0x000ee80000300800 */
[----:B------:R-:W4:Y:S04]  /*ac710*/  LDL.LU R18, [R1+0xc78] ;  /* 0x000c780001127983 */ /* 0x000f280000300800 */
[----:B------:R-:W4:Y:S04]  /*ac720*/  LDL.LU R19, [R1+0xc7c] ;  /* 0x000c7c0001137983 */ /* 0x000f280000300800 */
[----:B----4-:R0:W-:Y:S04]  /*ac730*/  STL.64 [R1+0x4b48], R18 ;  /* 0x004b481201007387 */ /* 0x0101e80000100a00 */
[----:B---3--:R3:W-:Y:S04]  /*ac740*/  STL.64 [R1+0x4b40], R16 ;  /* 0x004b401001007387 */ /* 0x0087e80000100a00 */
[----:B------:R-:W4:Y:S04]  /*ac750*/  LDL.LU R32, [R1+0xc90] ;  /* 0x000c900001207983 */ /* 0x000f280000300800 */
[----:B------:R-:W4:Y:S04]  /*ac760*/  LDL.LU R33, [R1+0xc94] ;  /* 0x000c940001217983 */ /* 0x000f280000300800 */
[----:B------:R-:W5:Y:S04]  /*ac770*/  LDL.LU R34, [R1+0xc98] ;  /* 0x000c980001227983 */ /* 0x000f680000300800 */
[----:B------:R-:W5:Y:S04]  /*ac780*/  LDL.LU R35, [R1+0xc9c] ;  /* 0x000c9c0001237983 */ /* 0x000f680000300800 */
[----:B-----5:R-:W-:Y:S04]  /*ac790*/  STL.64 [R1+0x4b58], R34 ;  /* 0x004b582201007387 */ /* 0x020fe80000100a00 */
[----:B----4-:R4:W-:Y:S04]  /*ac7a0*/  STL.64 [R1+0x4b50], R32 ;  /* 0x004b502001007387 */ /* 0x0109e80000100a00 */
[----:B------:R-:W5:Y:S04]  /*ac7b0*/  LDL R38, [R1+0xd0] ;  /* 0x0000d00001267983 */ /* 0x000f680000100800 */
[----:B------:R-:W5:Y:S04]  /*ac7c0*/  LDL R39, [R1+0xd4] ;  /* 0x0000d40001277983 */ /* 0x000f680000100800 */
[----:B------:R-:W5:Y:S04]  /*ac7d0*/  LDL.LU R40, [R1+0xca0] ;  /* 0x000ca00001287983 */ /* 0x000f680000300800 */
[----:B------:R-:W5:Y:S04]  /*ac7e0*/  LDL.LU R41, [R1+0xca4] ;  /* 0x000ca40001297983 */ /* 0x000f680000300800 */
[----:B------:R-:W5:Y:S04]  /*ac7f0*/  LDL.LU R42, [R1+0xca8] ;  /* 0x000ca800012a7983 */ /* 0x000f680000300800 */
[----:B------:R-:W5:Y:S04]  /*ac800*/  LDL.LU R43, [R1+0xcac] ;  /* 0x000cac00012b7983 */ /* 0x000f680000300800 */
[----:B-1----:R-:W2:Y:S04]  /*ac810*/  LDL.LU R4, [R1+0xcc0] ;  /* 0x000cc00001047983 */ /* 0x002ea80000300800 */
        /* <DEDUP_REMOVED lines=9> */
[----:B---3--:R-:W2:Y:S04]  /*ac8b0*/  LDL.LU.64 R16, [R1+0xf0] ;  /* 0x0000f00001107983 */ /* 0x008ea80000300a00 */
[----:B----4-:R-:W3:Y:S04]  /*ac8c0*/  LDL.LU R32, [R1+0xcd0] ;  /* 0x000cd00001207983 */ /* 0x010ee80000300800 */
[----:B------:R-:W3:Y:S04]  /*ac8d0*/  LDL.LU R33, [R1+0xcd4] ;  /* 0x000cd40001217983 */ /* 0x000ee80000300800 */
[----:B------:R-:W3:Y:S04]  /*ac8e0*/  LDL.LU R34, [R1+0xcd8] ;  /* 0x000cd80001227983 */ /* 0x000ee80000300800 */
[----:B------:R-:W3:Y:S04]  /*ac8f0*/  LDL.LU R35, [R1+0xcdc] ;  /* 0x000cdc0001237983 */ /* 0x000ee80000300800 */
[----:B------:R-:W4:Y:S04]  /*ac900*/  LDL.LU.64 R60, [R1+0xe0] ;  /* 0x0000e000013c7983 */ /* 0x000f280000300a00 */
[----:B------:R-:W3:Y:S04]  /*ac910*/  LDL R36, [R1+0xd8] ;  /* 0x0000d80001247983 */ /* 0x000ee80000100800 */
[----:B------:R-:W3:Y:S04]  /*ac920*/  LDL R37, [R1+0xdc] ;  /* 0x0000dc0001257983 */ /* 0x000ee80000100800 */
[----:B------:R-:W3:Y:S04]  /*ac930*/  LDL.LU R44, [R1+0xcb0] ;  /* 0x000cb000012c7983 */ /* 0x000ee80000300800 */
[----:B------:R-:W3:Y:S04]  /*ac940*/  LDL.LU R45, [R1+0xcb4] ;  /* 0x000cb400012d7983 */ /* 0x000ee80000300800 */
[----:B------:R-:W3:Y:S04]  /*ac950*/  LDL.LU R46, [R1+0xcb8] ;  /* 0x000cb800012e7983 */ /* 0x000ee80000300800 */
[----:B------:R-:W5:Y:S04]  /*ac960*/  LDL.LU R47, [R1+0xcbc] ;  /* 0x000cbc00012f7983 */ /* 0x000f680000300800 */
[----:B------:R-:W5:Y:S04]  /*ac970*/  LDL.LU.64 R20, [R1+0xc8] ;  /* 0x0000c80001147983 */ /* 0x000f680000300a00 */
[----:B------:R-:W5:Y:S04]  /*ac980*/  LDL R22, [R1+0xc0] ;  /* 0x0000c00001167983 */ /* 0x000f680000100800 */
[----:B------:R-:W5:Y:S04]  /*ac990*/  LDL R23, [R1+0xc4] ;  /* 0x0000c40001177983 */ /* 0x000f680000100800 */
[----:B------:R-:W5:Y:S04]  /*ac9a0*/  LDL.LU R24, [R1+0xc80] ;  /* 0x000c800001187983 */ /* 0x000f680000300800 */
[----:B------:R-:W5:Y:S04]  /*ac9b0*/  LDL.LU R25, [R1+0xc84] ;  /* 0x000c840001197983 */ /* 0x000f680000300800 */
[----:B------:R-:W5:Y:S04]  /*ac9c0*/  LDL.LU R26, [R1+0xc88] ;  /* 0x000c8800011a7983 */ /* 0x000f680000300800 */
[----:B------:R-:W5:Y:S04]  /*ac9d0*/  LDL.LU R27, [R1+0xc8c] ;  /* 0x000c8c00011b7983 */ /* 0x000f680000300800 */
[----:B------:R-:W5:Y:S04]  /*ac9e0*/  LDL.LU.64 R8, [R1+0xb8] ;  /* 0x0000b80001087983 */ /* 0x000f680000300a00 */
[----:B------:R-:W5:Y:S04]  /*ac9f0*/  LDL.LU R12, [R1+0xc60] ;  /* 0x000c6000010c7983 */ /* 0x000f680000300800 */
[----:B------:R-:W5:Y:S04]  /*aca00*/  LDL.LU R13, [R1+0xc64] ;  /* 0x000c6400010d7983 */ /* 0x000f680000300800 */
[----:B------:R-:W5:Y:S04]  /*aca10*/  LDL.LU R14, [R1+0xc68] ;  /* 0x000c6800010e7983 */ /* 0x000f680000300800 */
[----:B------:R-:W5:Y:S04]  /*aca20*/  LDL.LU R15, [R1+0xc6c] ;  /* 0x000c6c00010f7983 */ /* 0x000f680000300800 */
[----:B------:R-:W5:Y:S04]  /*aca30*/  LDL.LU.64 R56, [R1+0xa8] ;  /* 0x0000a80001387983 */ /* 0x000f680000300a00 */
[----:B------:R-:W5:Y:S04]  /*aca40*/  LDL R58, [R1+0xa0] ;  /* 0x0000a000013a7983 */ /* 0x000f680000100800 */
[----:B------:R-:W5:Y:S04]  /*aca50*/  LDL R59, [R1+0xa4] ;  /* 0x0000a400013b7983 */ /* 0x000f680000100800 */
[----:B------:R-:W5:Y:S04]  /*aca60*/  LDL.LU R52, [R1+0xc40] ;  /* 0x000c400001347983 */ /* 0x000f680000300800 */
[----:B------:R-:W5:Y:S04]  /*aca70*/  LDL.LU R53, [R1+0xc44] ;  /* 0x000c440001357983 */ /* 0x000f680000300800 */
[----:B------:R-:W5:Y:S04]  /*aca80*/  LDL.LU R54, [R1+0xc48] ;  /* 0x000c480001367983 */ /* 0x000f680000300800 */
[----:B------:R-:W5:Y:S01]  /*aca90*/  LDL.LU R55, [R1+0xc4c] ;  /* 0x000c4c0001377983 */ /* 0x000f620000300800 */
[C---:B--2---:R-:W-:Y:S08]  /*acaa0*/  HMMA.16816.F32 R48, R28.reuse, R16, R48 ;  /* 0x000000101c30723c */ /* 0x044ff00000001830 */
[----:B----4-:R-:W-:Y:S11]  /*acab0*/  HMMA.16816.F32 R4, R28, R60, R4 ;  /* 0x0000003c1c04723c */ /* 0x010ff60000001804 */
[----:B------:R0:W-:Y:S04]  /*acac0*/  STL.64 [R1+0xce0], R48 ;  /* 0x000ce03001007387 */ /* 0x0001e80000100a00 */
[----:B------:R1:W-:Y:S01]  /*acad0*/  STL.64 [R1+0xce8], R50 ;  /* 0x000ce83201007387 */ /* 0x0003e20000100a00 */
[----:B0-----:R-:W-:-:S02]  /*acae0*/  IMAD.MOV.U32 R48, RZ, RZ, R17 ;  /* 0x000000ffff307224 */ /* 0x001fc400078e0011 */
[----:B------:R-:W-:Y:S01]  /*acaf0*/  IMAD.MOV.U32 R49, RZ, RZ, R16 ;  /* 0x000000ffff317224 */ /* 0x000fe200078e0010 */
[----:B-1----:R-:W2:Y:S04]  /*acb00*/  LDL.LU.64 R50, [R1+0x4b60] ;  /* 0x004b600001327983 */ /* 0x002ea80000300a00 */
[----:B------:R-:W-:Y:S01]  /*acb10*/  STL [R1+0x4924], R48 ;  /* 0x0049243001007387 */ /* 0x000fe20000100800 */
[C---:B---3--:R-:W-:Y:S03]  /*acb20*/  HMMA.16816.F32 R16, R28.reuse, R18, R32 ;  /* 0x000000121c10723c */ /* 0x048fe60000001820 */
[----:B------:R-:W-:Y:S04]  /*acb30*/  STL [R1+0x4920], R49 ;  /* 0x0049203101007387 */ /* 0x000fe80000100800 */
[----:B------:R-:W3:Y:S04]  /*acb40*/  LDL.LU.64 R34, [R1+0x4b58] ;  /* 0x004b580001227983 */ /* 0x000ee80000300a00 */
[----:B------:R-:W3:Y:S08]  /*acb50*/  LDL.LU.64 R32, [R1+0x4b50] ;  /* 0x004b500001207983 */ /* 0x000ef00000300a00 */
[----:B------:R-:W-:Y:S04]  /*acb60*/  STL.64 [R1+0xcd0], R16 ;  /* 0x000cd01001007387 */ /* 0x000fe80000100a00 */
[----:B------:R0:W-:Y:S04]  /*acb70*/  STL.64 [R1+0xcd8], R18 ;  /* 0x000cd81201007387 */ /* 0x0001e80000100a00 */
[----:B0-----:R-:W4:Y:S04]  /*acb80*/  LDL.LU.64 R18, [R1+0x4b48] ;  /* 0x004b480001127983 */ /* 0x001f280000300a00 */
[----:B------:R-:W4:Y:S04]  /*acb90*/  LDL.LU.64 R16, [R1+0x4b40] ;  /* 0x004b400001107983 */ /* 0x000f280000300a00 */
[----:B------:R-:W-:Y:S04]  /*acba0*/  STL.64 [R1+0xcc0], R4 ;  /* 0x000cc00401007387 */ /* 0x000fe80000100a00 */
[----:B------:R0:W-:Y:S04]  /*acbb0*/  STL.64 [R1+0xcc8], R6 ;  /* 0x000cc80601007387 */ /* 0x0001e80000100a00 */
[----:B0-----:R-:W2:Y:S04]  /*acbc0*/  LDL.LU.64 R6, [R1+0x4b38] ;  /* 0x004b380001067983 */ /* 0x001ea80000300a00 */
[----:B------:R-:W2:Y:S01]  /*acbd0*/  LDL.LU.64 R4, [R1+0x4b30] ;  /* 0x004b300001047983 */ /* 0x000ea20000300a00 */
[C---:B-----5:R-:W-:Y:S08]  /*acbe0*/  HMMA.16816.F32 R44, R28.reuse, R36, R44 ;  /* 0x000000241c2c723c */ /* 0x060ff0000000182c */
[----:B------:R-:W-:Y:S01]  /*acbf0*/  HMMA.16816.F32 R36, R28, R38, R40 ;  /* 0x000000261c24723c */ /* 0x000fe20000001828 */
[----:B------:R-:W-:-:S02]  /*acc00*/  IMAD.MOV.U32 R49, RZ, RZ, R61 ;  /* 0x000000ffff317224 */ /* 0x000fc400078e003d */
[----:B------:R-:W-:Y:S02]  /*acc10*/  IMAD.MOV.U32 R48, RZ, RZ, R60 ;  /* 0x000000ffff307224 */ /* 0x000fe400078e003c */
[----:B------:R-:W5:Y:S04]  /*acc20*/  LDL.LU.64 R60, [R1+0x4b28] ;  /* 0x004b2800013c7983 */ /* 0x000f680000300a00 */
[----:B------:R0:W-:Y:S04]  /*acc30*/  STL [R1+0x492c], R49 ;  /* 0x00492c3101007387 */ /* 0x0001e80000100800 */
[----:B------:R1:W-:Y:S01]  /*acc40*/  STL [R1+0x4928], R48 ;  /* 0x0049283001007387 */ /* 0x0003e20000100800 */
[----:B0-----:R-:W-:-:S02]  /*acc50*/  IMAD.MOV.U32 R49, RZ, RZ, R20 ;  /* 0x000000ffff317224 */ /* 0x001fc400078e0014 */
[----:B-1----:R-:W-:Y:S01]  /*acc60*/  IMAD.MOV.U32 R48, RZ, RZ, R21 ;  /* 0x000000ffff307224 */ /* 0x002fe200078e0015 */
[----:B------:R-:W-:Y:S04]  /*acc70*/  STL.64 [R1+0xcb0], R44 ;  /* 0x000cb02c01007387 */ /* 0x000fe80000100a00 */
[----:B------:R-:W-:Y:S04]  /*acc80*/  STL.64 [R1+0xcb8], R46 ;  /* 0x000cb82e01007387 */ /* 0x000fe80000100a00 */
[----:B------:R-:W-:Y:S04]  /*acc90*/  STL.64 [R1+0xca0], R36 ;  /* 0x000ca02401007387 */ /* 0x000fe80000100a00 */
[----:B------:R-:W-:Y:S01]  /*acca0*/  STL.64 [R1+0xca8], R38 ;  /* 0x000ca82601007387 */ /* 0x000fe20000100a00 */
[C---:B---3--:R-:W-:Y:S08]  /*accb0*/  HMMA.16816.F32 R32, R28.reuse, R20, R32 ;  /* 0x000000141c20723c */ /* 0x048ff00000001820 */
[C---:B------:R-:W-:Y:S11]  /*accc0*/  HMMA.16816.F32 R20, R28.reuse, R22, R24 ;  /* 0x000000161c14723c */ /* 0x040ff60000001818 */
[----:B------:R-:W-:Y:S04]  /*accd0*/  STL.64 [R1+0xc90], R32 ;  /* 0x000c902001007387 */ /* 0x000fe80000100a00 */
[----:B------:R-:W-:Y:S04]  /*acce0*/  STL.64 [R1+0xc98], R34 ;  /* 0x000c982201007387 */ /* 0x000fe80000100a00 */
[----:B------:R0:W-:Y:S04]  /*accf0*/  STL [R1+0x4934], R48 ;  /* 0x0049343001007387 */ /* 0x0001e80000100800 */
[----:B------:R1:W-:Y:S01]  /*acd00*/  STL [R1+0x4930], R49 ;  /* 0x0049303101007387 */ /* 0x0003e20000100800 */
[----:B----4-:R-:W-:Y:S01]  /*acd10*/  HMMA.16816.F32 R16, R28, R8, R16 ;  /* 0x000000081c10723c */ /* 0x010fe20000001810 */
[----:B0-----:R-:W-:-:S02]  /*acd20*/  IMAD.MOV.U32 R48, RZ, RZ, R8 ;  /* 0x000000ffff307224 */ /* 0x001fc400078e0008 */
[----:B-1----:R-:W-:-:S05]  /*acd30*/  IMAD.MOV.U32 R49, RZ, RZ, R9 ;  /* 0x000000ffff317224 */ /* 0x002fca00078e0009 */
[C---:B------:R-:W-:Y:S08]  /*acd40*/  HMMA.16816.F32 R8, R28.reuse, R10, R12 ;  /* 0x0000000a1c08723c */ /* 0x040ff0000000180c */
[C---:B--2---:R-:W-:Y:S01]  /*acd50*/  HMMA.16816.F32 R4, R28.reuse, R56, R4 ;  /* 0x000000381c04723c */ /* 0x044fe20000001804 */
        /* <DEDUP_REMOVED lines=17> */
[----:B------:R-:W-:Y:S04]  /*ace70*/  STL.64 [R1+0xc40], R4 ;  /* 0x000c400401007387 */ /* 0x000fe80000100a00 */
[----:B------:R-:W-:Y:S04]  /*ace80*/  STL.64 [R1+0xc48], R6 ;  /* 0x000c480601007387 */ /* 0x000fe80000100a00 */
[----:B------:R-:W2:Y:S04]  /*ace90*/  LDL.LU R53, [R1+0xb54] ;  /* 0x000b540001357983 */ /* 0x000ea80000300800 */
[----:B------:R-:W3:Y:S04]  /*acea0*/  LDL.LU R54, [R1+0xb58] ;  /* 0x000b580001367983 */ /* 0x000ee80000300800 */
[----:B------:R-:W3:Y:S01]  /*aceb0*/  LDL.LU R55, [R1+0xb5c] ;  /* 0x000b5c0001377983 */ /* 0x000ee20000300800 */
[----:B------:R-:W-:-:S03]  /*acec0*/  IMAD.MOV.U32 R57, RZ, RZ, R0 ;  /* 0x000000ffff397224 */ /* 0x000fc600078e0000 */
[----:B---3--:R-:W-:Y:S04]  /*aced0*/  STL.64 [R1+0x4a80], R54 ;  /* 0x004a803601007387 */ /* 0x008fe80000100a00 */
[----:B--2---:R0:W-:Y:S04]  /*acee0*/  STL.64 [R1+0x4a78], R52 ;  /* 0x004a783401007387 */ /* 0x0041e80000100a00 */
[----:B------:R-:W2:Y:S04]  /*acef0*/  LDL R56, [R1+0x30] ;  /* 0x0000300001387983 */ /* 0x000ea80000100800 */
[----:B------:R-:W3:Y:S04]  /*acf00*/  LDL.LU R0, [R1+0x4b24] ;  /* 0x004b240001007983 */ /* 0x000ee80000300800 */
[----:B------:R-:W4:Y:S04]  /*acf10*/  LDL.LU R12, [R1+0xb70] ;  /* 0x000b7000010c7983 */ /* 0x000f280000300800 */
[----:B------:R-:W4:Y:S04]  /*acf20*/  LDL.LU R13, [R1+0xb74] ;  /* 0x000b7400010d7983 */ /* 0x000f280000300800 */
[----:B------:R-:W2:Y:S04]  /*acf30*/  LDL.LU R14, [R1+0xb78] ;  /* 0x000b7800010e7983 */ /* 0x000ea80000300800 */
[----:B------:R-:W2:Y:S01]  /*acf40*/  LDL.LU R15, [R1+0xb7c] ;  /* 0x000b7c00010f7983 */ /* 0x000ea20000300800 */
[----:B---3--:R-:W-:-:S03]  /*acf50*/  IMAD.MOV.U32 R9, RZ, RZ, R0 ;  /* 0x000000ffff097224 */ /* 0x008fc600078e0000 */
[----:B--2---:R1:W-:Y:S04]  /*acf60*/  STL.64 [R1+0x4a90], R14 ;  /* 0x004a900e01007387 */ /* 0x0043e80000100a00 */
[----:B----4-:R-:W-:Y:S04]  /*acf70*/  STL.64 [R1+0x4a88], R12 ;  /* 0x004a880c01007387 */ /* 0x010fe80000100a00 */
[----:B------:R-:W2:Y:S04]  /*acf80*/  LDL R8, [R1+0x40] ;  /* 0x0000400001087983 */ /* 0x000ea80000100800 */
[----:B------:R-:W3:Y:S04]  /*acf90*/  LDL.LU R0, [R1+0x4b20] ;  /* 0x004b200001007983 */ /* 0x000ee80000300800 */
[----:B------:R-:W4:Y:S04]  /*acfa0*/  LDL.LU R24, [R1+0xb90] ;  /* 0x000b900001187983 */ /* 0x000f280000300800 */
[----:B------:R-:W4:Y:S04]  /*acfb0*/  LDL.LU R25, [R1+0xb94] ;  /* 0x000b940001197983 */ /* 0x000f280000300800 */
[----:B------:R-:W2:Y:S04]  /*acfc0*/  LDL.LU R26, [R1+0xb98] ;  /* 0x000b9800011a7983 */ /* 0x000ea80000300800 */
[----:B------:R-:W2:Y:S01]  /*acfd0*/  LDL.LU R27, [R1+0xb9c] ;  /* 0x000b9c00011b7983 */ /* 0x000ea20000300800 */
[----:B---3--:R-:W-:-:S03]  /*acfe0*/  IMAD.MOV.U32 R21, RZ, RZ, R0 ;  /* 0x000000ffff157224 */ /* 0x008fc600078e0000 */
[----:B--2---:R-:W-:Y:S04]  /*acff0*/  STL.64 [R1+0x4aa0], R26 ;  /* 0x004aa01a01007387 */ /* 0x004fe80000100a00 */
        /* <DEDUP_REMOVED lines=9> */
[----:B----4-:R2:W-:Y:S04]  /*ad090*/  STL.64 [R1+0x4aa8], R40 ;  /* 0x004aa82801007387 */ /* 0x0105e80000100a00 */
[----:B------:R-:W3:Y:S04]  /*ad0a0*/  LDL R36, [R1+0x60] ;  /* 0x0000600001247983 */ /* 0x000ee80000100800 */
[----:B------:R-:W1:Y:S04]  /*ad0b0*/  LDL.LU R0, [R1+0x4b18] ;  /* 0x004b180001007983 */ /* 0x000e680000300800 */
[----:B------:R-:W4:Y:S04]  /*ad0c0*/  LDL.LU R44, [R1+0xbc0] ;  /* 0x000bc000012c7983 */ /* 0x000f280000300800 */
[----:B------:R-:W4:Y:S04]  /*ad0d0*/  LDL.LU R45, [R1+0xbc4] ;  /* 0x000bc400012d7983 */ /* 0x000f280000300800 */
[----:B------:R-:W2:Y:S04]  /*ad0e0*/  LDL.LU R46, [R1+0xbc8] ;  /* 0x000bc800012e7983 */ /* 0x000ea80000300800 */
[----:B------:R-:W2:Y:S04]  /*ad0f0*/  LDL.LU R47, [R1+0xbcc] ;  /* 0x000bcc00012f7983 */ /* 0x000ea80000300800 */
[----:B--2---:R2:W-:Y:S04]  /*ad100*/  STL.64 [R1+0x4ac0], R46 ;  /* 0x004ac02e01007387 */ /* 0x0045e80000100a00 */
[----:B----4-:R-:W-:Y:S04]  /*ad110*/  STL.64 [R1+0x4ab8], R44 ;  /* 0x004ab82c01007387 */ /* 0x010fe80000100a00 */
[----:B0-----:R-:W4:Y:S04]  /*ad120*/  LDL.LU R52, [R1+0xbd0] ;  /* 0x000bd00001347983 */ /* 0x001f280000300800 */
[----:B------:R-:W4:Y:S04]  /*ad130*/  LDL.LU R53, [R1+0xbd4] ;  /* 0x000bd40001357983 */ /* 0x000f280000300800 */
[----:B------:R-:W2:Y:S04]  /*ad140*/  LDL.LU R54, [R1+0xbd8] ;  /* 0x000bd80001367983 */ /* 0x000ea80000300800 */
[----:B------:R-:W2:Y:S01]  /*ad150*/  LDL.LU R55, [R1+0xbdc] ;  /* 0x000bdc0001377983 */ /* 0x000ea20000300800 */
[----:B-1----:R-:W-:-:S03]  /*ad160*/  IMAD.MOV.U32 R15, RZ, RZ, R0 ;  /* 0x000000ffff0f7224 */ /* 0x002fc600078e0000 */
[----:B--2---:R-:W-:Y:S04]  /*ad170*/  STL.64 [R1+0x4ad0], R54 ;  /* 0x004ad03601007387 */ /* 0x004fe80000100a00 */
[----:B----4-:R-:W-:Y:S04]  /*ad180*/  STL.64 [R1+0x4ac8], R52 ;  /* 0x004ac83401007387 */ /* 0x010fe80000100a00 */
[----:B------:R-:W2:Y:S04]  /*ad190*/  LDL R14, [R1+0x70] ;  /* 0x00007000010e7983 */ /* 0x000ea80000100800 */
[----:B------:R-:W4:Y:S04]  /*ad1a0*/  LDL.LU R0, [R1+0x4b14] ;  /* 0x004b140001007983 */ /* 0x000f280000300800 */
[----:B------:R-:W2:Y:S04]  /*ad1b0*/  LDL.LU R40, [R1+0xbf0] ;  /* 0x000bf00001287983 */ /* 0x000ea80000300800 */
[----:B------:R-:W2:Y:S04]  /*ad1c0*/  LDL.LU R41, [R1+0xbf4] ;  /* 0x000bf40001297983 */ /* 0x000ea80000300800 */
[----:B------:R-:W2:Y:S04]  /*ad1d0*/  LDL.LU R42, [R1+0xbf8] ;  /* 0x000bf800012a7983 */ /* 0x000ea80000300800 */
[----:B------:R-:W2:Y:S01]  /*ad1e0*/  LDL.LU R43, [R1+0xbfc] ;  /* 0x000bfc00012b7983 */ /* 0x000ea20000300800 */
[----:B----4-:R-:W-:-:S03]  /*ad1f0*/  IMAD.MOV.U32 R47, RZ, RZ, R0 ;  /* 0x000000ffff2f7224 */ /* 0x010fc600078e0000 */
[----:B--2---:R-:W-:Y:S04]  /*ad200*/  STL.64 [R1+0x4ae0], R42 ;  /* 0x004ae02a01007387 */ /* 0x004fe80000100a00 */
[----:B------:R0:W-:Y:S04]  /*ad210*/  STL.64 [R1+0x4ad8], R40 ;  /* 0x004ad82801007387 */ /* 0x0001e80000100a00 */
[----:B------:R-:W2:Y:S04]  /*ad220*/  LDL R46, [R1+0x80] ;  /* 0x00008000012e7983 */ /* 0x000ea80000100800 */
[----:B------:R-:W4:Y:S04]  /*ad230*/  LDL.LU R0, [R1+0x4b10] ;  /* 0x004b100001007983 */ /* 0x000f280000300800 */
[----:B0-----:R-:W2:Y:S04]  /*ad240*/  LDL.LU R40, [R1+0xc10] ;  /* 0x000c100001287983 */ /* 0x001ea80000300800 */
[----:B------:R-:W2:Y:S04]  /*ad250*/  LDL.LU R41, [R1+0xc14] ;  /* 0x000c140001297983 */ /* 0x000ea80000300800 */
[----:B------:R-:W2:Y:S04]  /*ad260*/  LDL.LU R42, [R1+0xc18] ;  /* 0x000c1800012a7983 */ /* 0x000ea80000300800 */
[----:B------:R-:W2:Y:S04]  /*ad270*/  LDL.LU R43, [R1+0xc1c] ;  /* 0x000c1c00012b7983 */ /* 0x000ea80000300800 */
[----:B--2---:R0:W-:Y:S04]  /*ad280*/  STL.64 [R1+0x4af0], R42 ;  /* 0x004af02a01007387 */ /* 0x0041e80000100a00 */
[----:B0-----:R-:W2:Y:S04]  /*ad290*/  LDL R42, [R1+0x90] ;  /* 0x00009000012a7983 */ /* 0x001ea80000100800 */
[----:B------:R-:W2:Y:S04]  /*ad2a0*/  LDL.LU R48, [R1+0xc30] ;  /* 0x000c300001307983 */ /* 0x000ea80000300800 */
[----:B------:R-:W2:Y:S04]  /*ad2b0*/  LDL.LU R49, [R1+0xc34] ;  /* 0x000c340001317983 */ /* 0x000ea80000300800 */
[----:B------:R-:W2:Y:S04]  /*ad2c0*/  LDL.LU R50, [R1+0xc38] ;  /* 0x000c380001327983 */ /* 0x000ea80000300800 */
[----:B------:R-:W2:Y:S04]  /*ad2d0*/  LDL.LU R51, [R1+0xc3c] ;  /* 0x000c3c0001337983 */ /* 0x000ea80000300800 */
[----:B------:R0:W-:Y:S04]  /*ad2e0*/  STL.64 [R1+0x4ae8], R40 ;  /* 0x004ae82801007387 */ /* 0x0001e80000100a00 */
[----:B0-----:R-:W2:Y:S04]  /*ad2f0*/  LDL.LU.64 R40, [R1+0x98] ;  /* 0x0000980001287983 */ /* 0x001ea80000300a00 */
[----:B------:R-:W2:Y:S04]  /*ad300*/  LDL.64 R44, [R1+0x88] ;  /* 0x00008800012c7983 */ /* 0x000ea80000100a00 */
[----:B------:R-:W-:Y:S04]  /*ad310*/  STL.64 [R1+0x4b00], R46 ;  /* 0x004b002e01007387 */ /* 0x000fe80000100a00 */
[----:B--2---:R0:W-:Y:S01]  /*ad320*/  STL.64 [R1+0x4af8], R44 ;  /* 0x004af82c01007387 */ /* 0x0041e20000100a00 */
[----:B------:R-:W-:Y:S03]  /*ad330*/  HMMA.16816.F32 R48, R28, R40, R48 ;  /* 0x000000281c30723c */ /* 0x000fe60000001830 */
        /* <DEDUP_REMOVED lines=29> */
[----:B------:R-:W-:Y:S04]  /*ad510*/  STL.64 [R1+0xc30], R48 ;  /* 0x000c303001007387 */ /* 0x000fe80000100a00 */
[----:B------:R0:W-:Y:S04]  /*ad520*/  STL.64 [R1+0xc38], R50 ;  /* 0x000c383201007387 */ /* 0x0001e80000100a00 */
[----:B0-----:R-:W3:Y:S01]  /*ad530*/  LDL.LU.64 R50, [R1+0x4b08] ;  /* 0x004b080001327983 */ /* 0x001ee20000300a00 */
[----:B----4-:R-:W-:-:S02]  /*ad540*/  IMAD.MOV.U32 R43, RZ, RZ, R0 ;  /* 0x000000ffff2b7224 */ /* 0x010fc400078e0000 */
[----:B------:R-:W-:Y:S02]  /*ad550*/  IMAD.MOV.U32 R48, RZ, RZ, R40 ;  /* 0x000000ffff307224 */ /* 0x000fe400078e0028 */
[----:B------:R-:W-:-:S03]  /*ad560*/  IMAD.MOV.U32 R49, RZ, RZ, R41 ;  /* 0x000000ffff317224 */ /* 0x000fc600078e0029 */
[C---:B--2---:R-:W-:Y:S01]  /*ad570*/  HMMA.16816.F32 R40, R28.reuse, R42, R44 ;  /* 0x0000002a1c28723c */ /* 0x044fe2000000182c */
[----:B---3--:R0:W-:Y:S04]  /*ad580*/  STL.64 [R1+0x4a20], R50 ;  /* 0x004a203201007387 */ /* 0x0081e80000100a00 */
[----:B0-----:R-:W2:Y:S04]  /*ad590*/  LDL.64 R50, [R1+0x68] ;  /* 0x0000680001327983 */ /* 0x001ea80000100a00 */
[----:B------:R-:W-:Y:S04]  /*ad5a0*/  STL.64 [R1+0x4a18], R48 ;  /* 0x004a183001007387 */ /* 0x000fe80000100a00 */
[----:B------:R-:W3:Y:S04]  /*ad5b0*/  LDL.LU.64 R46, [R1+0x4b00] ;  /* 0x004b0000012e7983 */ /* 0x000ee80000300a00 */
[----:B------:R-:W4:Y:S04]  /*ad5c0*/  LDL.LU.64 R44, [R1+0x4af8] ;  /* 0x004af800012c7983 */ /* 0x000f280000300a00 */
[----:B------:R-:W-:Y:S04]  /*ad5d0*/  STL.64 [R1+0xc20], R40 ;  /* 0x000c202801007387 */ /* 0x000fe80000100a00 */
[----:B------:R0:W-:Y:S04]  /*ad5e0*/  STL.64 [R1+0xc28], R42 ;  /* 0x000c282a01007387 */ /* 0x0001e80000100a00 */
[----:B0-----:R-:W4:Y:S04]  /*ad5f0*/  LDL.LU.64 R42, [R1+0x4af0] ;  /* 0x004af000012a7983 */ /* 0x001f280000300a00 */
[----:B------:R-:W4:Y:S02]  /*ad600*/  LDL.LU.64 R40, [R1+0x4ae8] ;  /* 0x004ae80001287983 */ /* 0x000f240000300a00 */
[----:B----4-:R-:W-:-:S15]  /*ad610*/  HMMA.16816.F32 R40, R28, R44, R40 ;  /* 0x0000002c1c28723c */ /* 0x010fde0000001828 */
[----:B------:R-:W-:-:S04]  /*ad620*/  NOP ;  /* 0x0000000000007918 */ /* 0x000fc80000000000 */
[----:B------:R-:W-:Y:S04]  /*ad630*/  STL.64 [R1+0xc10], R40 ;  /* 0x000c102801007387 */ /* 0x000fe80000100a00 */
[----:B------:R0:W-:Y:S04]  /*ad640*/  STL.64 [R1+0xc18], R42 ;  /* 0x000c182a01007387 */ /* 0x0001e80000100a00 */
[----:B0-----:R-:W4:Y:S04]  /*ad650*/  LDL.LU.64 R42, [R1+0x4ae0] ;  /* 0x004ae000012a7983 */ /* 0x001f280000300a00 */
[----:B------:R-:W4:Y:S01]  /*ad660*/  LDL.LU.64 R40, [R1+0x4ad8] ;  /* 0x004ad80001287983 */ /* 0x000f220000300a00 */
[----:B------:R-:W-:-:S02]  /*ad670*/  IMAD.MOV.U32 R0, RZ, RZ, R45 ;  /* 0x000000ffff007224 */ /* 0x000fc400078e002d */
[----:B---3--:R-:W-:Y:S03]  /*ad680*/  HMMA.16816.F32 R44, R28, R46, R52 ;  /* 0x0000002e1c2c723c */ /* 0x008fe60000001834 */
[----:B------:R0:W-:Y:S04]  /*ad690*/  STL [R1+0x47d4], R0 ;  /* 0x0047d40001007387 */ /* 0x0001e80000100800 */
[----:B------:R-:W2:Y:S04]  /*ad6a0*/  LDL.LU.64 R54, [R1+0x4ad0] ;  /* 0x004ad00001367983 */ /* 0x000ea80000300a00 */
[----:B------:R-:W2:Y:S08]  /*ad6b0*/  LDL.LU.64 R52, [R1+0x4ac8] ;  /* 0x004ac80001347983 */ /* 0x000eb00000300a00 */
[----:B------:R-:W-:Y:S04]  /*ad6c0*/  STL.64 [R1+0xc00], R44 ;  /* 0x000c002c01007387 */ /* 0x000fe80000100a00 */
[----:B------:R1:W-:Y:S01]  /*ad6d0*/  STL.64 [R1+0xc08], R46 ;  /* 0x000c082e01007387 */ /* 0x0003e20000100a00 */
[----:B0-----:R-:W-:-:S03]  /*ad6e0*/  IMAD.MOV.U32 R0, RZ, RZ, R13 ;  /* 0x000000ffff007224 */ /* 0x001fc600078e000d */
[----:B-1----:R-:W3:Y:S04]  /*ad6f0*/  LDL.LU.64 R46, [R1+0x4ac0] ;  /* 0x004ac000012e7983 */ /* 0x002ee80000300a00 */
[----:B------:R-:W3:Y:S01]  /*ad700*/  LDL.LU.64 R44, [R1+0x4ab8] ;  /* 0x004ab800012c7983 */ /* 0x000ee20000300a00 */
[C---:B----4-:R-:W-:Y:S08]  /*ad710*/  HMMA.16816.F32 R40, R28.reuse, R12, R40 ;  /* 0x0000000c1c28723c */ /* 0x050ff00000001828 */
[C---:B------:R-:W-:Y:S08]  /*ad720*/  HMMA.16816.F32 R12, R28.reuse, R14, R24 ;  /* 0x0000000e1c0c723c */ /* 0x040ff00000001818 */
[C---:B--2---:R-:W-:Y:S03]  /*ad730*/  HMMA.16816.F32 R52, R28.reuse, R50, R52 ;  /* 0x000000321c34723c */ /* 0x044fe60000001834 */
[----:B------:R-:W-:Y:S04]  /*ad740*/  STL.64 [R1+0xbf0], R40 ;  /* 0x000bf02801007387 */ /* 0x000fe80000100a00 */
[----:B------:R0:W-:Y:S04]  /*ad750*/  STL.64 [R1+0xbf8], R42 ;  /* 0x000bf82a01007387 */ /* 0x0001e80000100a00 */
[----:B0-----:R-:W2:Y:S04]  /*ad760*/  LDL.LU.64 R42, [R1+0x4ab0] ;  /* 0x004ab000012a7983 */ /* 0x001ea80000300a00 */
[----:B------:R-:W2:Y:S04]  /*ad770*/  LDL.LU.64 R40, [R1+0x4aa8] ;  /* 0x004aa80001287983 */ /* 0x000ea80000300a00 */
[----:B------:R-:W-:Y:S04]  /*ad780*/  STL [R1+0x47d8], R0 ;  /* 0x0047d80001007387 */ /* 0x000fe80000100800 */
[----:B------:R-:W4:Y:S04]  /*ad790*/  LDL.LU.64 R26, [R1+0x4aa0] ;  /* 0x004aa000011a7983 */ /* 0x000f280000300a00 */
[----:B------:R-:W4:Y:S04]  /*ad7a0*/  LDL.LU.64 R24, [R1+0x4a98] ;  /* 0x004a980001187983 */ /* 0x000f280000300a00 */
        /* <DEDUP_REMOVED lines=8> */
[C---:B---3--:R-:W-:Y:S08]  /*ad830*/  HMMA.16816.F32 R44, R28.reuse, R36, R44 ;  /* 0x000000241c2c723c */ /* 0x048ff0000000182c */
[----:B------:R-:W-:Y:S01]  /*ad840*/  HMMA.16816.F32 R32, R28, R20, R32 ;  /* 0x000000141c20723c */ /* 0x000fe20000001820 */
[----:B------:R-:W-:-:S05]  /*ad850*/  IMAD.MOV.U32 R0, RZ, RZ, R51 ;  /* 0x000000ffff007224 */ /* 0x000fca00078e0033 */
[----:B------:R0:W-:Y:S02]  /*ad860*/  STL [R1+0x47dc], R0 ;  /* 0x0047dc0001007387 */ /* 0x0001e40000100800 */
[C---:B------:R-:W-:Y:S01]  /*ad870*/  HMMA.16816.F32 R16, R28.reuse, R8, R16 ;  /* 0x000000081c10723c */ /* 0x040fe20000001810 */
[----:B0-----:R-:W-:Y:S02]  /*ad880*/  IMAD.MOV.U32 R0, RZ, RZ, R39 ;  /* 0x000000ffff007224 */ /* 0x001fe400078e0027 */
[----:B------:R-:W-:Y:S04]  /*ad890*/  STL.64 [R1+0xbc0], R44 ;  /* 0x000bc02c01007387 */ /* 0x000fe80000100a00 */
[----:B------:R-:W-:Y:S04]  /*ad8a0*/  STL.64 [R1+0xbc8], R46 ;  /* 0x000bc82e01007387 */ /* 0x000fe80000100a00 */
[----:B------:R0:W-:Y:S02]  /*ad8b0*/  STL [R1+0x47e0], R0 ;  /* 0x0047e00001007387 */ /* 0x0001e40000100800 */
[----:B0-----:R-:W-:Y:S01]  /*ad8c0*/  IMAD.MOV.U32 R0, RZ, RZ, R23 ;  /* 0x000000ffff007224 */ /* 0x001fe200078e0017 */
[C---:B--2---:R-:W-:Y:S08]  /*ad8d0*/  HMMA.16816.F32 R40, R28.reuse, R38, R40 ;  /* 0x000000261c28723c */ /* 0x044ff00000001828 */
[C---:B----4-:R-:W-:Y:S11]  /*ad8e0*/  HMMA.16816.F32 R24, R28.reuse, R22, R24 ;  /* 0x000000161c18723c */ /* 0x050ff60000001818 */
[----:B------:R-:W-:Y:S04]  /*ad8f0*/  STL.64 [R1+0xbb0], R40 ;  /* 0x000bb02801007387 */ /* 0x000fe80000100a00 */
[----:B------:R-:W-:Y:S04]  /*ad900*/  STL.64 [R1+0xbb8], R42 ;  /* 0x000bb82a01007387 */ /* 0x000fe80000100a00 */
[----:B------:R-:W-:Y:S04]  /*ad910*/  STL.64 [R1+0xba0], R32 ;  /* 0x000ba02001007387 */ /* 0x000fe80000100a00 */
[----:B------:R-:W-:Y:S04]  /*ad920*/  STL.64 [R1+0xba8], R34 ;  /* 0x000ba82201007387 */ /* 0x000fe80000100a00 */
[----:B------:R0:W-:Y:S01]  /*ad930*/  STL [R1+0x47e4], R0 ;  /* 0x0047e40001007387 */ /* 0x0001e20000100800 */
[----:B-----5:R-:W-:Y:S01]  /*ad940*/  HMMA.16816.F32 R12, R28, R10, R12 ;  /* 0x0000000a1c0c723c */ /* 0x020fe2000000180c */
[----:B0-----:R-:W-:-:S07]  /*ad950*/  IMAD.MOV.U32 R0, RZ, RZ, R11 ;  /* 0x000000ffff007224 */ /* 0x001fce00078e000b */
[C---:B------:R-:W-:Y:S08]  /*ad960*/  HMMA.16816.F32 R8, R28.reuse, R56, R4 ;  /* 0x000000381c08723c */ /* 0x040ff00000001804 */
[----:B------:R-:W-:Y:S01]  /*ad970*/  HMMA.16816.F32 R4, R28, R58, R52 ;  /* 0x0000003a1c04723c */ /* 0x000fe20000001834 */
[----:B------:R-:W-:Y:S04]  /*ad980*/  STL.64 [R1+0xb90], R24 ;  /* 0x000b901801007387 */ /* 0x000fe80000100a00 */
[----:B------:R-:W-:Y:S04]  /*ad990*/  STL.64 [R1+0xb98], R26 ;  /* 0x000b981a01007387 */ /* 0x000fe80000100a00 */
[----:B------:R0:W-:Y:S04]  /*ad9a0*/  STL.64 [R1+0xb80], R16 ;  /* 0x000b801001007387 */ /* 0x0001e80000100a00 */
[----:B------:R1:W-:Y:S04]  /*ad9b0*/  STL.64 [R1+0xb88], R18 ;  /* 0x000b881201007387 */ /* 0x0003e80000100a00 */
[----:B------:R-:W-:Y:S04]  /*ad9c0*/  STL [R1+0x47e8], R0 ;  /* 0x0047e80001007387 */ /* 0x000fe80000100800 */
[----:B------:R-:W-:Y:S04]  /*ad9d0*/  STL.64 [R1+0xb70], R12 ;  /* 0x000b700c01007387 */ /* 0x000fe80000100a00 */
[----:B------:R-:W-:Y:S04]  /*ad9e0*/  STL.64 [R1+0xb78], R14 ;  /* 0x000b780e01007387 */ /* 0x000fe80000100a00 */
[----:B------:R-:W-:Y:S04]  /*ad9f0*/  STL.64 [R1+0xb60], R8 ;  /* 0x000b600801007387 */ /* 0x000fe80000100a00 */
[----:B------:R-:W-:Y:S04]  /*ada00*/  STL.64 [R1+0xb68], R10 ;  /* 0x000b680a01007387 */ /* 0x000fe80000100a00 */
[----:B0-----:R-:W2:Y:S04]  /*ada10*/  LDL.LU R16, [R1+0xa50] ;  /* 0x000a500001107983 */ /* 0x001ea80000300800 */
[----:B------:R0:W-:Y:S04]  /*ada20*/  STL.64 [R1+0xb50], R4 ;  /* 0x000b500401007387 */ /* 0x0001e80000100a00 */
[----:B------:R3:W-:Y:S04]  /*ada30*/  STL.64 [R1+0xb58], R6 ;  /* 0x000b580601007387 */ /* 0x0007e80000100a00 */
[----:B------:R-:W2:Y:S04]  /*ada40*/  LDL.LU R17, [R1+0xa54] ;  /* 0x000a540001117983 */ /* 0x000ea80000300800 */
[----:B-1----:R-:W4:Y:S04]  /*ada50*/  LDL.LU R18, [R1+0xa58] ;  /* 0x000a580001127983 */ /* 0x002f280000300800 */
        /* <DEDUP_REMOVED lines=15> */
[----:B0-----:R-:W4:Y:S04]  /*adb50*/  LDL.LU R4, [R1+0xae0] ;  /* 0x000ae00001047983 */ /* 0x001f280000300800 */
[----:B------:R-:W4:Y:S04]  /*adb60*/  LDL.LU R5, [R1+0xae4] ;  /* 0x000ae40001057983 */ /* 0x000f280000300800 */
[----:B---3--:R-:W3:Y:S04]  /*adb70*/  LDL.LU R6, [R1+0xae8] ;  /* 0x000ae80001067983 */ /* 0x008ee80000300800 */
[----:B------:R-:W3:Y:S04]  /*adb80*/  LDL.LU R7, [R1+0xaec] ;  /* 0x000aec0001077983 */ /* 0x000ee80000300800 */
[----:B---3--:R0:W-:Y:S04]  /*adb90*/  STL.64 [R1+0x4a60], R6 ;  /* 0x004a600601007387 */ /* 0x0081e80000100a00 */
[----:B----4-:R-:W-:Y:S04]  /*adba0*/  STL.64 [R1+0x4a58], R4 ;  /* 0x004a580401007387 */ /* 0x010fe80000100a00 */
[----:B------:R-:W3:Y:S04]  /*adbb0*/  LDL R10, [R1] ;  /* 0x00000000010a7983 */ /* 0x000ee80000100800 */
[----:B------:R-:W3:Y:S04]  /*adbc0*/  LDL R11, [R1+0x4] ;  /* 0x00000400010b7983 */ /* 0x000ee80000100800 */
[----:B------:R-:W4:Y:S04]  /*adbd0*/  LDL.LU R12, [R1+0xb00] ;  /* 0x000b0000010c7983 */ /* 0x000f280000300800 */
[----:B------:R-:W4:Y:S04]  /*adbe0*/  LDL.LU R13, [R1+0xb04] ;  /* 0x000b0400010d7983 */ /* 0x000f280000300800 */
[----:B------:R-:W5:Y:S04]  /*adbf0*/  LDL.LU R14, [R1+0xb08] ;  /* 0x000b0800010e7983 */ /* 0x000f680000300800 */
[----:B------:R-:W5:Y:S01]  /*adc00*/  LDL.LU R15, [R1+0xb0c] ;  /* 0x000b0c00010f7983 */ /* 0x000f620000300800 */
[----:B------:R-:W-:-:S03]  /*adc10*/  IMAD.MOV.U32 R0, RZ, RZ, R59 ;  /* 0x000000ffff007224 */ /* 0x000fc600078e003b */
[----:B-----5:R-:W-:Y:S04]  /*adc20*/  STL.64 [R1+0x4a70], R14 ;  /* 0x004a700e01007387 */ /* 0x020fe80000100a00 */
[----:B----4-:R4:W-:Y:S04]  /*adc30*/  STL.64 [R1+0x4a68], R12 ;  /* 0x004a680c01007387 */ /* 0x0109e80000100a00 */
[----:B------:R-:W5:Y:S04]  /*adc40*/  LDL.LU R48, [R1+0xb10] ;  /* 0x000b100001307983 */ /* 0x000f680000300800 */
[----:B------:R-:W5:Y:S04]  /*adc50*/  LDL.LU R49, [R1+0xb14] ;  /* 0x000b140001317983 */ /* 0x000f680000300800 */
[----:B------:R-:W5:Y:S04]  /*adc60*/  LDL.LU R50, [R1+0xb18] ;  /* 0x000b180001327983 */ /* 0x000f680000300800 */
[----:B------:R-:W5:Y:S04]  /*adc70*/  LDL.LU R51, [R1+0xb1c] ;  /* 0x000b1c0001337983 */ /* 0x000f680000300800 */
[----:B-1----:R-:W3:Y:S04]  /*adc80*/  LDL R18, [R1+0x10] ;  /* 0x0000100001127983 */ /* 0x002ee80000100800 */
[----:B------:R-:W3:Y:S04]  /*adc90*/  LDL R19, [R1+0x14] ;  /* 0x0000140001137983 */ /* 0x000ee80000100800 */
[----:B--2---:R-:W2:Y:S04]  /*adca0*/  LDL.LU R40, [R1+0xb30] ;  /* 0x000b300001287983 */ /* 0x004ea80000300800 */
[----:B------:R-:W2:Y:S04]  /*adcb0*/  LDL.LU R41, [R1+0xb34] ;  /* 0x000b340001297983 */ /* 0x000ea80000300800 */
[----:B------:R-:W2:Y:S04]  /*adcc0*/  LDL.LU R42, [R1+0xb38] ;  /* 0x000b3800012a7983 */ /* 0x000ea80000300800 */
[----:B------:R-:W2:Y:S04]  /*adcd0*/  LDL.LU R43, [R1+0xb3c] ;  /* 0x000b3c00012b7983 */ /* 0x000ea80000300800 */
[----:B0-----:R-:W2:Y:S04]  /*adce0*/  LDL R6, [R1+0x20] ;  /* 0x0000200001067983 */ /* 0x001ea80000100800 */
[----:B------:R-:W2:Y:S04]  /*adcf0*/  LDL R7, [R1+0x24] ;  /* 0x0000240001077983 */ /* 0x000ea80000100800 */
[----:B----4-:R-:W2:Y:S04]  /*add00*/  LDL.LU R12, [R1+0xb40] ;  /* 0x000b4000010c7983 */ /* 0x010ea80000300800 */
[----:B------:R-:W2:Y:S04]  /*add10*/  LDL.LU R13, [R1+0xb44] ;  /* 0x000b4400010d7983 */ /* 0x000ea80000300800 */
[----:B------:R-:W2:Y:S04]  /*add20*/  LDL.LU R14, [R1+0xb48] ;  /* 0x000b4800010e7983 */ /* 0x000ea80000300800 */
[----:B------:R-:W2:Y:S04]  /*add30*/  LDL.LU R15, [R1+0xb4c] ;  /* 0x000b4c00010f7983 */ /* 0x000ea80000300800 */
[----:B------:R-:W4:Y:S04]  /*add40*/  LDL.64 R16, [R1+0x18] ;  /* 0x0000180001107983 */ /* 0x000f280000100a00 */
[----:B------:R-:W3:Y:S04]  /*add50*/  LDL.LU R24, [R1+0xb20] ;  /* 0x000b200001187983 */ /* 0x000ee80000300800 */
[----:B------:R-:W3:Y:S04]  /*add60*/  LDL.LU R25, [R1+0xb24] ;  /* 0x000b240001197983 */ /* 0x000ee80000300800 */
[----:B------:R-:W3:Y:S04]  /*add70*/  LDL.LU R26, [R1+0xb28] ;  /* 0x000b2800011a7983 */ /* 0x000ee80000300800 */
[----:B------:R-:W3:Y:S04]  /*add80*/  LDL.LU R27, [R1+0xb2c] ;  /* 0x000b2c00011b7983 */ /* 0x000ee80000300800 */
[----:B------:R-:W5:Y:S04]  /*add90*/  LDL.64 R8, [R1+0x8] ;  /* 0x0000080001087983 */ /* 0x000f680000100a00 */
        /* <DEDUP_REMOVED lines=25> */
[C---:B--2---:R-:W-:Y:S03]  /*adf30*/  HMMA.16816.F32 R4, R28.reuse, R6, R12 ;  /* 0x000000061c04723c */ /* 0x044fe6000000180c */
[----:B------:R-:W2:Y:S04]  /*adf40*/  LDL.LU.64 R14, [R1+0x4a70] ;  /* 0x004a7000010e7983 */ /* 0x000ea80000300a00 */
[----:B------:R-:W2:Y:S01]  /*adf50*/  LDL.LU.64 R12, [R1+0x4a68] ;  /* 0x004a6800010c7983 */ /* 0x000ea20000300a00 */
[----:B----4-:R-:W-:Y:S01]  /*adf60*/  HMMA.16816.F32 R40, R28, R16, R40 ;  /* 0x000000101c28723c */ /* 0x010fe20000001828 */
[----:B0-----:R-:W-:-:S07]  /*adf70*/  IMAD.MOV.U32 R0, RZ, RZ, R17 ;  /* 0x000000ffff007224 */ /* 0x001fce00078e0011 */
[C---:B---3--:R-:W-:Y:S08]  /*adf80*/  HMMA.16816.F32 R16, R28.reuse, R18, R24 ;  /* 0x000000121c10723c */ /* 0x048ff00000001818 */
[C---:B-----5:R-:W-:Y:S01]  /*adf90*/  HMMA.16816.F32 R48, R28.reuse, R8, R48 ;  /* 0x000000081c30723c */ /* 0x060fe20000001830 */
[----:B------:R-:W-:Y:S04]  /*adfa0*/  STL.64 [R1+0xb40], R4 ;  /* 0x000b400401007387 */ /* 0x000fe80000100a00 */
[----:B------:R0:W-:Y:S04]  /*adfb0*/  STL.64 [R1+0xb48], R6 ;  /* 0x000b480601007387 */ /* 0x0001e80000100a00 */
[----:B0-----:R-:W3:Y:S04]  /*adfc0*/  LDL.LU.64 R6, [R1+0x4a60] ;  /* 0x004a600001067983 */ /* 0x001ee80000300a00 */
[----:B------:R-:W3:Y:S04]  /*adfd0*/  LDL.LU.64 R4, [R1+0x4a58] ;  /* 0x004a580001047983 */ /* 0x000ee80000300a00 */
[----:B------:R-:W-:Y:S04]  /*adfe0*/  STL.64 [R1+0xb30], R40 ;  /* 0x000b302801007387 */ /* 0x000fe80000100a00 */
[----:B------:R0:W-:Y:S01]  /*adff0*/  STL.64 [R1+0xb38], R42 ;  /* 0x000b382a01007387 */ /* 0x0001e20000100a00 */
[----:B------:R-:W-:Y:S03]  /*ae000*/  HMMA.16816.F32 R56, R28, R60, R56 ;  /* 0x0000003c1c38723c */ /* 0x000fe60000001838 */
[----:B0-----:R-:W4:Y:S04]  /*ae010*/  LDL.LU.64 R42, [R1+0x4a50] ;  /* 0x004a5000012a7983 */ /* 0x001f280000300a00 */
[----:B------:R-:W4:Y:S04]  /*ae020*/  LDL.LU.64 R40, [R1+0x4a48] ;  /* 0x004a480001287983 */ /* 0x000f280000300a00 */
[----:B------:R0:W-:Y:S04]  /*ae030*/  STL [R1+0x47f0], R0 ;  /* 0x0047f00001007387 */ /* 0x0001e80000100800 */
[----:B------:R-:W5:Y:S04]  /*ae040*/  LDL.LU.64 R26, [R1+0x4a40] ;  /* 0x004a4000011a7983 */ /* 0x000f680000300a00 */
[----:B------:R-:W5:Y:S01]  /*ae050*/  LDL.LU.64 R24, [R1+0x4a38] ;  /* 0x004a380001187983 */ /* 0x000f620000300a00 */
[----:B0-----:R-:W-:-:S03]  /*ae060*/  IMAD.MOV.U32 R0, RZ, RZ, R9 ;  /* 0x000000ffff007224 */ /* 0x001fc600078e0009 */
        /* <DEDUP_REMOVED lines=8> */
[----:B------:R-:W-:Y:S01]  /*ae0f0*/  STL [R1+0x48e8], R0 ;  /* 0x0048e80001007387 */ /* 0x000fe20000100800 */
[----:B--2---:R-:W-:Y:S03]  /*ae100*/  HMMA.16816.F32 R8, R28, R10, R12 ;  /* 0x0000000a1c08723c */ /* 0x004fe6000000180c */
[----:B------:R-:W2:Y:S04]  /*ae110*/  LDL.LU.64 R14, [R1+0x4a10] ;  /* 0x004a1000010e7983 */ /* 0x000ea80000300a00 */
[----:B------:R-:W2:-:S12]  /*ae120*/  LDL.LU.64 R12, [R1+0x4a08] ;  /* 0x004a0800010c7983 */ /* 0x000e980000300a00 */
[----:B------:R-:W-:Y:S04]  /*ae130*/  STL.64 [R1+0xb00], R8 ;  /* 0x000b000801007387 */ /* 0x000fe80000100a00 */
[----:B------:R0:W-:Y:S04]  /*ae140*/  STL.64 [R1+0xb08], R10 ;  /* 0x000b080a01007387 */ /* 0x0001e80000100a00 */
[----:B0-----:R-:W2:Y:S04]  /*ae150*/  LDL.LU.64 R10, [R1+0x4a00] ;  /* 0x004a0000010a7983 */ /* 0x001ea80000300a00 */
[----:B------:R-:W2:Y:S04]  /*ae160*/  LDL.LU.64 R8, [R1+0x49f8] ;  /* 0x0049f80001087983 */ /* 0x000ea80000300a00 */
[----:B------:R-:W-:Y:S04]  /*ae170*/  STL.64 [R1+0xaf0], R56 ;  /* 0x000af03801007387 */ /* 0x000fe80000100a00 */
[----:B------:R0:W-:Y:S04]  /*ae180*/  STL.64 [R1+0xaf8], R58 ;  /* 0x000af83a01007387 */ /* 0x0001e80000100a00 */
[----:B0-----:R-:W3:Y:S04]  /*ae190*/  LDL.LU.64 R58, [R1+0x49f0] ;  /* 0x0049f000013a7983 */ /* 0x001ee80000300a00 */
[----:B------:R-:W2:Y:S04]  /*ae1a0*/  LDL.LU.64 R56, [R1+0x49e8] ;  /* 0x0049e80001387983 */ /* 0x000ea80000300a00 */
[----:B------:R-:W-:Y:S04]  /*ae1b0*/  STL [R1+0x4908], R60 ;  /* 0x0049083c01007387 */ /* 0x000fe80000100800 */
[----:B------:R-:W-:Y:S01]  /*ae1c0*/  STL [R1+0x48ec], R61 ;  /* 0x0048ec3d01007387 */ /* 0x000fe20000100800 */
[C---:B---3--:R-:W-:Y:S08]  /*ae1d0*/  HMMA.16816.F32 R4, R28.reuse, R58, R4 ;  /* 0x0000003a1c04723c */ /* 0x048ff00000001804 */
[C---:B--2---:R-:W-:Y:S11]  /*ae1e0*/  HMMA.16816.F32 R52, R28.reuse, R56, R52 ;  /* 0x000000381c34723c */ /* 0x044ff60000001834 */
[----:B------:R-:W-:Y:S04]  /*ae1f0*/  STL.64 [R1+0xae0], R4 ;  /* 0x000ae00401007387 */ /* 0x000fe80000100a00 */
[----:B------:R0:W-:Y:S04]  /*ae200*/  STL.64 [R1+0xae8], R6 ;  /* 0x000ae80601007387 */ /* 0x0001e80000100a00 */
[----:B0-----:R-:W5:Y:S04]  /*ae210*/  LDL.LU.64 R6, [R1+0x49e0] ;  /* 0x0049e00001067983 */ /* 0x001f680000300a00 */
[----:B------:R-:W2:Y:S04]  /*ae220*/  LDL.LU.64 R4, [R1+0x49d8] ;  /* 0x0049d80001047983 */ /* 0x000ea80000300a00 */
[----:B------:R-:W-:Y:S04]  /*ae230*/  STL.64 [R1+0xad0], R52 ;  /* 0x000ad03401007387 */ /* 0x000fe80000100a00 */
[----:B------:R0:W-:Y:S04]  /*ae240*/  STL.64 [R1+0xad8], R54 ;  /* 0x000ad83601007387 */ /* 0x0001e80000100a00 */
[----:B0-----:R-:W3:Y:S04]  /*ae250*/  LDL.LU.64 R54, [R1+0x49d0] ;  /* 0x0049d00001367983 */ /* 0x001ee80000300a00 */
[----:B------:R-:W3:Y:S04]  /*ae260*/  LDL.LU.64 R52, [R1+0x49c8] ;  /* 0x0049c80001347983 */ /* 0x000ee80000300a00 */
[----:B------:R-:W-:Y:S04]  /*ae270*/  STL.64 [R1+0x4628], R58 ;  /* 0x0046283a01007387 */ /* 0x000fe80000100a00 */
[----:B------:R0:W-:Y:S04]  /*ae280*/  STL.64 [R1+0x4620], R56 ;  /* 0x0046203801007387 */ /* 0x0001e80000100a00 */
[----:B0-----:R-:W5:Y:S04]  /*ae290*/  LDL.LU R56, [R1+0xac0] ;  /* 0x000ac00001387983 */ /* 0x001f680000300800 */
[----:B------:R-:W5:Y:S04]  /*ae2a0*/  LDL.LU R57, [R1+0xac4] ;  /* 0x000ac40001397983 */ /* 0x000f680000300800 */
[----:B------:R-:W5:Y:S04]  /*ae2b0*/  LDL.LU R58, [R1+0xac8] ;  /* 0x000ac800013a7983 */ /* 0x000f680000300800 */
[----:B------:R-:W5:Y:S01]  /*ae2c0*/  LDL.LU R59, [R1+0xacc] ;  /* 0x000acc00013b7983 */ /* 0x000f620000300800 */
[C---:B----4-:R-:W-:Y:S08]  /*ae2d0*/  HMMA.16816.F32 R40, R28.reuse, R50, R40 ;  /* 0x000000321c28723c */ /* 0x050ff00000001828 */
[C---:B------:R-:W-:Y:S08]  /*ae2e0*/  HMMA.16816.F32 R36, R28.reuse, R2, R36 ;  /* 0x000000021c24723c */ /* 0x040ff00000001824 */
[C---:B------:R-:W-:Y:S08]  /*ae2f0*/  HMMA.16816.F32 R20, R28.reuse, R8, R20 ;  /* 0x000000081c14723c */ /* 0x040ff00000001814 */
[C---:B--2---:R-:W-:Y:S08]  /*ae300*/  HMMA.16816.F32 R32, R28.reuse, R4, R32 ;  /* 0x000000041c20723c */ /* 0x044ff00000001820 */
[C---:B---3--:R-:W-:Y:S08]  /*ae310*/  HMMA.16816.F32 R44, R28.reuse, R52, R44 ;  /* 0x000000341c2c723c */ /* 0x048ff0000000182c */
[C---:B-----5:R-:W-:Y:S01]  /*ae320*/  HMMA.16816.F32 R56, R28.reuse, R54, R56 ;  /* 0x000000361c38723c */ /* 0x060fe20000001838 */
[----:B------:R-:W-:Y:S07]  /*ae330*/  STL.64 [R1+0x4618], R54 ;  /* 0x0046183601007387 */ /* 0x000fee0000100a00 */
[C---:B------:R-:W-:Y:S11]  /*ae340*/  HMMA.16816.F32 R24, R28.reuse, R6, R24 ;  /* 0x000000061c18723c */ /* 0x040ff60000001818 */
[----:B------:R-:W-:Y:S04]  /*ae350*/  STL.64 [R1+0xac0], R56 ;  /* 0x000ac03801007387 */ /* 0x000fe80000100a00 */
        /* <DEDUP_REMOVED lines=77> */
[----:B0-----:R-:W2:Y:S04]  /*ae830*/  LDL.LU R50, [R1+0x49c0] ;  /* 0x0049c00001327983 */ /* 0x001ea80000300800 */
        /* <DEDUP_REMOVED lines=48> */
[----:B------:R-:W3:Y:S04]  /*aeb40*/  LDL.LU.64 R36, [R1+0x4958] ;  /* 0x0049580001247983 */ /* 0x000ee80000300a00 */
[----:B------:R-:W-:Y:S04]  /*aeb50*/  STL.64 [R1+0x9d0], R32 ;  /* 0x0009d02001007387 */ /* 0x000fe80000100a00 */
[----:B------:R0:W-:Y:S04]  /*aeb60*/  STL.64 [R1+0x9d8], R34 ;  /* 0x0009d82201007387 */ /* 0x0001e80000100a00 */
[----:B0-----:R-:W2:Y:S04]  /*aeb70*/  LDL.LU.64 R34, [R1+0x4950] ;  /* 0x0049500001227983 */ /* 0x001ea80000300a00 */
[----:B------:R-:W5:Y:S04]  /*aeb80*/  LDL.LU.64 R32, [R1+0x4948] ;  /* 0x0049480001207983 */ /* 0x000f680000300a00 */
[----:B------:R-:W-:Y:S04]  /*aeb90*/  STL.64 [R1+0x4598], R26 ;  /* 0x0045981a01007387 */ /* 0x000fe80000100a00 */
[----:B------:R0:W-:Y:S04]  /*aeba0*/  STL.64 [R1+0x4590], R24 ;  /* 0x0045901801007387 */ /* 0x0001e80000100a00 */
[----:B0-----:R-:W5:Y:S04]  /*aebb0*/  LDL.LU R24, [R1+0x9c0] ;  /* 0x0009c00001187983 */ /* 0x001f680000300800 */
[----:B------:R-:W5:Y:S04]  /*aebc0*/  LDL.LU R25, [R1+0x9c4] ;  /* 0x0009c40001197983 */ /* 0x000f680000300800 */
[----:B------:R-:W5:Y:S04]  /*aebd0*/  LDL.LU R26, [R1+0x9c8] ;  /* 0x0009c800011a7983 */ /* 0x000f680000300800 */
[----:B------:R-:W5:Y:S01]  /*aebe0*/  LDL.LU R27, [R1+0x9cc] ;  /* 0x0009cc00011b7983 */ /* 0x000f620000300800 */
[C---:B------:R-:W-:Y:S08]  /*aebf0*/  HMMA.16816.F32 R8, R28.reuse, R40, R8 ;  /* 0x000000281c08723c */ /* 0x040ff00000001808 */
[C---:B------:R-:W-:Y:S08]  /*aec00*/  HMMA.16816.F32 R4, R28.reuse, R42, R4 ;  /* 0x0000002a1c04723c */ /* 0x040ff00000001804 */
[C---:B---3--:R-:W-:Y:S08]  /*aec10*/  HMMA.16816.F32 R16, R28.reuse, R36, R16 ;  /* 0x000000241c10723c */ /* 0x048ff00000001810 */
[C---:B----4-:R-:W-:Y:S08]  /*aec20*/  HMMA.16816.F32 R12, R28.reuse, R38, R12 ;  /* 0x000000261c0c723c */ /* 0x050ff0000000180c */
[C---:B--2---:R-:W-:Y:S08]  /*aec30*/  HMMA.16816.F32 R20, R28.reuse, R34, R20 ;  /* 0x000000221c14723c */ /* 0x044ff00000001814 */
        /* <DEDUP_REMOVED lines=19> */
[----:B------:R1:W-:Y:S01]  /*aed70*/  STL.64 [R1+0x978], R6 ;  /* 0x0009780601007387 */ /* 0x0003e20000100a00 */
[C---:B0-----:R-:W-:Y:S08]  /*aed80*/  HMMA.16816.F32 R8, R28.reuse, R44, R52 ;  /* 0x0000002c1c08723c */ /* 0x041ff00000001834 */
[----:B-1----:R-:W-:Y:S01]  /*aed90*/  HMMA.16816.F32 R4, R28, R46, R56 ;  /* 0x0000002e1c04723c */ /* 0x002fe20000001838 */
[----:B------:R-:W2:Y:S10]  /*aeda0*/  LDL.LU R58, [R1+0x90] ;  /* 0x00009000013a7983 */ /* 0x000eb40000300800 */
[----:B------:R-:W-:Y:S04]  /*aedb0*/  STL.64 [R1+0x960], R8 ;  /* 0x0009600801007387 */ /* 0x000fe80000100a00 */
[----:B------:R-:W-:Y:S04]  /*aedc0*/  STL.64 [R1+0x968], R10 ;  /* 0x0009680a01007387 */ /* 0x000fe80000100a00 */
[----:B------:R0:W-:Y:S04]  /*aedd0*/  STL.64 [R1+0x950], R4 ;  /* 0x0009500401007387 */ /* 0x0001e80000100a00 */
[----:B------:R1:W-:Y:S04]  /*aede0*/  STL.64 [R1+0x958], R6 ;  /* 0x0009580601007387 */ /* 0x0003e80000100a00 */
[----:B------:R-:W2:Y:S01]  /*aedf0*/  LDL.LU R59, [R1+0x94] ;  /* 0x00009400013b7983 */ /* 0x000ea20000300800 */
[----:B------:R-:W-:-:S02]  /*aee00*/  IMAD.MOV.U32 R56, RZ, RZ, R48 ;  /* 0x000000ffff387224 */ /* 0x000fc400078e0030 */
[----:B------:R-:W-:Y:S01]  /*aee10*/  IMAD.MOV.U32 R57, RZ, RZ, R49 ;  /* 0x000000ffff397224 */ /* 0x000fe200078e0031 */
[----:B------:R-:W3:Y:S04]  /*aee20*/  LDL.LU R48, [R1+0x4944] ;  /* 0x0049440001307983 */ /* 0x000ee80000300800 */
[----:B------:R-:W4:Y:S04]  /*aee30*/  LDL.LU R49, [R1+0x4940] ;  /* 0x0049400001317983 */ /* 0x000f280000300800 */
[----:B--2---:R-:W-:Y:S04]  /*aee40*/  STL.64 [R1+0x4800], R58 ;  /* 0x0048003a01007387 */ /* 0x004fe80000100a00 */
[----:B------:R2:W-:Y:S04]  /*aee50*/  STL.64 [R1+0x47f8], R56 ;  /* 0x0047f83801007387 */ /* 0x0005e80000100a00 */
[----:B0-----:R-:W5:Y:S04]  /*aee60*/  LDL.LU R4, [R1+0x700] ;  /* 0x0007000001047983 */ /* 0x001f680000300800 */
[----:B------:R-:W5:Y:S04]  /*aee70*/  LDL.LU R5, [R1+0x704] ;  /* 0x0007040001057983 */ /* 0x000f680000300800 */
[----:B-1----:R-:W2:Y:S04]  /*aee80*/  LDL.LU R6, [R1+0x708] ;  /* 0x0007080001067983 */ /* 0x002ea80000300800 */
[----:B------:R-:W2:Y:S04]  /*aee90*/  LDL.LU R7, [R1+0x70c] ;  /* 0x00070c0001077983 */ /* 0x000ea80000300800 */
[----:B--2---:R0:W-:Y:S04]  /*aeea0*/  STL.64 [R1+0x4810], R6 ;  /* 0x0048100601007387 */ /* 0x0041e80000100a00 */
[----:B-----5:R-:W-:Y:S04]  /*aeeb0*/  STL.64 [R1+0x4808], R4 ;  /* 0x0048080401007387 */ /* 0x020fe80000100a00 */
[----:B------:R-:W2:Y:S04]  /*aeec0*/  LDL.LU R10, [R1+0xa0] ;  /* 0x0000a000010a7983 */ /* 0x000ea80000300800 */
[----:B------:R-:W2:Y:S04]  /*aeed0*/  LDL.LU R11, [R1+0xa4] ;  /* 0x0000a400010b7983 */ /* 0x000ea80000300800 */
[----:B------:R-:W5:Y:S04]  /*aeee0*/  LDL.LU R12, [R1+0x720] ;  /* 0x00072000010c7983 */ /* 0x000f680000300800 */
[----:B------:R-:W5:Y:S04]  /*aeef0*/  LDL.LU R13, [R1+0x724] ;  /* 0x00072400010d7983 */ /* 0x000f680000300800 */
[----:B------:R-:W2:Y:S04]  /*aef00*/  LDL.LU R14, [R1+0x728] ;  /* 0x00072800010e7983 */ /* 0x000ea80000300800 */
[----:B------:R-:W2:Y:S01]  /*aef10*/  LDL.LU R15, [R1+0x72c] ;  /* 0x00072c00010f7983 */ /* 0x000ea20000300800 */
[----:B----4-:R-:W-:-:S02]  /*aef20*/  IMAD.MOV.U32 R8, RZ, RZ, R49 ;  /* 0x000000ffff087224 */ /* 0x010fc400078e0031 */
[----:B---3--:R-:W-:Y:S01]  /*aef30*/  IMAD.MOV.U32 R9, RZ, RZ, R48 ;  /* 0x000000ffff097224 */ /* 0x008fe200078e0030 */
[----:B--2---:R-:W-:Y:S04]  /*aef40*/  STL.64 [R1+0x4820], R14 ;  /* 0x0048200e01007387 */ /* 0x004fe80000100a00 */
[----:B-----5:R1:W-:Y:S04]  /*aef50*/  STL.64 [R1+0x4818], R12 ;  /* 0x0048180c01007387 */ /* 0x0203e80000100a00 */
[----:B------:R-:W2:Y:S04]  /*aef60*/  LDL.LU R49, [R1+0x493c] ;  /* 0x00493c0001317983 */ /* 0x000ea80000300800 */
[----:B------:R-:W3:Y:S04]  /*aef70*/  LDL.LU R48, [R1+0x4938] ;  /* 0x0049380001307983 */ /* 0x000ee80000300800 */
[----:B------:R-:W-:Y:S04]  /*aef80*/  STL.64 [R1+0x4830], R10 ;  /* 0x0048300a01007387 */ /* 0x000fe80000100a00 */
[----:B------:R-:W-:Y:S04]  /*aef90*/  STL.64 [R1+0x4828], R8 ;  /* 0x0048280801007387 */ /* 0x000fe80000100a00 */
[----:B------:R-:W4:Y:S04]  /*aefa0*/  LDL.LU R16, [R1+0x740] ;  /* 0x0007400001107983 */ /* 0x000f280000300800 */
[----:B------:R-:W4:Y:S04]  /*aefb0*/  LDL.LU R17, [R1+0x744] ;  /* 0x0007440001117983 */ /* 0x000f280000300800 */
[----:B------:R-:W5:Y:S04]  /*aefc0*/  LDL.LU R18, [R1+0x748] ;  /* 0x0007480001127983 */ /* 0x000f680000300800 */
[----:B------:R-:W5:Y:S04]  /*aefd0*/  LDL.LU R19, [R1+0x74c] ;  /* 0x00074c0001137983 */ /* 0x000f680000300800 */
[----:B-----5:R5:W-:Y:S04]  /*aefe0*/  STL.64 [R1+0x4840], R18 ;  /* 0x0048401201007387 */ /* 0x020be80000100a00 */
[----:B----4-:R-:W-:Y:S04]  /*aeff0*/  STL.64 [R1+0x4838], R16 ;  /* 0x0048381001007387 */ /* 0x010fe80000100a00 */
[----:B------:R-:W4:Y:S04]  /*af000*/  LDL.LU R22, [R1+0xb0] ;  /* 0x0000b00001167983 */ /* 0x000f280000300800 */
[----:B------:R-:W4:Y:S01]  /*af010*/  LDL.LU R23, [R1+0xb4] ;  /* 0x0000b40001177983 */ /* 0x000f220000300800 */
[----:B---3--:R-:W-:-:S02]  /*af020*/  IMAD.MOV.U32 R20, RZ, RZ, R48 ;  /* 0x000000ffff147224 */ /* 0x008fc400078e0030 */
[----:B--2---:R-:W-:Y:S01]  /*af030*/  IMAD.MOV.U32 R21, RZ, RZ, R49 ;  /* 0x000000ffff157224 */ /* 0x004fe200078e0031 */
[----:B------:R-:W2:Y:S04]  /*af040*/  LDL.LU R48, [R1+0x4934] ;  /* 0x0049340001307983 */ /* 0x000ea80000300800 */
[----:B------:R-:W3:Y:S04]  /*af050*/  LDL.LU R49, [R1+0x4930] ;  /* 0x0049300001317983 */ /* 0x000ee80000300800 */
        /* <DEDUP_REMOVED lines=14> */
[----:B---3--:R-:W-:-:S02]  /*af140*/  IMAD.MOV.U32 R36, RZ, RZ, R49 ;  /* 0x000000ffff247224 */ /* 0x008fc400078e0031 */
[----:B------:R-:W-:Y:S01]  /*af150*/  IMAD.MOV.U32 R37, RZ, RZ, R48 ;  /* 0x000000ffff257224 */ /* 0x000fe200078e0030 */
        /* <DEDUP_REMOVED lines=16> */
[----:B--2---:R2:W-:Y:S04]  /*af260*/  STL.64 [R1+0x48a0], R58 ;  /* 0x0048a03a01007387 */ /* 0x0045e80000100a00 */
[----:B------:R-:W-:Y:S04]  /*af270*/  STL.64 [R1+0x4898], R56 ;  /* 0x0048983801007387 */ /* 0x000fe80000100a00 */
[----:B0-----:R-:W2:Y:S04]  /*af280*/  LDL.LU R6, [R1+0xd8] ;  /* 0x0000d80001067983 */ /* 0x001ea80000300800 */
[----:B------:R-:W2:Y:S04]  /*af290*/  LDL.LU R7, [R1+0xdc] ;  /* 0x0000dc0001077983 */ /* 0x000ea80000300800 */
[----:B-1----:R-:W2:Y:S04]  /*af2a0*/  LDL.LU R12, [R1+0x800] ;  /* 0x00080000010c7983 */ /* 0x002ea80000300800 */
[----:B------:R-:W2:Y:S04]  /*af2b0*/  LDL.LU R13, [R1+0x804] ;  /* 0x00080400010d7983 */ /* 0x000ea80000300800 */
[----:B------:R-:W2:Y:S04]  /*af2c0*/  LDL.LU R14, [R1+0x808] ;  /* 0x00080800010e7983 */ /* 0x000ea80000300800 */
[----:B------:R-:W2:Y:S01]  /*af2d0*/  LDL.LU R15, [R1+0x80c] ;  /* 0x00080c00010f7983 */ /* 0x000ea20000300800 */
[----:B------:R-:W-:-:S02]  /*af2e0*/  IMAD.MOV.U32 R4, RZ, RZ, R48 ;  /* 0x000000ffff047224 */ /* 0x000fc400078e0030 */
[----:B---3--:R-:W-:Y:S01]  /*af2f0*/  IMAD.MOV.U32 R5, RZ, RZ, R49 ;  /* 0x000000ffff057224 */ /* 0x008fe200078e0031 */
[----:B--2---:R-:W-:Y:S04]  /*af300*/  STL.64 [R1+0x48b0], R14 ;  /* 0x0048b00e01007387 */ /* 0x004fe80000100a00 */
[----:B------:R0:W-:Y:S04]  /*af310*/  STL.64 [R1+0x48a8], R12 ;  /* 0x0048a80c01007387 */ /* 0x0001e80000100a00 */
[----:B------:R-:W2:Y:S04]  /*af320*/  LDL.LU R48, [R1+0x4924] ;  /* 0x0049240001307983 */ /* 0x000ea80000300800 */
[----:B------:R-:W3:Y:S04]  /*af330*/  LDL.LU R49, [R1+0x4920] ;  /* 0x0049200001317983 */ /* 0x000ee80000300800 */
[----:B------:R-:W-:Y:S04]  /*af340*/  STL.64 [R1+0x48c0], R6 ;  /* 0x0048c00601007387 */ /* 0x000fe80000100a00 */
[----:B------:R-:W-:Y:S04]  /*af350*/  STL.64 [R1+0x48b8], R4 ;  /* 0x0048b80401007387 */ /* 0x000fe80000100a00 */
[----:B-----5:R-:W5:Y:S04]  /*af360*/  LDL.LU R18, [R1+0xe8] ;  /* 0x0000e80001127983 */ /* 0x020f680000300800 */
[----:B------:R-:W5:Y:S04]  /*af370*/  LDL.LU R19, [R1+0xec] ;  /* 0x0000ec0001137983 */ /* 0x000f680000300800 */
[----:B----4-:R-:W4:Y:S04]  /*af380*/  LDL.LU R20, [R1+0x840] ;  /* 0x0008400001147983 */ /* 0x010f280000300800 */
[----:B------:R-:W4:Y:S04]  /*af390*/  LDL.LU R21, [R1+0x844] ;  /* 0x0008440001157983 */ /* 0x000f280000300800 */
[----:B------:R-:W4:Y:S04]  /*af3a0*/  LDL.LU R22, [R1+0x848] ;  /* 0x0008480001167983 */ /* 0x000f280000300800 */
[----:B------:R-:W4:Y:S01]  /*af3b0*/  LDL.LU R23, [R1+0x84c] ;  /* 0x00084c0001177983 */ /* 0x000f220000300800 */
[----:B--2---:R-:W-:-:S02]  /*af3c0*/  IMAD.MOV.U32 R17, RZ, RZ, R48 ;  /* 0x000000ffff117224 */ /* 0x004fc400078e0030 */
[----:B---3--:R-:W-:Y:S01]  /*af3d0*/  IMAD.MOV.U32 R16, RZ, RZ, R49 ;  /* 0x000000ffff107224 */ /* 0x008fe200078e0031 */
[----:B----4-:R-:W-:Y:S04]  /*af3e0*/  STL.64 [R1+0x48d0], R22 ;  /* 0x0048d01601007387 */ /* 0x010fe80000100a00 */
[----:B------:R-:W-:Y:S04]  /*af3f0*/  STL.64 [R1+0x48c8], R20 ;  /* 0x0048c81401007387 */ /* 0x000fe80000100a00 */
[----:B------:R-:W2:Y:S04]  /*af400*/  LDL.LU R49, [R1+0x491c] ;  /* 0x00491c0001317983 */ /* 0x000ea80000300800 */
[----:B------:R-:W3:Y:S04]  /*af410*/  LDL.LU R48, [R1+0x4918] ;  /* 0x0049180001307983 */ /* 0x000ee80000300800 */
[----:B-----5:R-:W-:Y:S04]  /*af420*/  STL.64 [R1+0x48e0], R18 ;  /* 0x0048e01201007387 */ /* 0x020fe80000100a00 */
[----:B------:R-:W-:Y:S04]  /*af430*/  STL.64 [R1+0x48d8], R16 ;  /* 0x0048d81001007387 */ /* 0x000fe80000100a00 */
[----:B------:R-:W4:Y:S04]  /*af440*/  LDL.LU R32, [R1+0x860] ;  /* 0x0008600001207983 */ /* 0x000f280000300800 */
[----:B------:R-:W4:Y:S04]  /*af450*/  LDL.LU R33, [R1+0x864] ;  /* 0x0008640001217983 */ /* 0x000f280000300800 */
[----:B------:R-:W5:Y:S04]  /*af460*/  LDL.LU R34, [R1+0x868] ;  /* 0x0008680001227983 */ /* 0x000f680000300800 */
[----:B------:R-:W5:Y:S04]  /*af470*/  LDL.LU R35, [R1+0x86c] ;  /* 0x00086c0001237983 */ /* 0x000f680000300800 */
[----:B-----5:R-:W-:Y:S04]  /*af480*/  STL.64 [R1+0x48f8], R34 ;  /* 0x0048f82201007387 */ /* 0x020fe80000100a00 */
[----:B----4-:R1:W-:Y:S04]  /*af490*/  STL.64 [R1+0x48f0], R32 ;  /* 0x0048f02001007387 */ /* 0x0103e80000100a00 */
[----:B------:R-:W4:Y:S04]  /*af4a0*/  LDL.LU R42, [R1+0xf8] ;  /* 0x0000f800012a7983 */ /* 0x000f280000300800 */
[----:B------:R-:W4:Y:S04]  /*af4b0*/  LDL.LU R43, [R1+0xfc] ;  /* 0x0000fc00012b7983 */ /* 0x000f280000300800 */
[----:B------:R-:W4:Y:S04]  /*af4c0*/  LDL.LU R36, [R1+0x880] ;  /* 0x0008800001247983 */ /* 0x000f280000300800 */
[----:B------:R-:W4:Y:S04]  /*af4d0*/  LDL.LU R37, [R1+0x884] ;  /* 0x0008840001257983 */ /* 0x000f280000300800 */
[----:B------:R-:W4:Y:S04]  /*af4e0*/  LDL.LU R38, [R1+0x888] ;  /* 0x0008880001267983 */ /* 0x000f280000300800 */
[----:B------:R-:W4:Y:S01]  /*af4f0*/  LDL.LU R39, [R1+0x88c] ;  /* 0x00088c0001277983 */ /* 0x000f220000300800 */
[----:B---3--:R-:W-:-:S02]  /*af500*/  IMAD.MOV.U32 R40, RZ, RZ, R48 ;  /* 0x000000ffff287224 */ /* 0x008fc400078e0030 */
[----:B--2---:R-:W-:Y:S01]  /*af510*/  IMAD.MOV.U32 R41, RZ, RZ, R49 ;  /* 0x000000ffff297224 */ /* 0x004fe200078e0031 */
[----:B------:R-:W2:Y:S04]  /*af520*/  LDL.LU R48, [R1+0x4914] ;  /* 0x0049140001307983 */ /* 0x000ea80000300800 */
[----:B------:R-:W3:Y:S04]  /*af530*/  LDL.LU R49, [R1+0x4910] ;  /* 0x0049100001317983 */ /* 0x000ee80000300800 */
[----:B------:R-:W5:Y:S04]  /*af540*/  LDL.LU R58, [R1+0x108] ;  /* 0x00010800013a7983 */ /* 0x000f680000300800 */
[----:B------:R-:W5:Y:S04]  /*af550*/  LDL.LU R59, [R1+0x10c] ;  /* 0x00010c00013b7983 */ /* 0x000f680000300800 */
[----:B0-----:R-:W5:Y:S04]  /*af560*/  LDL.LU R12, [R1+0x8c0] ;  /* 0x0008c000010c7983 */ /* 0x001f680000300800 */
[----:B------:R-:W5:Y:S04]  /*af570*/  LDL.LU R13, [R1+0x8c4] ;  /* 0x0008c400010d7983 */ /* 0x000f680000300800 */
[----:B------:R-:W5:Y:S04]  /*af580*/  LDL.LU R14, [R1+0x8c8] ;  /* 0x0008c800010e7983 */ /* 0x000f680000300800 */
[----:B------:R-:W5:Y:S04]  /*af590*/  LDL.LU R15, [R1+0x8cc] ;  /* 0x0008cc00010f7983 */ /* 0x000f680000300800 */
[----:B-1----:R-:W4:Y:S04]  /*af5a0*/  LDL.LU R32, [R1+0x910] ;  /* 0x0009100001207983 */ /* 0x002f280000300800 */
[----:B------:R-:W4:Y:S04]  /*af5b0*/  LDL.LU R33, [R1+0x914] ;  /* 0x0009140001217983 */ /* 0x000f280000300800 */
[----:B------:R-:W4:Y:S04]  /*af5c0*/  LDL.LU R34, [R1+0x918] ;  /* 0x0009180001227983 */ /* 0x000f280000300800 */
[----:B------:R-:W4:Y:S04]  /*af5d0*/  LDL.LU R35, [R1+0x91c] ;  /* 0x00091c0001237983 */ /* 0x000f280000300800 */
[----:B------:R-:W4:Y:S04]  /*af5e0*/  LDL.LU R51, [R1+0x4520] ;  /* 0x0045200001337983 */ /* 0x000f280000300800 */
[----:B------:R-:W4:Y:S04]  /*af5f0*/  LDL.LU R61, [R1+0x451c] ;  /* 0x00451c00013d7983 */ /* 0x000f280000300800 */
[----:B------:R-:W4:Y:S04]  /*af600*/  LDL.LU R60, [R1+0x4528] ;  /* 0x00452800013c7983 */ /* 0x000f280000300800 */
[----:B------:R-:W4:Y:S01]  /*af610*/  LDL.LU R0, [R1+0x4524] ;  /* 0x0045240001007983 */ /* 0x000f220000300800 */
[----:B--2---:R-:W-:-:S02]  /*af620*/  IMAD.MOV.U32 R57, RZ, RZ, R48 ;  /* 0x000000ffff397224 */ /* 0x004fc400078e0030 */
[----:B---3--:R-:W-:Y:S01]  /*af630*/  IMAD.MOV.U32 R56, RZ, RZ, R49 ;  /* 0x000000ffff387224 */ /* 0x008fe200078e0031 */
[----:B------:R-:W2:Y:S04]  /*af640*/  LDL.LU R48, [R1+0x4530] ;  /* 0x0045300001307983 */ /* 0x000ea80000300800 */
[----:B------:R-:W2:Y:S04]  /*af650*/  LDL.LU R21, [R1+0x452c] ;  /* 0x00452c0001157983 */ /* 0x000ea80000300800 */
[----:B------:R-:W3:Y:S04]  /*af660*/  LDL.LU R49, [R1+0x4538] ;  /* 0x0045380001317983 */ /* 0x000ee80000300800 */
[----:B------:R-:W3:Y:S04]  /*af670*/  LDL.LU R20, [R1+0x4534] ;  /* 0x0045340001147983 */ /* 0x000ee80000300800 */
        /* <DEDUP_REMOVED lines=23> */
[----:B------:R0:W-:Y:S01]  /*af7f0*/  STL.64 [R1+0x4578], R44 ;  /* 0x0045782c01007387 */ /* 0x0001e20000100a00 */
[----:B----4-:R-:W-:-:S02]  /*af800*/  IMAD R61, R61, 0x100, R51 ;  /* 0x000001003d3d7824 */ /* 0x010fc400078e0233 */
[----:B------:R-:W-:Y:S01]  /*af810*/  IMAD R0, R0, 0x100, R60 ;  /* 0x0000010000007824 */ /* 0x000fe200078e023c */
[----:B0-----:R-:W4:Y:S04]  /*af820*/  LDL.LU R44, [R1+0x7c0] ;  /* 0x0007c000012c7983 */ /* 0x001f280000300800 */
[----:B------:R-:W4:Y:S04]  /*af830*/  LDL.LU R45, [R1+0x7c4] ;  /* 0x0007c400012d7983 */ /* 0x000f280000300800 */
[----:B------:R-:W4:Y:S04]  /*af840*/  LDL.LU R46, [R1+0x7c8] ;  /* 0x0007c800012e7983 */ /* 0x000f280000300800 */
[----:B------:R-:W4:Y:S04]  /*af850*/  LDL.LU R47, [R1+0x7cc] ;  /* 0x0007cc00012f7983 */ /* 0x000f280000300800 */
[----:B------:R-:W4:Y:S04]  /*af860*/  LDL.LU R51, [R1+0x490c] ;  /* 0x00490c0001337983 */ /* 0x000f280000300800 */
[----:B------:R-:W4:Y:S01]  /*af870*/  LDL.LU R60, [R1+0x4908] ;  /* 0x00490800013c7983 */ /* 0x000f220000300800 */
[----:B--2---:R-:W-:-:S03]  /*af880*/  IMAD R21, R21, 0x100, R48 ;  /* 0x0000010015157824 */ /* 0x004fc600078e0230 */
[----:B------:R-:W2:Y:S01]  /*af890*/  LDL.LU R48, [R1+0x4904] ;  /* 0x0049040001307983 */ /* 0x000ea20000300800 */
[----:B---3--:R-:W-:-:S03]  /*af8a0*/  IMAD R20, R20, 0x100, R49 ;  /* 0x0000010014147824 */ /* 0x008fc600078e0231 */
[----:B------:R-:W2:Y:S02]  /*af8b0*/  LDL.LU R49, [R1+0x4900] ;  /* 0x0049000001317983 */ /* 0x000ea40000300800 */
[----:B--2---:R-:W-:Y:S02]  /*af8c0*/  HMMA.16816.F32 R28, R28, R48, R32 ;  /* 0x000000301c1c723c */ /* 0x004fe40000001820 */
[----:B------:R-:W2:Y:S04]  /*af8d0*/  LDL.LU.64 R34, [R1+0x48f8] ;  /* 0x0048f80001227983 */ /* 0x000ea80000300a00 */
[----:B------:R-:W2:Y:S04]  /*af8e0*/  LDL.LU.64 R32, [R1+0x48f0] ;  /* 0x0048f00001207983 */ /* 0x000ea80000300a00 */
[----:B----4-:R0:W-:Y:S04]  /*af8f0*/  STL.64 [R1+0x4658], R50 ;  /* 0x0046583201007387 */ /* 0x0101e80000100a00 */
        /* <DEDUP_REMOVED lines=8> */
[C---:B-----5:R-:W-:Y:S08]  /*af980*/  HMMA.16816.F32 R20, R28.reuse, R22, R16 ;  /* 0x000000161c14723c */ /* 0x060ff00000001810 */
[C---:B------:R-:W-:Y:S01]  /*af990*/  HMMA.16816.F32 R4, R28.reuse, R56, R4 ;  /* 0x000000381c04723c */ /* 0x040fe20000001804 */
[----:B------:R-:W-:Y:S04]  /*af9a0*/  STL.64 [R1+0x4650], R48 ;  /* 0x0046503001007387 */ /* 0x000fe80000100a00 */
[----:B------:R-:W4:Y:S04]  /*af9b0*/  LDL.LU R61, [R1+0x48ec] ;  /* 0x0048ec00013d7983 */ /* 0x000f280000300800 */
[----:B------:R-:W5:Y:S04]  /*af9c0*/  LDL.LU R0, [R1+0x48e8] ;  /* 0x0048e80001007983 */ /* 0x000f680000300800 */
[----:B------:R-:W2:Y:S04]  /*af9d0*/  LDL.LU.64 R18, [R1+0x48e0] ;  /* 0x0048e00001127983 */ /* 0x000ea80000300a00 */
[----:B------:R-:W2:Y:S01]  /*af9e0*/  LDL.LU.64 R16, [R1+0x48d8] ;  /* 0x0048d80001107983 */ /* 0x000ea20000300a00 */
        /* <DEDUP_REMOVED lines=28> */
[C---:B---3--:R-:W-:Y:S11]  /*afbb0*/  HMMA.16816.F32 R16, R28.reuse, R18, R20 ;  /* 0x000000121c10723c */ /* 0x048ff60000001814 */
[----:B------:R-:W-:Y:S04]  /*afbc0*/  STL.64 [R1+0x860], R32 ;  /* 0x0008602001007387 */ /* 0x000fe80000100a00 */
[----:B------:R0:W-:Y:S04]  /*afbd0*/  STL.64 [R1+0x868], R34 ;  /* 0x0008682201007387 */ /* 0x0001e80000100a00 */
[----:B0-----:R-:W2:Y:S01]  /*afbe0*/  LDL.LU.64 R34, [R1+0x4860] ;  /* 0x0048600001227983 */ /* 0x001ea20000300a00 */
[C---:B----4-:R-:W-:Y:S08]  /*afbf0*/  HMMA.16816.F32 R8, R28.reuse, R4, R8 ;  /* 0x000000041c08723c */ /* 0x050ff00000001808 */
[C---:B-----5:R-:W-:Y:S01]  /*afc00*/  HMMA.16816.F32 R4, R28.reuse, R6, R12 ;  /* 0x000000061c04723c */ /* 0x060fe2000000180c */
[----:B------:R-:W2:Y:S04]  /*afc10*/  LDL.LU.64 R32, [R1+0x4858] ;  /* 0x0048580001207983 */ /* 0x000ea80000300a00 */
[----:B------:R-:W3:Y:S04]  /*afc20*/  LDL.LU.64 R22, [R1+0x4850] ;  /* 0x0048500001167983 */ /* 0x000ee80000300a00 */
[----:B------:R-:W2:Y:S04]  /*afc30*/  LDL.LU.64 R20, [R1+0x4848] ;  /* 0x0048480001147983 */ /* 0x000ea80000300a00 */
[----:B------:R-:W-:Y:S04]  /*afc40*/  STL.64 [R1+0x840], R16 ;  /* 0x0008401001007387 */ /* 0x000fe80000100a00 */
[----:B------:R0:W-:Y:S04]  /*afc50*/  STL.64 [R1+0x848], R18 ;  /* 0x0008481201007387 */ /* 0x0001e80000100a00 */
[----:B0-----:R-:W4:Y:S04]  /*afc60*/  LDL.LU.64 R18, [R1+0x4840] ;  /* 0x0048400001127983 */ /* 0x001f280000300a00 */
[----:B------:R-:W4:Y:S04]  /*afc70*/  LDL.LU.64 R16, [R1+0x4838] ;  /* 0x0048380001107983 */ /* 0x000f280000300a00 */
[----:B------:R-:W-:Y:S04]  /*afc80*/  STL.64 [R1+0x820], R8 ;  /* 0x0008200801007387 */ /* 0x000fe80000100a00 */
[----:B------:R0:W-:Y:S01]  /*afc90*/  STL.64 [R1+0x828], R10 ;  /* 0x0008280a01007387 */ /* 0x0001e20000100a00 */
[C---:B------:R-:W-:Y:S03]  /*afca0*/  HMMA.16816.F32 R48, R28.reuse, R50, R56 ;  /* 0x000000321c30723c */ /* 0x040fe60000001838 */
[----:B0-----:R-:W5:Y:S04]  /*afcb0*/  LDL.LU.64 R10, [R1+0x4830] ;  /* 0x00483000010a7983 */ /* 0x001f680000300a00 */
[----:B------:R-:W4:Y:S04]  /*afcc0*/  LDL.LU.64 R8, [R1+0x4828] ;  /* 0x0048280001087983 */ /* 0x000f280000300a00 */
[----:B------:R-:W5:Y:S04]  /*afcd0*/  LDL.LU.64 R14, [R1+0x4820] ;  /* 0x00482000010e7983 */ /* 0x000f680000300a00 */
[----:B------:R-:W5:Y:S04]  /*afce0*/  LDL.LU.64 R12, [R1+0x4818] ;  /* 0x00481800010c7983 */ /* 0x000f680000300a00 */
[----:B------:R-:W-:Y:S04]  /*afcf0*/  STL.64 [R1+0x800], R4 ;  /* 0x0008000401007387 */ /* 0x000fe80000100a00 */
[----:B------:R0:W-:Y:S04]  /*afd00*/  STL.64 [R1+0x808], R6 ;  /* 0x0008080601007387 */ /* 0x0001e80000100a00 */
[----:B0-----:R-:W5:Y:S04]  /*afd10*/  LDL.LU.64 R6, [R1+0x4810] ;  /* 0x0048100001067983 */ /* 0x001f680000300a00 */
[----:B------:R-:W5:Y:S04]  /*afd20*/  LDL.LU.64 R4, [R1+0x4808] ;  /* 0x0048080001047983 */ /* 0x000f680000300a00 */
[----:B------:R-:W5:Y:S04]  /*afd30*/  LDL.LU.64 R58, [R1+0x4800] ;  /* 0x00480000013a7983 */ /* 0x000f680000300a00 */
[----:B------:R-:W5:Y:S01]  /*afd40*/  LDL.LU.64 R56, [R1+0x47f8] ;  /* 0x0047f80001387983 */ /* 0x000f620000300a00 */
[C---:B------:R-:W-:Y:S08]  /*afd50*/  HMMA.16816.F32 R44, R28.reuse, R36, R44 ;  /* 0x000000241c2c723c */ /* 0x040ff0000000182c */
        /* <DEDUP_REMOVED lines=8> */
[C---:B---3--:R-:W-:Y:S08]  /*afde0*/  HMMA.16816.F32 R20, R28.reuse, R22, R24 ;  /* 0x000000161c14723c */ /* 0x048ff00000001818 */
[C---:B----4-:R-:W-:Y:S08]  /*afdf0*/  HMMA.16816.F32 R16, R28.reuse, R8, R16 ;  /* 0x000000081c10723c */ /* 0x050ff00000001810 */
[C---:B-----5:R-:W-:Y:S01]  /*afe00*/  HMMA.16816.F32 R12, R28.reuse, R10, R12 ;  /* 0x0000000a1c0c723c */ /* 0x060fe2000000180c */
[----:B------:R-:W-:Y:S04]  /*afe10*/  STL.64 [R1+0x780], R32 ;  /* 0x0007802001007387 */ /* 0x000fe80000100a00 */
[----:B------:R-:W-:Y:S04]  /*afe20*/  STL.64 [R1+0x788], R34 ;  /* 0x0007882201007387 */ /* 0x000fe80000100a00 */
[----:B------:R0:W-:Y:S04]  /*afe30*/  STL.64 [R1+0x760], R20 ;  /* 0x0007601401007387 */ /* 0x0001e80000100a00 */
[----:B------:R1:W-:Y:S01]  /*afe40*/  STL.64 [R1+0x768], R22 ;  /* 0x0007681601007387 */ /* 0x0003e20000100a00 */
[C---:B------:R-:W-:Y:S08]  /*afe50*/  HMMA.16816.F32 R8, R28.reuse, R56, R4 ;  /* 0x000000381c08723c */ /* 0x040ff00000001804 */
[----:B------:R-:W-:Y:S01]  /*afe60*/  HMMA.16816.F32 R4, R28, R58, R52 ;  /* 0x0000003a1c04723c */ /* 0x000fe20000001834 */
[----:B------:R-:W-:Y:S04]  /*afe70*/  STL.64 [R1+0x740], R16 ;  /* 0x0007401001007387 */ /* 0x000fe80000100a00 */
[----:B------:R-:W-:Y:S04]  /*afe80*/  STL.64 [R1+0x748], R18 ;  /* 0x0007481201007387 */ /* 0x000fe80000100a00 */
[----:B------:R-:W-:Y:S04]  /*afe90*/  STL.64 [R1+0x720], R12 ;  /* 0x0007200c01007387 */ /* 0x000fe80000100a00 */
[----:B------:R2:W-:Y:S04]  /*afea0*/  STL.64 [R1+0x728], R14 ;  /* 0x0007280e01007387 */ /* 0x0005e80000100a00 */
[----:B0-----:R-:W3:Y:S04]  /*afeb0*/  LDL.LU R20, [R1+0x3a0] ;  /* 0x0003a00001147983 */ /* 0x001ee80000300800 */
[----:B------:R-:W-:Y:S04]  /*afec0*/  STL.64 [R1+0x700], R8 ;  /* 0x0007000801007387 */ /* 0x000fe80000100a00 */
[----:B------:R-:W-:Y:S04]  /*afed0*/  STL.64 [R1+0x708], R10 ;  /* 0x0007080a01007387 */ /* 0x000fe80000100a00 */
[----:B------:R0:W-:Y:S04]  /*afee0*/  STL.64 [R1+0x6e0], R4 ;  /* 0x0006e00401007387 */ /* 0x0001e80000100a00 */
[----:B------:R4:W-:Y:S04]  /*afef0*/  STL.64 [R1+0x6e8], R6 ;  /* 0x0006e80601007387 */ /* 0x0009e80000100a00 */
[----:B------:R-:W3:Y:S04]  /*aff00*/  LDL.LU R21, [R1+0x3a4] ;  /* 0x0003a40001157983 */ /* 0x000ee80000300800 */
[----:B-1----:R-:W5:Y:S04]  /*aff10*/  LDL.LU R22, [R1+0x3a8] ;  /* 0x0003a80001167983 */ /* 0x002f680000300800 */
[----:B------:R-:W5:Y:S04]  /*aff20*/  LDL.LU R23, [R1+0x3ac] ;  /* 0x0003ac0001177983 */ /* 0x000f680000300800 */
[----:B-----5:R-:W-:Y:S04]  /*aff30*/  STL.64 [R1+0x4668], R22 ;  /* 0x0046681601007387 */ /* 0x020fe80000100a00 */
[----:B---3--:R1:W-:Y:S04]  /*aff40*/  STL.64 [R1+0x4660], R20 ;  /* 0x0046601401007387 */ /* 0x0083e80000100a00 */
        /* <DEDUP_REMOVED lines=10> */
[----:B-----5:R5:W-:Y:S04]  /*afff0*/  STL.64 [R1+0x4688], R34 ;  /* 0x0046882201007387 */ /* 0x020be80000100a00 */
[----:B---3--:R-:W-:Y:S04]  /*b0000*/  STL.64 [R1+0x4680], R32 ;  /* 0x0046802001007387 */ /* 0x008fe80000100a00 */
[----:B------:R-:W3:Y:S04]  /*b0010*/  LDL.LU R40, [R1+0x420] ;  /* 0x0004200001287983 */ /* 0x000ee80000300800 */
[----:B------:R-:W3:Y:S04]  /*b0020*/  LDL.LU R41, [R1+0x424] ;  /* 0x0004240001297983 */ /* 0x000ee80000300800 */
[----:B------:R-:W2:Y:S04]  /*b0030*/  LDL.LU R42, [R1+0x428] ;  /* 0x00042800012a7983 */ /* 0x000ea80000300800 */
[----:B------:R-:W2:Y:S04]  /*b0040*/  LDL.LU R43, [R1+0x42c] ;  /* 0x00042c00012b7983 */ /* 0x000ea80000300800 */
[----:B--2---:R-:W-:Y:S04]  /*b0050*/  STL.64 [R1+0x4698], R42 ;  /* 0x0046982a01007387 */ /* 0x004fe80000100a00 */
[----:B---3--:R2:W-:Y:S04]  /*b0060*/  STL.64 [R1+0x4690], R40 ;  /* 0x0046902801007387 */ /* 0x0085e80000100a00 */
[----:B------:R-:W3:Y:S04]  /*b0070*/  LDL.LU R44, [R1+0x440] ;  /* 0x00044000012c7983 */ /* 0x000ee80000300800 */
[----:B------:R-:W3:Y:S04]  /*b0080*/  LDL.LU R45, [R1+0x444] ;  /* 0x00044400012d7983 */ /* 0x000ee80000300800 */
[----:B------:R-:W2:Y:S04]  /*b0090*/  LDL.LU R46, [R1+0x448] ;  /* 0x00044800012e7983 */ /* 0x000ea80000300800 */
[----:B------:R-:W2:Y:S04]  /*b00a0*/  LDL.LU R47, [R1+0x44c] ;  /* 0x00044c00012f7983 */ /* 0x000ea80000300800 */
[----:B--2---:R-:W-:Y:S04]  /*b00b0*/  STL.64 [R1+0x46a8], R46 ;  /* 0x0046a82e01007387 */ /* 0x004fe80000100a00 */
[----:B---3--:R2:W-:Y:S04]  /*b00c0*/  STL.64 [R1+0x46a0], R44 ;  /* 0x0046a02c01007387 */ /* 0x0085e80000100a00 */
[----:B------:R-:W3:Y:S04]  /*b00d0*/  LDL.LU R14, [R1] ;  /* 0x00000000010e7983 */ /* 0x000ee80000300800 */
[----:B------:R-:W3:Y:S04]  /*b00e0*/  LDL.LU R15, [R1+0x4] ;  /* 0x00000400010f7983 */ /* 0x000ee80000300800 */
[----:B0-----:R-:W2:Y:S04]  /*b00f0*/  LDL.LU R4, [R1+0x4a0] ;  /* 0x0004a00001047983 */ /* 0x001ea80000300800 */
[----:B------:R-:W2:Y:S04]  /*b0100*/  LDL.LU R5, [R1+0x4a4] ;  /* 0x0004a40001057983 */ /* 0x000ea80000300800 */
[----:B----4-:R-:W4:Y:S04]  /*b0110*/  LDL.LU R6, [R1+0x4a8] ;  /* 0x0004a80001067983 */ /* 0x010f280000300800 */
[----:B------:R-:W4:Y:S01]  /*b0120*/  LDL.LU R7, [R1+0x4ac] ;  /* 0x0004ac0001077983 */ /* 0x000f220000300800 */
[----:B------:R-:W-:-:S03]  /*b0130*/  IMAD.MOV.U32 R11, RZ, RZ, R0 ;  /* 0x000000ffff0b7224 */ /* 0x000fc600078e0000 */
[----:B----4-:R0:W-:Y:S04]  /*b0140*/  STL.64 [R1+0x46b8], R6 ;  /* 0x0046b80601007387 */ /* 0x0101e80000100a00 */
[----:B--2---:R-:W-:Y:S04]  /*b0150*/  STL.64 [R1+0x46b0], R4 ;  /* 0x0046b00401007387 */ /* 0x004fe80000100a00 */
[----:B------:R-:W2:Y:S04]  /*b0160*/  LDL.LU R10, [R1+0x8] ;  /* 0x00000800010a7983 */ /* 0x000ea80000300800 */
[----:B------:R-:W4:Y:S04]  /*b0170*/  LDL.LU R0, [R1+0x47f0] ;  /* 0x0047f00001007983 */ /* 0x000f280000300800 */
        /* <DEDUP_REMOVED lines=8> */
[----:B------:R-:W-:Y:S04]  /*b0200*/  STL.64 [R1+0x46d8], R10 ;  /* 0x0046d80a01007387 */ /* 0x000fe80000100a00 */
[----:B--2---:R-:W-:Y:S04]  /*b0210*/  STL.64 [R1+0x46d0], R8 ;  /* 0x0046d00801007387 */ /* 0x004fe80000100a00 */
[----:B-1----:R-:W2:Y:S04]  /*b0220*/  LDL.LU R20, [R1+0x4e0] ;  /* 0x0004e00001147983 */ /* 0x002ea80000300800 */
[----:B------:R-:W2:Y:S04]  /*b0230*/  LDL.LU R21, [R1+0x4e4] ;  /* 0x0004e40001157983 */ /* 0x000ea80000300800 */
[----:B------:R-:W2:Y:S04]  /*b0240*/  LDL.LU R22, [R1+0x4e8] ;  /* 0x0004e80001167983 */ /* 0x000ea80000300800 */
[----:B------:R-:W2:Y:S01]  /*b0250*/  LDL.LU R23, [R1+0x4ec] ;  /* 0x0004ec0001177983 */ /* 0x000ea20000300800 */
[----:B----4-:R-:W-:-:S03]  /*b0260*/  IMAD.MOV.U32 R13, RZ, RZ, R0 ;  /* 0x000000ffff0d7224 */ /* 0x010fc600078e0000 */
[----:B--2---:R1:W-:Y:S04]  /*b0270*/  STL.64 [R1+0x46e8], R22 ;  /* 0x0046e81601007387 */ /* 0x0043e80000100a00 */
[----:B------:R-:W-:Y:S04]  /*b0280*/  STL.64 [R1+0x46e0], R20 ;  /* 0x0046e01401007387 */ /* 0x000fe80000100a00 */
[----:B------:R-:W2:Y:S04]  /*b0290*/  LDL.LU R12, [R1+0x18] ;  /* 0x00001800010c7983 */ /* 0x000ea80000300800 */
[----:B------:R-:W4:Y:S04]  /*b02a0*/  LDL.LU R0, [R1+0x47ec] ;  /* 0x0047ec0001007983 */ /* 0x000f280000300800 */
[----:B---3--:R-:W-:Y:S04]  /*b02b0*/  STL.64 [R1+0x46f8], R14 ;  /* 0x0046f80e01007387 */ /* 0x008fe80000100a00 */
[----:B--2---:R2:W-:Y:S04]  /*b02c0*/  STL.64 [R1+0x46f0], R12 ;  /* 0x0046f00c01007387 */ /* 0x0045e80000100a00 */
[----:B-----5:R-:W3:Y:S04]  /*b02d0*/  LDL.LU R34, [R1+0x20] ;  /* 0x0000200001227983 */ /* 0x020ee80000300800 */
[----:B------:R-:W3:Y:S04]  /*b02e0*/  LDL.LU R35, [R1+0x24] ;  /* 0x0000240001237983 */ /* 0x000ee80000300800 */
[----:B------:R-:W5:Y:S04]  /*b02f0*/  LDL.LU R40, [R1+0x520] ;  /* 0x0005200001287983 */ /* 0x000f680000300800 */
[----:B------:R-:W5:Y:S04]  /*b0300*/  LDL.LU R41, [R1+0x524] ;  /* 0x0005240001297983 */ /* 0x000f680000300800 */
[----:B------:R-:W2:Y:S04]  /*b0310*/  LDL.LU R42, [R1+0x528] ;  /* 0x00052800012a7983 */ /* 0x000ea80000300800 */
[----:B------:R-:W2:Y:S01]  /*b0320*/  LDL.LU R43, [R1+0x52c] ;  /* 0x00052c00012b7983 */ /* 0x000ea20000300800 */
[----:B----4-:R-:W-:-:S03]  /*b0330*/  IMAD.MOV.U32 R33, RZ, RZ, R0 ;  /* 0x000000ffff217224 */ /* 0x010fc600078e0000 */
[----:B--2---:R-:W-:Y:S04]  /*b0340*/  STL.64 [R1+0x4708], R42 ;  /* 0x0047082a01007387 */ /* 0x004fe80000100a00 */
[----:B-----5:R2:W-:Y:S04]  /*b0350*/  STL.64 [R1+0x4700], R40 ;  /* 0x0047002801007387 */ /* 0x0205e80000100a00 */
[----:B------:R-:W4:Y:S04]  /*b0360*/  LDL.LU R32, [R1+0x28] ;  /* 0x0000280001207983 */ /* 0x000f280000300800 */
[----:B------:R-:W5:Y:S04]  /*b0370*/  LDL.LU R0, [R1+0x47e8] ;  /* 0x0047e80001007983 */ /* 0x000f680000300800 */
        /* <DEDUP_REMOVED lines=21> */
[----:B-1----:R-:W2:Y:S04]  /*b04d0*/  LDL.LU R22, [R1+0x40] ;  /* 0x0000400001167983 */ /* 0x002ea80000300800 */
[----:B------:R-:W2:Y:S04]  /*b04e0*/  LDL.LU R23, [R1+0x44] ;  /* 0x0000440001177983 */ /* 0x000ea80000300800 */
[----:B------:R-:W4:Y:S04]  /*b04f0*/  LDL.LU R12, [R1+0x5a0] ;  /* 0x0005a000010c7983 */ /* 0x000f280000300800 */
[----:B------:R-:W4:Y:S04]  /*b0500*/  LDL.LU R13, [R1+0x5a4] ;  /* 0x0005a400010d7983 */ /* 0x000f280000300800 */
[----:B------:R-:W2:Y:S04]  /*b0510*/  LDL.LU R14, [R1+0x5a8] ;  /* 0x0005a800010e7983 */ /* 0x000ea80000300800 */
[----:B------:R-:W2:Y:S01]  /*b0520*/  LDL.LU R15, [R1+0x5ac] ;  /* 0x0005ac00010f7983 */ /* 0x000ea20000300800 */
[----:B-----5:R-:W-:-:S03]  /*b0530*/  IMAD.MOV.U32 R21, RZ, RZ, R0 ;  /* 0x000000ffff157224 */ /* 0x020fc600078e0000 */
[----:B--2---:R-:W-:Y:S04]  /*b0540*/  STL.64 [R1+0x4758], R14 ;  /* 0x0047580e01007387 */ /* 0x004fe80000100a00 */
[----:B----4-:R1:W-:Y:S04]  /*b0550*/  STL.64 [R1+0x4750], R12 ;  /* 0x0047500c01007387 */ /* 0x0103e80000100a00 */
[----:B------:R-:W2:Y:S04]  /*b0560*/  LDL.LU R20, [R1+0x48] ;  /* 0x0000480001147983 */ /* 0x000ea80000300800 */
[----:B------:R-:W4:Y:S04]  /*b0570*/  LDL.LU R0, [R1+0x47e0] ;  /* 0x0047e00001007983 */ /* 0x000f280000300800 */
[----:B------:R-:W-:Y:S04]  /*b0580*/  STL.64 [R1+0x4768], R22 ;  /* 0x0047681601007387 */ /* 0x000fe80000100a00 */
[----:B--2---:R2:W-:Y:S04]  /*b0590*/  STL.64 [R1+0x4760], R20 ;  /* 0x0047601401007387 */ /* 0x0045e80000100a00 */
[----:B------:R-:W5:Y:S04]  /*b05a0*/  LDL.LU R40, [R1+0x5c0] ;  /* 0x0005c00001287983 */ /* 0x000f680000300800 */
[----:B------:R-:W5:Y:S04]  /*b05b0*/  LDL.LU R41, [R1+0x5c4] ;  /* 0x0005c40001297983 */ /* 0x000f680000300800 */
[----:B------:R-:W2:Y:S04]  /*b05c0*/  LDL.LU R42, [R1+0x5c8] ;  /* 0x0005c800012a7983 */ /* 0x000ea80000300800 */
[----:B------:R-:W2:Y:S04]  /*b05d0*/  LDL.LU R43, [R1+0x5cc] ;  /* 0x0005cc00012b7983 */ /* 0x000ea80000300800 */
[----:B--2---:R-:W-:Y:S04]  /*b05e0*/  STL.64 [R1+0x4778], R42 ;  /* 0x0047782a01007387 */ /* 0x004fe80000100a00 */
[----:B-----5:R2:W-:Y:S04]  /*b05f0*/  STL.64 [R1+0x4770], R40 ;  /* 0x0047702801007387 */ /* 0x0205e80000100a00 */
[----:B---3--:R-:W3:Y:S04]  /*b0600*/  LDL.LU R34, [R1+0x50] ;  /* 0x0000500001227983 */ /* 0x008ee80000300800 */
        /* <DEDUP_REMOVED lines=10> */
[----:B---3--:R-:W-:Y:S04]  /*b06b0*/  STL.64 [R1+0x4798], R34 ;  /* 0x0047982201007387 */ /* 0x008fe80000100a00 */
[----:B----4-:R-:W-:Y:S04]  /*b06c0*/  STL.64 [R1+0x4790], R32 ;  /* 0x0047902001007387 */ /* 0x010fe80000100a00 */
[----:B0-----:R-:W3:Y:S04]  /*b06d0*/  LDL.LU R6, [R1+0x60] ;  /* 0x0000600001067983 */ /* 0x001ee80000300800 */
[----:B------:R-:W3:Y:S04]  /*b06e0*/  LDL.LU R7, [R1+0x64] ;  /* 0x0000640001077983 */ /* 0x000ee80000300800 */
[----:B-1----:R-:W4:Y:S04]  /*b06f0*/  LDL.LU R12, [R1+0x620] ;  /* 0x00062000010c7983 */ /* 0x002f280000300800 */
[----:B------:R-:W4:Y:S04]  /*b0700*/  LDL.LU R13, [R1+0x624] ;  /* 0x00062400010d7983 */ /* 0x000f280000300800 */
[----:B------:R-:W2:Y:S04]  /*b0710*/  LDL.LU R14, [R1+0x628] ;  /* 0x00062800010e7983 */ /* 0x000ea80000300800 */
[----:B------:R-:W2:Y:S01]  /*b0720*/  LDL.LU R15, [R1+0x62c] ;  /* 0x00062c00010f7983 */ /* 0x000ea20000300800 */
[----:B-----5:R-:W-:-:S03]  /*b0730*/  IMAD.MOV.U32 R5, RZ, RZ, R0 ;  /* 0x000000ffff057224 */ /* 0x020fc600078e0000 */
[----:B--2---:R0:W-:Y:S04]  /*b0740*/  STL.64 [R1+0x47a8], R14 ;  /* 0x0047a80e01007387 */ /* 0x0041e80000100a00 */
[----:B----4-:R-:W-:Y:S04]  /*b0750*/  STL.64 [R1+0x47a0], R12 ;  /* 0x0047a00c01007387 */ /* 0x010fe80000100a00 */
[----:B------:R-:W2:Y:S04]  /*b0760*/  LDL.LU R4, [R1+0x68] ;  /* 0x0000680001047983 */ /* 0x000ea80000300800 */
[----:B------:R-:W4:Y:S04]  /*b0770*/  LDL.LU R0, [R1+0x47d8] ;  /* 0x0047d80001007983 */ /* 0x000f280000300800 */
[----:B---3--:R-:W-:Y:S04]  /*b0780*/  STL.64 [R1+0x47b8], R6 ;  /* 0x0047b80601007387 */ /* 0x008fe80000100a00 */
[----:B--2---:R1:W-:Y:S04]  /*b0790*/  STL.64 [R1+0x47b0], R4 ;  /* 0x0047b00401007387 */ /* 0x0043e80000100a00 */
[----:B------:R-:W2:Y:S04]  /*b07a0*/  LDL.LU R20, [R1+0x640] ;  /* 0x0006400001147983 */ /* 0x000ea80000300800 */
[----:B------:R-:W2:Y:S04]  /*b07b0*/  LDL.LU R21, [R1+0x644] ;  /* 0x0006440001157983 */ /* 0x000ea80000300800 */
[----:B------:R-:W3:Y:S04]  /*b07c0*/  LDL.LU R22, [R1+0x648] ;  /* 0x0006480001167983 */ /* 0x000ee80000300800 */
[----:B------:R-:W3:Y:S01]  /*b07d0*/  LDL.LU R23, [R1+0x64c] ;  /* 0x00064c0001177983 */ /* 0x000ee20000300800 */
[----:B----4-:R-:W-:-:S03]  /*b07e0*/  IMAD.MOV.U32 R41, RZ, RZ, R0 ;  /* 0x000000ffff297224 */ /* 0x010fc600078e0000 */
[----:B---3--:R-:W-:Y:S04]  /*b07f0*/  STL.64 [R1+0x47c8], R22 ;  /* 0x0047c81601007387 */ /* 0x008fe80000100a00 */
[----:B--2---:R2:W-:Y:S04]  /*b0800*/  STL.64 [R1+0x47c0], R20 ;  /* 0x0047c01401007387 */ /* 0x0045e80000100a00 */
        /* <DEDUP_REMOVED lines=8> */
[----:B0-----:R-:W2:Y:S04]  /*b0890*/  LDL.LU R14, [R1+0x80] ;  /* 0x00008000010e7983 */ /* 0x001ea80000300800 */
[----:B------:R-:W3:Y:S04]  /*b08a0*/  LDL.LU R15, [R1+0x84] ;  /* 0x00008400010f7983 */ /* 0x000ee80000300800 */
[----:B-1----:R-:W3:Y:S04]  /*b08b0*/  LDL.LU R4, [R1+0x6a0] ;  /* 0x0006a00001047983 */ /* 0x002ee80000300800 */
[----:B------:R-:W3:Y:S04]  /*b08c0*/  LDL.LU R5, [R1+0x6a4] ;  /* 0x0006a40001057983 */ /* 0x000ee80000300800 */
[----:B------:R-:W3:Y:S04]  /*b08d0*/  LDL.LU R6, [R1+0x6a8] ;  /* 0x0006a80001067983 */ /* 0x000ee80000300800 */
[----:B------:R-:W3:Y:S04]  /*b08e0*/  LDL.LU R7, [R1+0x6ac] ;  /* 0x0006ac0001077983 */ /* 0x000ee80000300800 */
[----:B------:R-:W3:Y:S01]  /*b08f0*/  LDL.LU R12, [R1+0x88] ;  /* 0x00008800010c7983 */ /* 0x000ee20000300800 */
[----:B-----5:R-:W-:-:S03]  /*b0900*/  IMAD.MOV.U32 R13, RZ, RZ, R0 ;  /* 0x000000ffff0d7224 */ /* 0x020fc600078e0000 */
[----:B------:R-:W5:Y:S04]  /*b0910*/  LDL.LU R0, [R1+0x47d0] ;  /* 0x0047d00001007983 */ /* 0x000f680000300800 */
[----:B--2---:R-:W3:Y:S04]  /*b0920*/  LDL.LU R20, [R1+0x6c0] ;  /* 0x0006c00001147983 */ /* 0x004ee80000300800 */
[----:B------:R-:W3:Y:S04]  /*b0930*/  LDL.LU R21, [R1+0x6c4] ;  /* 0x0006c40001157983 */ /* 0x000ee80000300800 */
[----:B------:R-:W3:Y:S04]  /*b0940*/  LDL.LU R22, [R1+0x6c8] ;  /* 0x0006c80001167983 */ /* 0x000ee80000300800 */
[----:B------:R-:W3:Y:S04]  /*b0950*/  LDL.LU R23, [R1+0x6cc] ;  /* 0x0006cc0001177983 */ /* 0x000ee80000300800 */
[----:B------:R-:W4:Y:S04]  /*b0960*/  LDL.LU R32, [R1+0x680] ;  /* 0x0006800001207983 */ /* 0x000f280000300800 */
[----:B------:R-:W4:Y:S04]  /*b0970*/  LDL.LU R33, [R1+0x684] ;  /* 0x0006840001217983 */ /* 0x000f280000300800 */
        /* <DEDUP_REMOVED lines=30> */
[C---:B---3--:R-:W-:Y:S08]  /*b0b60*/  HMMA.16816.F32 R20, R28.reuse, R12, R20 ;  /* 0x0000000c1c14723c */ /* 0x048ff00000001814 */
[C---:B------:R-:W-:Y:S08]  /*b0b70*/  HMMA.16816.F32 R12, R28.reuse, R14, R4 ;  /* 0x0000000e1c0c723c */ /* 0x040ff00000001804 */
[C---:B----4-:R-:W-:Y:S03]  /*b0b80*/  HMMA.16816.F32 R32, R28.reuse, R40, R32 ;  /* 0x000000281c20723c */ /* 0x050fe60000001820 */
[----:B------:R-:W-:Y:S04]  /*b0b90*/  STL.64 [R1+0x6c0], R20 ;  /* 0x0006c01401007387 */ /* 0x000fe80000100a00 */
[----:B------:R0:W-:Y:S04]  /*b0ba0*/  STL.64 [R1+0x6c8], R22 ;  /* 0x0006c81601007387 */ /* 0x0001e80000100a00 */
[----:B0-----:R-:W3:Y:S04]  /*b0bb0*/  LDL.LU.64 R22, [R1+0x47c8] ;  /* 0x0047c80001167983 */ /* 0x001ee80000300a00 */
[----:B------:R-:W3:Y:S04]  /*b0bc0*/  LDL.LU.64 R20, [R1+0x47c0] ;  /* 0x0047c00001147983 */ /* 0x000ee80000300a00 */
[----:B------:R-:W4:Y:S04]  /*b0bd0*/  LDL.LU.64 R6, [R1+0x47b8] ;  /* 0x0047b80001067983 */ /* 0x000f280000300a00 */
[----:B------:R-:W3:Y:S04]  /*b0be0*/  LDL.LU.64 R4, [R1+0x47b0] ;  /* 0x0047b00001047983 */ /* 0x000ee80000300a00 */
        /* <DEDUP_REMOVED lines=8> */
[----:B------:R-:W-:Y:S03]  /*b0c70*/  HMMA.16816.F32 R40, R28, R42, R44 ;  /* 0x0000002a1c28723c */ /* 0x000fe6000000182c */
[----:B------:R-:W5:Y:S04]  /*b0c80*/  LDL.LU.64 R46, [R1+0x4788] ;  /* 0x00478800012e7983 */ /* 0x000f680000300a00 */
[----:B------:R-:W5:-:S12]  /*b0c90*/  LDL.LU.64 R44, [R1+0x4780] ;  /* 0x00478000012c7983 */ /* 0x000f580000300a00 */
[----:B------:R-:W-:Y:S04]  /*b0ca0*/  STL.64 [R1+0x660], R40 ;  /* 0x0006602801007387 */ /* 0x000fe80000100a00 */
[----:B------:R0:W-:Y:S04]  /*b0cb0*/  STL.64 [R1+0x668], R42 ;  /* 0x0006682a01007387 */ /* 0x0001e80000100a00 */
[----:B0-----:R-:W5:Y:S04]  /*b0cc0*/  LDL.LU.64 R42, [R1+0x4778] ;  /* 0x00477800012a7983 */ /* 0x001f680000300a00 */
[----:B------:R-:W5:Y:S01]  /*b0cd0*/  LDL.LU.64 R40, [R1+0x4770] ;  /* 0x0047700001287983 */ /* 0x000f620000300a00 */
[C---:B---3--:R-:W-:Y:S08]  /*b0ce0*/  HMMA.16816.F32 R20, R28.reuse, R4, R20 ;  /* 0x000000041c14723c */ /* 0x048ff00000001814 */
[C---:B----4-:R-:W-:Y:S11]  /*b0cf0*/  HMMA.16816.F32 R4, R28.reuse, R6, R12 ;  /* 0x000000061c04723c */ /* 0x050ff6000000180c */
[----:B------:R-:W-:Y:S04]  /*b0d00*/  STL.64 [R1+0x640], R20 ;  /* 0x0006401401007387 */ /* 0x000fe80000100a00 */
[----:B------:R0:W-:Y:S01]  /*b0d10*/  STL.64 [R1+0x648], R22 ;  /* 0x0006481601007387 */ /* 0x0001e20000100a00 */
[C---:B--2---:R-:W-:Y:S03]  /*b0d20*/  HMMA.16816.F32 R48, R28.reuse, R32, R48 ;  /* 0x000000201c30723c */ /* 0x044fe60000001830 */
        /* <DEDUP_REMOVED lines=10> */
[----:B0-----:R-:W4:Y:S04]  /*b0dd0*/  LDL.LU.64 R50, [R1+0x4738] ;  /* 0x0047380001327983 */ /* 0x001f280000300a00 */
[----:B------:R-:W4:Y:S01]  /*b0de0*/  LDL.LU.64 R48, [R1+0x4730] ;  /* 0x0047300001307983 */ /* 0x000f220000300a00 */
[----:B-----5:R-:W-:Y:S03]  /*b0df0*/  HMMA.16816.F32 R32, R28, R34, R44 ;  /* 0x000000221c20723c */ /* 0x020fe6000000182c */
[----:B------:R-:W5:Y:S04]  /*b0e00*/  LDL.LU.64 R46, [R1+0x4728] ;  /* 0x00472800012e7983 */ /* 0x000f680000300a00 */
[----:B------:R-:W5:-:S12]  /*b0e10*/  LDL.LU.64 R44, [R1+0x4720] ;  /* 0x00472000012c7983 */ /* 0x000f580000300a00 */
[----:B------:R-:W-:Y:S04]  /*b0e20*/  STL.64 [R1+0x5e0], R32 ;  /* 0x0005e02001007387 */ /* 0x000fe80000100a00 */
[----:B------:R0:W-:Y:S04]  /*b0e30*/  STL.64 [R1+0x5e8], R34 ;  /* 0x0005e82201007387 */ /* 0x0001e80000100a00 */
[----:B0-----:R-:W5:Y:S04]  /*b0e40*/  LDL.LU.64 R34, [R1+0x4718] ;  /* 0x0047180001227983 */ /* 0x001f680000300a00 */
[----:B------:R-:W5:Y:S01]  /*b0e50*/  LDL.LU.64 R32, [R1+0x4710] ;  /* 0x0047100001207983 */ /* 0x000f620000300a00 */
[C---:B---3--:R-:W-:Y:S08]  /*b0e60*/  HMMA.16816.F32 R40, R28.reuse, R20, R40 ;  /* 0x000000141c28723c */ /* 0x048ff00000001828 */
[C---:B--2---:R-:W-:Y:S08]  /*b0e70*/  HMMA.16816.F32 R20, R28.reuse, R22, R12 ;  /* 0x000000161c14723c */ /* 0x044ff0000000180c */
[C---:B----4-:R-:W-:Y:S03]  /*b0e80*/  HMMA.16816.F32 R8, R28.reuse, R4, R8 ;  /* 0x000000041c08723c */ /* 0x050fe60000001808 */
[----:B------:R-:W-:Y:S04]  /*b0e90*/  STL.64 [R1+0x5c0], R40 ;  /* 0x0005c02801007387 */ /* 0x000fe80000100a00 */
[----:B------:R0:W-:Y:S04]  /*b0ea0*/  STL.64 [R1+0x5c8], R42 ;  /* 0x0005c82a01007387 */ /* 0x0001e80000100a00 */
[----:B0-----:R-:W2:Y:S04]  /*b0eb0*/  LDL.LU.64 R42, [R1+0x4708] ;  /* 0x00470800012a7983 */ /* 0x001ea80000300a00 */
[----:B------:R-:W2:Y:S01]  /*b0ec0*/  LDL.LU.64 R40, [R1+0x4700] ;  /* 0x0047000001287983 */ /* 0x000ea20000300a00 */
[C---:B------:R-:W-:Y:S03]  /*b0ed0*/  HMMA.16816.F32 R4, R28.reuse, R6, R48 ;  /* 0x000000061c04723c */ /* 0x040fe60000001830 */
[----:B------:R-:W3:Y:S04]  /*b0ee0*/  LDL.LU.64 R14, [R1+0x46f8] ;  /* 0x0046f800010e7983 */ /* 0x000ee80000300a00 */
[----:B------:R-:W4:Y:S04]  /*b0ef0*/  LDL.LU.64 R12, [R1+0x46f0] ;  /* 0x0046f000010c7983 */ /* 0x000f280000300a00 */
[----:B------:R-:W-:Y:S04]  /*b0f00*/  STL.64 [R1+0x5a0], R20 ;  /* 0x0005a01401007387 */ /* 0x000fe80000100a00 */
[----:B------:R0:W-:Y:S04]  /*b0f10*/  STL.64 [R1+0x5a8], R22 ;  /* 0x0005a81601007387 */ /* 0x0001e80000100a00 */
[----:B0-----:R-:W3:Y:S04]  /*b0f20*/  LDL.LU.64 R22, [R1+0x46e8] ;  /* 0x0046e80001167983 */ /* 0x001ee80000300a00 */
[----:B------:R-:W3:Y:S04]  /*b0f30*/  LDL.LU.64 R20, [R1+0x46e0] ;  /* 0x0046e00001147983 */ /* 0x000ee80000300a00 */
        /* <DEDUP_REMOVED lines=15> */
[----:B------:R-:W5:Y:S01]  /*b1030*/  LDL.LU.64 R44, [R1+0x46a0] ;  /* 0x0046a000012c7983 */ /* 0x000f620000300a00 */
[C---:B--2---:R-:W-:Y:S08]  /*b1040*/  HMMA.16816.F32 R32, R28.reuse, R34, R40 ;  /* 0x000000221c20723c */ /* 0x044ff00000001828 */
[C---:B----4-:R-:W-:Y:S01]  /*b1050*/  HMMA.16816.F32 R24, R28.reuse, R12, R24 ;  /* 0x0000000c1c18723c */ /* 0x050fe20000001818 */
[----:B------:R-:W2:Y:S04]  /*b1060*/  LDL.LU.64 R42, [R1+0x4698] ;  /* 0x00469800012a7983 */ /* 0x000ea80000300a00 */
[----:B------:R-:W2:Y:S06]  /*b1070*/  LDL.LU.64 R40, [R1+0x4690] ;  /* 0x0046900001287983 */ /* 0x000eac0000300a00 */
[----:B------:R-:W-:Y:S04]  /*b1080*/  STL.64 [R1+0x520], R32 ;  /* 0x0005202001007387 */ /* 0x000fe80000100a00 */
[----:B------:R0:W-:Y:S04]  /*b1090*/  STL.64 [R1+0x528], R34 ;  /* 0x0005282201007387 */ /* 0x0001e80000100a00 */
[----:B0-----:R-:W4:Y:S01]  /*b10a0*/  LDL.LU.64 R34, [R1+0x4688] ;  /* 0x0046880001227983 */ /* 0x001f220000300a00 */
[C---:B---3--:R-:W-:Y:S08]  /*b10b0*/  HMMA.16816.F32 R20, R28.reuse, R8, R20 ;  /* 0x000000081c14723c */ /* 0x048ff00000001814 */
[C---:B------:R-:W-:Y:S01]  /*b10c0*/  HMMA.16816.F32 R8, R28.reuse, R10, R48 ;  /* 0x0000000a1c08723c */ /* 0x040fe20000001830 */
[----:B------:R-:W4:Y:S04]  /*b10d0*/  LDL.LU.64 R32, [R1+0x4680] ;  /* 0x0046800001207983 */ /* 0x000f280000300a00 */
[----:B------:R-:W-:Y:S04]  /*b10e0*/  STL.64 [R1+0x500], R24 ;  /* 0x0005001801007387 */ /* 0x000fe80000100a00 */
[----:B------:R0:W-:Y:S04]  /*b10f0*/  STL.64 [R1+0x508], R26 ;  /* 0x0005081a01007387 */ /* 0x0001e80000100a00 */
[----:B0-----:R-:W3:Y:S01]  /*b1100*/  LDL.LU.64 R26, [R1+0x4678] ;  /* 0x00467800011a7983 */ /* 0x001ee20000300a00 */
[C---:B------:R-:W-:Y:S03]  /*b1110*/  HMMA.16816.F32 R12, R28.reuse, R14, R4 ;  /* 0x0000000e1c0c723c */ /* 0x040fe60000001804 */
[----:B------:R-:W3:Y:S04]  /*b1120*/  LDL.LU.64 R24, [R1+0x4670] ;  /* 0x0046700001187983 */ /* 0x000ee80000300a00 */
        /* <DEDUP_REMOVED lines=18> */
[----:B------:R-:W-:Y:S04]  /*b1250*/  STL.64 [R1+0x480], R56 ;  /* 0x0004803801007387 */ /* 0x000fe80000100a00 */
[----:B------:R0:W-:Y:S04]  /*b1260*/  STL.64 [R1+0x488], R58 ;  /* 0x0004883a01007387 */ /* 0x0001e80000100a00 */
[----:B0-----:R-:W2:Y:S04]  /*b1270*/  LDL.LU.64 R58, [R1+0x4628] ;  /* 0x00462800013a7983 */ /* 0x001ea80000300a00 */
[----:B------:R-:W5:Y:S01]  /*b1280*/  LDL.LU.64 R56, [R1+0x4620] ;  /* 0x0046200001387983 */ /* 0x000f620000300a00 */
[----:B--2---:R-:W-:-:S15]  /*b1290*/  HMMA.16816.F32 R52, R28, R58, R52 ;  /* 0x0000003a1c34723c */ /* 0x004fde0000001834 */
[----:B------:R-:W-:-:S04]  /*b12a0*/  NOP ;  /* 0x0000000000007918 */ /* 0x000fc80000000000 */
[----:B------:R-:W-:Y:S04]  /*b12b0*/  STL.64 [R1+0x460], R52 ;  /* 0x0004603401007387 */ /* 0x000fe80000100a00 */
[----:B------:R0:W-:Y:S04]  /*b12c0*/  STL.64 [R1+0x468], R54 ;  /* 0x0004683601007387 */ /* 0x0001e80000100a00 */
[----:B0-----:R-:W2:Y:S04]  /*b12d0*/  LDL.LU.64 R54, [R1+0x4618] ;  /* 0x0046180001367983 */ /* 0x001ea80000300a00 */
[----:B------:R-:W2:Y:S01]  /*b12e0*/  LDL.LU.64 R52, [R1+0x4610] ;  /* 0x0046100001347983 */ /* 0x000ea20000300a00 */
[C---:B-----5:R-:W-:Y:S08]  /*b12f0*/  HMMA.16816.F32 R44, R28.reuse, R56, R44 ;  /* 0x000000381c2c723c */ /* 0x060ff0000000182c */
[C---:B----4-:R-:W-:Y:S08]  /*b1300*/  HMMA.16816.F32 R32, R28.reuse, R50, R32 ;  /* 0x000000321c20723c */ /* 0x050ff00000001820 */
[C---:B---3--:R-:W-:Y:S08]  /*b1310*/  HMMA.16816.F32 R24, R28.reuse, R2, R24 ;  /* 0x000000021c18723c */ /* 0x048ff00000001818 */
[C---:B------:R-:W-:Y:S08]  /*b1320*/  HMMA.16816.F32 R20, R28.reuse, R4, R20 ;  /* 0x000000041c14723c */ /* 0x040ff00000001814 */
[C---:B------:R-:W-:Y:S01]  /*b1330*/  HMMA.16816.F32 R16, R28.reuse, R6, R16 ;  /* 0x000000061c10723c */ /* 0x040fe20000001810 */
[----:B------:R-:W-:Y:S04]  /*b1340*/  STL.64 [R1+0x440], R44 ;  /* 0x0004402c01007387 */ /* 0x000fe80000100a00 */
[----:B------:R-:W-:Y:S03]  /*b1350*/  STL.64 [R1+0x448], R46 ;  /* 0x0004482e01007387 */ /* 0x000fe60000100a00 */
[C---:B--2---:R-:W-:Y:S08]  /*b1360*/  HMMA.16816.F32 R40, R28.reuse, R54, R40 ;  /* 0x000000361c28723c */ /* 0x044ff00000001828 */
[----:B------:R-:W-:Y:S11]  /*b1370*/  HMMA.16816.F32 R36, R28, R52, R36 ;  /* 0x000000341c24723c */ /* 0x000ff60000001824 */
        /* <DEDUP_REMOVED lines=8> */
[----:B------:R-:W2:Y:S04]  /*b1400*/  LDL.LU R4, [R1+0x140] ;  /* 0x0001400001047983 */ /* 0x000ea80000300800 */
[----:B------:R-:W-:Y:S04]  /*b1410*/  STL.64 [R1+0x3a0], R20 ;  /* 0x0003a01401007387 */ /* 0x000fe80000100a00 */
[----:B------:R-:W-:Y:S04]  /*b1420*/  STL.64 [R1+0x3a8], R22 ;  /* 0x0003a81601007387 */ /* 0x000fe80000100a00 */
[----:B------:R-:W-:Y:S04]  /*b1430*/  STL.64 [R1+0x380], R16 ;  /* 0x0003801001007387 */ /* 0x000fe80000100a00 */
[----:B------:R-:W-:Y:S04]  /*b1440*/  STL.64 [R1+0x388], R18 ;  /* 0x0003881201007387 */ /* 0x000fe80000100a00 */
[----:B------:R-:W2:Y:S04]  /*b1450*/  LDL.LU R5, [R1+0x144] ;  /* 0x0001440001057983 */ /* 0x000ea80000300800 */
[----:B------:R-:W3:Y:S01]  /*b1460*/  LDL.LU R6, [R1+0x148] ;  /* 0x0001480001067983 */ /* 0x000ee20000300800 */
[----:B------:R-:W-:-:S03]  /*b1470*/  IMAD.MOV.U32 R7, RZ, RZ, R0 ;  /* 0x000000ffff077224 */ /* 0x000fc600078e0000 */
[----:B------:R-:W4:Y:S04]  /*b1480*/  LDL.LU R0, [R1+0x4608] ;  /* 0x0046080001007983 */ /* 0x000f280000300800 */
[----:B---3--:R-:W-:Y:S04]  /*b1490*/  STL.64 [R1+0x45a8], R6 ;  /* 0x0045a80601007387 */ /* 0x008fe80000100a00 */
[----:B--2---:R0:W-:Y:S04]  /*b14a0*/  STL.64 [R1+0x45a0], R4 ;  /* 0x0045a00401007387 */ /* 0x0041e80000100a00 */
[----:B------:R-:W2:Y:S04]  /*b14b0*/  LDL.LU R50, [R1+0x1c9c] ;  /* 0x001c9c0001327983 */ /* 0x000ea80000300800 */
[----:B------:R-:W2:Y:S04]  /*b14c0*/  LDL.LU R51, [R1+0x1ca0] ;  /* 0x001ca00001337983 */ /* 0x000ea80000300800 */
[----:B--2---:R-:W-:Y:S04]  /*b14d0*/  STL.64 [R1+0x45c8], R50 ;  /* 0x0045c83201007387 */ /* 0x004fe80000100a00 */
[----:B------:R-:W-:Y:S04]  /*b14e0*/  STL.64 [R1+0x45c0], R48 ;  /* 0x0045c03001007387 */ /* 0x000fe80000100a00 */
[----:B------:R-:W2:Y:S04]  /*b14f0*/  LDL.LU R52, [R1+0x2438] ;  /* 0x0024380001347983 */ /* 0x000ea80000300800 */
[----:B------:R-:W2:Y:S04]  /*b1500*/  LDL.LU R53, [R1+0x2430] ;  /* 0x0024300001357983 */ /* 0x000ea80000300800 */
[----:B------:R-:W3:Y:S04]  /*b1510*/  LDL.LU R54, [R1+0x2428] ;  /* 0x0024280001367983 */ /* 0x000ee80000300800 */
[----:B------:R-:W3:Y:S01]  /*b1520*/  LDL.LU R55, [R1+0x2420] ;  /* 0x0024200001377983 */ /* 0x000ee20000300800 */
[C---:B0-----:R-:W-:Y:S03]  /*b1530*/  HMMA.16816.F32 R4, R28.reuse, R8, R12 ;  /* 0x000000081c04723c */ /* 0x041fe6000000180c */
[----:B---3--:R-:W-:Y:S04]  /*b1540*/  STL.64 [R1+0x45f0], R54 ;  /* 0x0045f03601007387 */ /* 0x008fe80000100a00 */
[----:B--2---:R0:W-:Y:S04]  /*b1550*/  STL.64 [R1+0x45e8], R52 ;  /* 0x0045e83401007387 */ /* 0x0041e80000100a00 */
[----:B------:R-:W2:Y:S04]  /*b1560*/  LDL.LU R56, [R1+0x2418] ;  /* 0x0024180001387983 */ /* 0x000ea80000300800 */
[----:B------:R-:W3:Y:S04]  /*b1570*/  LDL.LU R57, [R1+0x1c98] ;  /* 0x001c980001397983 */ /* 0x000ee80000300800 */
[----:B------:R-:W5:Y:S04]  /*b1580*/  LDL.LU R58, [R1+0x2410] ;  /* 0x00241000013a7983 */ /* 0x000f680000300800 */
[----:B------:R-:W2:Y:S04]  /*b1590*/  LDL.LU R59, [R1+0x1c94] ;  /* 0x001c9400013b7983 */ /* 0x000ea80000300800 */
[----:B------:R-:W2:Y:S04]  /*b15a0*/  LDL.LU R61, [R1+0x2408] ;  /* 0x00240800013d7983 */ /* 0x000ea80000300800 */
[----:B------:R-:W2:Y:S04]  /*b15b0*/  LDL.LU R32, [R1+0x240] ;  /* 0x0002400001207983 */ /* 0x000ea80000300800 */
[----:B------:R1:W-:Y:S04]  /*b15c0*/  STL.64 [R1+0x360], R4 ;  /* 0x0003600401007387 */ /* 0x0003e80000100a00 */
[----:B------:R0:W-:Y:S04]  /*b15d0*/  STL.64 [R1+0x368], R6 ;  /* 0x0003680601007387 */ /* 0x0001e80000100a00 */
        /* <DEDUP_REMOVED lines=43> */
[----:B--2---:R-:W-:Y:S03]  /*b1890*/  HMMA.16816.F32 R8, R28, R10, R12 ;  /* 0x0000000a1c08723c */ /* 0x004fe6000000180c */
[----:B------:R-:W2:Y:S04]  /*b18a0*/  LDL.LU.64 R14, [R1+0x4600] ;  /* 0x00460000010e7983 */ /* 0x000ea80000300a00 */
[----:B------:R-:W3:-:S12]  /*b18b0*/  LDL.LU.64 R12, [R1+0x45f8] ;  /* 0x0045f800010c7983 */ /* 0x000ed80000300a00 */
[----:B------:R0:W-:Y:S04]  /*b18c0*/  STL.64 [R1+0x340], R8 ;  /* 0x0003400801007387 */ /* 0x0001e80000100a00 */
[----:B------:R1:W-:Y:S04]  /*b18d0*/  STL.64 [R1+0x348], R10 ;  /* 0x0003480a01007387 */ /* 0x0003e80000100a00 */
[----:B0-----:R-:W4:Y:S04]  /*b18e0*/  LDL.LU R8, [R1+0x150] ;  /* 0x0001500001087983 */ /* 0x001f280000300800 */
[----:B------:R-:W4:Y:S04]  /*b18f0*/  LDL.LU R9, [R1+0x154] ;  /* 0x0001540001097983 */ /* 0x000f280000300800 */
[----:B-1----:R-:W4:Y:S04]  /*b1900*/  LDL.LU R10, [R1+0x158] ;  /* 0x00015800010a7983 */ /* 0x002f280000300800 */
[----:B------:R-:W4:Y:S01]  /*b1910*/  LDL.LU R11, [R1+0x15c] ;  /* 0x00015c00010b7983 */ /* 0x000f220000300800 */
[C---:B---3--:R-:W-:Y:S08]  /*b1920*/  HMMA.16816.F32 R52, R28.reuse, R12, R52 ;  /* 0x0000000c1c34723c */ /* 0x048ff00000001834 */
[----:B--2---:R-:W-:Y:S11]  /*b1930*/  HMMA.16816.F32 R12, R28, R14, R16 ;  /* 0x0000000e1c0c723c */ /* 0x004ff60000001810 */
[----:B------:R-:W-:Y:S04]  /*b1940*/  STL.64 [R1+0x320], R52 ;  /* 0x0003203401007387 */ /* 0x000fe80000100a00 */
[----:B------:R0:W-:Y:S04]  /*b1950*/  STL.64 [R1+0x328], R54 ;  /* 0x0003283601007387 */ /* 0x0001e80000100a00 */
[----:B0-----:R-:W2:Y:S04]  /*b1960*/  LDL.LU.64 R54, [R1+0x45f0] ;  /* 0x0045f00001367983 */ /* 0x001ea80000300a00 */
[----:B------:R-:W3:Y:S04]  /*b1970*/  LDL.LU.64 R52, [R1+0x45e8] ;  /* 0x0045e80001347983 */ /* 0x000ee80000300a00 */
[----:B------:R-:W2:Y:S04]  /*b1980*/  LDL.LU.64 R18, [R1+0x45e0] ;  /* 0x0045e00001127983 */ /* 0x000ea80000300a00 */
[----:B------:R-:W2:Y:S04]  /*b1990*/  LDL.LU.64 R16, [R1+0x45d8] ;  /* 0x0045d80001107983 */ /* 0x000ea80000300a00 */
[----:B------:R0:W-:Y:S04]  /*b19a0*/  STL.64 [R1+0x300], R12 ;  /* 0x0003000c01007387 */ /* 0x0001e80000100a00 */
[----:B------:R1:W-:Y:S04]  /*b19b0*/  STL.64 [R1+0x308], R14 ;  /* 0x0003080e01007387 */ /* 0x0003e80000100a00 */
[----:B0-----:R-:W3:Y:S04]  /*b19c0*/  LDL.LU R12, [R1+0x160] ;  /* 0x00016000010c7983 */ /* 0x001ee80000300800 */
[----:B------:R-:W3:Y:S04]  /*b19d0*/  LDL.LU R13, [R1+0x164] ;  /* 0x00016400010d7983 */ /* 0x000ee80000300800 */
[----:B-1----:R-:W3:Y:S01]  /*b19e0*/  LDL.LU R14, [R1+0x168] ;  /* 0x00016800010e7983 */ /* 0x002ee20000300800 */
[----:B----4-:R-:W-:-:S03]  /*b19f0*/  IMAD.MOV.U32 R15, RZ, RZ, R0 ;  /* 0x000000ffff0f7224 */ /* 0x010fc600078e0000 */
[----:B------:R-:W4:Y:S01]  /*b1a00*/  LDL.LU R0, [R1+0x45d0] ;  /* 0x0045d00001007983 */ /* 0x000f220000300800 */
        /* <DEDUP_REMOVED lines=55> */
[----:B-1----:R-:W2:Y:S01]  /*b1d80*/  LDL.LU R34, [R1+0x1e8] ;  /* 0x0001e80001227983 */ /* 0x002ea20000300800 */
[----:B----4-:R-:W-:Y:S01]  /*b1d90*/  IMAD.MOV.U32 R35, RZ, RZ, R0 ;  /* 0x000000ffff237224 */ /* 0x010fe200078e0000 */
[C---:B---3--:R-:W-:Y:S08]  /*b1da0*/  HMMA.16816.F32 R12, R28.reuse, R44, R12 ;  /* 0x0000002c1c0c723c */ /* 0x048ff0000000180c */
[C---:B------:R-:W-:Y:S08]  /*b1db0*/  HMMA.16816.F32 R8, R28.reuse, R46, R8 ;  /* 0x0000002e1c08723c */ /* 0x040ff00000001808 */
[----:B------:R-:W-:Y:S01]  /*b1dc0*/  HMMA.16816.F32 R4, R28, R48, R4 ;  /* 0x000000301c04723c */ /* 0x000fe20000001804 */
[----:B------:R-:W-:-:S02]  /*b1dd0*/  IADD3 R50, P3, PT, R50, UR40, RZ ;  /* 0x0000002832327c10 */ /* 0x000fc4000ff7e0ff */
[----:B------:R-:W-:Y:S02]  /*b1de0*/  IADD3 R51, P4, PT, R51, UR40, RZ ;  /* 0x0000002833337c10 */ /* 0x000fe4000ff9e0ff */
[----:B------:R-:W-:Y:S02]  /*b1df0*/  IADD3 R52, P5, PT, R52, UR40, RZ ;  /* 0x0000002834347c10 */ /* 0x000fe4000ffbe0ff */
[----:B------:R-:W-:Y:S02]  /*b1e00*/  IADD3 R53, P6, PT, R53, UR40, RZ ;  /* 0x0000002835357c10 */ /* 0x000fe4000ffde0ff */
[----:B------:R-:W-:Y:S02]  /*b1e10*/  IADD3 R54, P0, PT, R54, UR40, RZ ;  /* 0x0000002836367c10 */ /* 0x000fe4000ff1e0ff */
[----:B------:R-:W-:Y:S02]  /*b1e20*/  IADD3 R55, P1, PT, R55, UR40, RZ ;  /* 0x0000002837377c10 */ /* 0x000fe4000ff3e0ff */
[----:B------:R-:W-:-:S02]  /*b1e30*/  IADD3 R56, P2, PT, R56, UR40, RZ ;  /* 0x0000002838387c10 */ /* 0x000fc4000ff5e0ff */
[----:B------:R-:W-:Y:S02]  /*b1e40*/  IADD3.X R57, PT, PT, R57, UR76, RZ, P3, !PT ;  /* 0x0000004c39397c10 */ /* 0x000fe40009ffe4ff */
[----:B-----5:R-:W-:Y:S02]  /*b1e50*/  IADD3 R58, P3, PT, R58, UR40, RZ ;  /* 0x000000283a3a7c10 */ /* 0x020fe4000ff7e0ff */
[----:B------:R-:W-:Y:S02]  /*b1e60*/  IADD3.X R59, PT, PT, R59, UR76, RZ, P4, !PT ;  /* 0x0000004c3b3b7c10 */ /* 0x000fe4000a7fe4ff */
[----:B------:R-:W-:Y:S01]  /*b1e70*/  IADD3 R61, P4, PT, R61, UR40, RZ ;  /* 0x000000283d3d7c10 */ /* 0x000fe2000ff9e0ff */
[----:B------:R-:W0:Y:S01]  /*b1e80*/  LDC R0, c[0x0][0x3ac] ;  /* 0x0000eb00ff007b82 */ /* 0x000e220000000800 */
[C---:B--2---:R-:W-:Y:S08]  /*b1e90*/  HMMA.16816.F32 R32, R28.reuse, R36, R32 ;  /* 0x000000241c20723c */ /* 0x044ff00000001820 */
[C---:B------:R-:W-:Y:S08]  /*b1ea0*/  HMMA.16816.F32 R24, R28.reuse, R38, R24 ;  /* 0x000000261c18723c */ /* 0x040ff00000001818 */
[C---:B------:R-:W-:Y:S08]  /*b1eb0*/  HMMA.16816.F32 R20, R28.reuse, R40, R20 ;  /* 0x000000281c14723c */ /* 0x040ff00000001814 */
[----:B------:R-:W-:Y:S01]  /*b1ec0*/  HMMA.16816.F32 R16, R28, R42, R16 ;  /* 0x0000002a1c10723c */ /* 0x000fe20000001810 */
[----:B------:R-:W-:Y:S04]  /*b1ed0*/  STL.64 [R1+0x1e0], R32 ;  /* 0x0001e02001007387 */ /* 0x000fe80000100a00 */
[----:B------:R-:W-:Y:S04]  /*b1ee0*/  STL.64 [R1+0x1e8], R34 ;  /* 0x0001e82201007387 */ /* 0x000fe80000100a00 */
[----:B------:R-:W2:Y:S04]  /*b1ef0*/  LDL.LU R60, [R1+0x2434] ;  /* 0x00243400013c7983 */ /* 0x000ea80000300800 */
[----:B------:R-:W-:Y:S04]  /*b1f00*/  STL.64 [R1+0x1c0], R24 ;  /* 0x0001c01801007387 */ /* 0x000fe80000100a00 */
[----:B------:R-:W-:Y:S04]  /*b1f10*/  STL.64 [R1+0x1c8], R26 ;  /* 0x0001c81a01007387 */ /* 0x000fe80000100a00 */
[----:B------:R-:W-:Y:S04]  /*b1f20*/  STL.64 [R1+0x1a0], R20 ;  /* 0x0001a01401007387 */ /* 0x000fe80000100a00 */
[----:B------:R-:W-:Y:S04]  /*b1f30*/  STL.64 [R1+0x1a8], R22 ;  /* 0x0001a81601007387 */ /* 0x000fe80000100a00 */
[----:B------:R-:W-:Y:S04]  /*b1f40*/  STL.64 [R1+0x1590], R16 ;  /* 0x0015901001007387 */ /* 0x000fe80000100a00 */
[----:B------:R1:W-:Y:S04]  /*b1f50*/  STL.64 [R1+0x1598], R18 ;  /* 0x0015981201007387 */ /* 0x0003e80000100a00 */
[----:B------:R-:W-:Y:S04]  /*b1f60*/  STL.64 [R1+0x1580], R12 ;  /* 0x0015800c01007387 */ /* 0x000fe80000100a00 */
[----:B------:R3:W-:Y:S04]  /*b1f70*/  STL.64 [R1+0x1588], R14 ;  /* 0x0015880e01007387 */ /* 0x0007e80000100a00 */
[----:B------:R-:W-:Y:S04]  /*b1f80*/  STL.64 [R1+0x1570], R8 ;  /* 0x0015700801007387 */ /* 0x000fe80000100a00 */
[----:B------:R4:W-:Y:S04]  /*b1f90*/  STL.64 [R1+0x1578], R10 ;  /* 0x0015780a01007387 */ /* 0x0009e80000100a00 */
[----:B------:R-:W-:Y:S04]  /*b1fa0*/  STL.64 [R1+0x1560], R4 ;  /* 0x0015600401007387 */ /* 0x000fe80000100a00 */
[----:B------:R5:W-:Y:S04]  /*b1fb0*/  STL.64 [R1+0x1568], R6 ;  /* 0x0015680601007387 */ /* 0x000be80000100a00 */
        /* <DEDUP_REMOVED lines=8> */
[----:B-1----:R-:W2:Y:S04]  /*b2040*/  LDL.LU R18, [R1+0x2400] ;  /* 0x0024000001127983 */ /* 0x002ea80000300800 */
[----:B------:R-:W-:Y:S04]  /*b2050*/  STL [R1+0x2410], R58 ;  /* 0x0024103a01007387 */ /* 0x000fe80000100800 */
[----:B------:R-:W2:Y:S04]  /*b2060*/  LDL.LU R19, [R1+0x242c] ;  /* 0x00242c0001137983 */ /* 0x000ea80000300800 */
[----:B------:R-:W-:Y:S04]  /*b2070*/  STL [R1+0x1c94], R59 ;  /* 0x001c943b01007387 */ /* 0x000fe80000100800 */
[----:B------:R-:W2:Y:S04]  /*b2080*/  LDL.LU R16, [R1+0x23f8] ;  /* 0x0023f80001107983 */ /* 0x000ea80000300800 */
[----:B------:R1:W-:Y:S04]  /*b2090*/  STL [R1+0x2408], R61 ;  /* 0x0024083d01007387 */ /* 0x0003e80000100800 */
[----:B------:R-:W2:Y:S04]  /*b20a0*/  LDL.LU R17, [R1+0x2424] ;  /* 0x0024240001117983 */ /* 0x000ea80000300800 */
[----:B---3--:R-:W3:Y:S04]  /*b20b0*/  LDL.LU R14, [R1+0x23f0] ;  /* 0x0023f000010e7983 */ /* 0x008ee80000300800 */
[----:B------:R-:W3:Y:S04]  /*b20c0*/  LDL.LU R15, [R1+0x241c] ;  /* 0x00241c00010f7983 */ /* 0x000ee80000300800 */
[----:B------:R-:W3:Y:S04]  /*b20d0*/  LDL.LU R12, [R1+0x23e8] ;  /* 0x0023e800010c7983 */ /* 0x000ee80000300800 */
[----:B------:R-:W3:Y:S04]  /*b20e0*/  LDL.LU R13, [R1+0x2414] ;  /* 0x00241400010d7983 */ /* 0x000ee80000300800 */
[----:B----4-:R-:W4:Y:S04]  /*b20f0*/  LDL.LU R10, [R1+0x23e0] ;  /* 0x0023e000010a7983 */ /* 0x010f280000300800 */
[----:B------:R-:W4:Y:S04]  /*b2100*/  LDL.LU R11, [R1+0x240c] ;  /* 0x00240c00010b7983 */ /* 0x000f280000300800 */
[----:B------:R-:W4:Y:S04]  /*b2110*/  LDL.LU R8, [R1+0x23d8] ;  /* 0x0023d80001087983 */ /* 0x000f280000300800 */
[----:B------:R-:W4:Y:S04]  /*b2120*/  LDL.LU R9, [R1+0x2404] ;  /* 0x0024040001097983 */ /* 0x000f280000300800 */
[----:B-----5:R-:W5:Y:S04]  /*b2130*/  LDL.LU R6, [R1+0x23d0] ;  /* 0x0023d00001067983 */ /* 0x020f680000300800 */
[----:B------:R-:W5:Y:S04]  /*b2140*/  LDL.LU R7, [R1+0x23fc] ;  /* 0x0023fc0001077983 */ /* 0x000f680000300800 */
[----:B-1----:R-:W5:Y:S04]  /*b2150*/  LDL.LU R61, [R1+0x23c8] ;  /* 0x0023c800013d7983 */ /* 0x002f680000300800 */
[----:B------:R-:W5:Y:S04]  /*b2160*/  LDL.LU R4, [R1+0x23f4] ;  /* 0x0023f40001047983 */ /* 0x000f680000300800 */
[----:B------:R-:W5:Y:S04]  /*b2170*/  LDL.LU R5, [R1+0x23c0] ;  /* 0x0023c00001057983 */ /* 0x000f680000300800 */
[----:B------:R-:W5:Y:S01]  /*b2180*/  LDL.LU R2, [R1+0x23ec] ;  /* 0x0023ec0001027983 */ /* 0x000f620000300800 */
[----:B--2---:R-:W-:-:S05]  /*b2190*/  IADD3.X R60, PT, PT, R60, UR76, RZ, P5, !PT ;  /* 0x0000004c3c3c7c10 */ /* 0x004fca000affe4ff */
        /* <DEDUP_REMOVED lines=12> */
[----:B-1----:R-:W2:Y:S01]  /*b2260*/  LDL.LU R60, [R1+0x23bc] ;  /* 0x0023bc00013c7983 */ /* 0x002ea20000300800 */
[----:B------:R-:W-:-:S02]  /*b2270*/  IADD3 R18, P5, PT, R18, UR40, RZ ;  /* 0x0000002812127c10 */ /* 0x000fc4000ffbe0ff */
[----:B------:R-:W-:Y:S02]  /*b2280*/  IADD3.X R19, PT, PT, R19, UR76, RZ, P6, !PT ;  /* 0x0000004c13137c10 */ /* 0x000fe4000b7fe4ff */
[----:B------:R-:W-:Y:S02]  /*b2290*/  IADD3 R16, P6, PT, R16, UR40, RZ ;  /* 0x0000002810107c10 */ /* 0x000fe4000ffde0ff */
[----:B------:R-:W-:Y:S02]  /*b22a0*/  IADD3.X R17, PT, PT, R17, UR76, RZ, P0, !PT ;  /* 0x0000004c11117c10 */ /* 0x000fe400087fe4ff */
[----:B---3--:R-:W-:Y:S01]  /*b22b0*/  IADD3 R14, P0, PT, R14, UR40, RZ ;  /* 0x000000280e0e7c10 */ /* 0x008fe2000ff1e0ff */
[----:B------:R-:W-:Y:S01]  /*b22c0*/  STL [R1+0x2400], R18 ;  /* 0x0024001201007387 */ /* 0x000fe20000100800 */
[----:B------:R-:W-:-:S03]  /*b22d0*/  IADD3.X R15, PT, PT, R15, UR76, RZ, P1, !PT ;  /* 0x0000004c0f0f7c10 */ /* 0x000fc60008ffe4ff */
[----:B------:R-:W-:Y:S01]  /*b22e0*/  STL [R1+0x242c], R19 ;  /* 0x00242c1301007387 */ /* 0x000fe20000100800 */
[----:B------:R-:W-:-:S03]  /*b22f0*/  IADD3 R12, P1, PT, R12, UR40, RZ ;  /* 0x000000280c0c7c10 */ /* 0x000fc6000ff3e0ff */
[----:B------:R-:W-:Y:S01]  /*b2300*/  STL [R1+0x23f8], R16 ;  /* 0x0023f81001007387 */ /* 0x000fe20000100800 */
[----:B------:R-:W-:-:S03]  /*b2310*/  IADD3.X R13, PT, PT, R13, UR76, RZ, P2, !PT ;  /* 0x0000004c0d0d7c10 */ /* 0x000fc600097fe4ff */
[----:B------:R-:W-:Y:S01]  /*b2320*/  STL [R1+0x2424], R17 ;  /* 0x0024241101007387 */ /* 0x000fe20000100800 */
[----:B----4-:R-:W-:-:S03]  /*b2330*/  IADD3 R10, P2, PT, R10, UR40, RZ ;  /* 0x000000280a0a7c10 */ /* 0x010fc6000ff5e0ff */
[----:B------:R-:W-:Y:S01]  /*b2340*/  STL [R1+0x23f0], R14 ;  /* 0x0023f00e01007387 */ /* 0x000fe20000100800 */
[----:B------:R-:W-:-:S03]  /*b2350*/  IADD3.X R11, PT, PT, R11, UR76, RZ, P3, !PT ;  /* 0x0000004c0b0b7c10 */ /* 0x000fc60009ffe4ff */
[----:B------:R-:W-:Y:S01]  /*b2360*/  STL [R1+0x241c], R15 ;  /* 0x00241c0f01007387 */ /* 0x000fe20000100800 */
[----:B------:R-:W-:-:S03]  /*b2370*/  IADD3 R8, P3, PT, R8, UR40, RZ ;  /* 0x0000002808087c10 */ /* 0x000fc6000ff7e0ff */
[----:B------:R-:W-:Y:S01]  /*b2380*/  STL [R1+0x23e8], R12 ;  /* 0x0023e80c01007387 */ /* 0x000fe20000100800 */
[----:B------:R-:W-:Y:S02]  /*b2390*/  IADD3.X R9, PT, PT, R9, UR76, RZ, P4, !PT ;  /* 0x0000004c09097c10 */ /* 0x000fe4000a7fe4ff */
[----:B-----5:R-:W-:Y:S01]  /*b23a0*/  IADD3.X R7, PT, PT, R7, UR76, RZ, P5, !PT ;  /* 0x0000004c07077c10 */ /* 0x020fe2000affe4ff */
[----:B------:R-:W-:Y:S01]  /*b23b0*/  STL [R1+0x2414], R13 ;  /* 0x0024140d01007387 */ /* 0x000fe20000100800 */
[----:B------:R-:W-:-:S03]  /*b23c0*/  IADD3 R61, P5, PT, R61, UR40, RZ ;  /* 0x000000283d3d7c10 */ /* 0x000fc6000ffbe0ff */
[----:B------:R-:W-:Y:S01]  /*b23d0*/  STL [R1+0x23e0], R10 ;  /* 0x0023e00a01007387 */ /* 0x000fe20000100800 */
[----:B------:R-:W-:-:S03]  /*b23e0*/  IADD3 R6, P4, PT, R6, UR40, RZ ;  /* 0x0000002806067c10 */ /* 0x000fc6000ff9e0ff */
[----:B------:R-:W-:Y:S04]  /*b23f0*/  STL [R1+0x240c], R11 ;  /* 0x00240c0b01007387 */ /* 0x000fe80000100800 */
[----:B------:R-:W-:Y:S04]  /*b2400*/  STL [R1+0x23d8], R8 ;  /* 0x0023d80801007387 */ /* 0x000fe80000100800 */
[----:B------:R-:W-:Y:S04]  /*b2410*/  STL [R1+0x2404], R9 ;  /* 0x0024040901007387 */ /* 0x000fe80000100800 */
[----:B------:R1:W-:Y:S04]  /*b2420*/  STL [R1+0x23c8], R61 ;  /* 0x0023c83d01007387 */ /* 0x0003e80000100800 */
[----:B------:R3:W-:Y:S04]  /*b2430*/  STL [R1+0x23d0], R6 ;  /* 0x0023d00601007387 */ /* 0x0007e80000100800 */
[----:B-1----:R-:W4:Y:S01]  /*b2440*/  LDL.LU R61, [R1+0x2388] ;  /* 0x00238800013d7983 */ /* 0x002f220000300800 */
[----:B------:R-:W-:-:S02]  /*b2450*/  IADD3.X R4, PT, PT, R4, UR76, RZ, P6, !PT ;  /* 0x0000004c04047c10 */ /* 0x000fc4000b7fe4ff */
[----:B------:R-:W-:Y:S02]  /*b2460*/  IADD3 R5, P6, PT, R5, UR40, RZ ;  /* 0x0000002805057c10 */ /* 0x000fe4000ffde0ff */
[----:B------:R-:W-:Y:S01]  /*b2470*/  IADD3.X R2, PT, PT, R2, UR76, RZ, P0, !PT ;  /* 0x0000004c02027c10 */ /* 0x000fe200087fe4ff */
[----:B------:R1:W-:Y:S04]  /*b2480*/  STL [R1+0x23fc], R7 ;  /* 0x0023fc0701007387 */ /* 0x0003e80000100800 */
[----:B------:R-:W-:Y:S04]  /*b2490*/  STL [R1+0x23f4], R4 ;  /* 0x0023f40401007387 */ /* 0x000fe80000100800 */
[----:B------:R-:W-:Y:S04]  /*b24a0*/  STL [R1+0x23c0], R5 ;  /* 0x0023c00501007387 */ /* 0x000fe80000100800 */
[----:B------:R-:W-:Y:S01]  /*b24b0*/  STL [R1+0x23ec], R2 ;  /* 0x0023ec0201007387 */ /* 0x000fe20000100800 */
[----:B--2---:R-:W-:-:S02]  /*b24c0*/  IADD3 R3, P0, PT, R3, UR40, RZ ;  /* 0x0000002803037c10 */ /* 0x004fc4000ff1e0ff */
[----:B------:R-:W-:Y:S02]  /*b24d0*/  IADD3.X R50, PT, PT, R50, UR76, RZ, P1, !PT ;  /* 0x0000004c32327c10 */ /* 0x000fe40008ffe4ff */
[----:B------:R-:W-:Y:S02]  /*b24e0*/  IADD3 R51, P1, PT, R51, UR40, RZ ;  /* 0x0000002833337c10 */ /* 0x000fe4000ff3e0ff */
[----:B------:R-:W-:Y:S02]  /*b24f0*/  IADD3.X R52, PT, PT, R52, UR76, RZ, P2, !PT ;  /* 0x0000004c34347c10 */ /* 0x000fe400097fe4ff */
[----:B------:R-:W-:Y:S01]  /*b2500*/  IADD3 R53, P2, PT, R53, UR40, RZ ;  /* 0x0000002835357c10 */ /* 0x000fe2000ff5e0ff */
[----:B------:R-:W-:Y:S01]  /*b2510*/  STL [R1+0x23b8], R3 ;  /* 0x0023b80301007387 */ /* 0x000fe20000100800 */
[----:B------:R-:W-:-:S03]  /*b2520*/  IADD3.X R54, PT, PT, R54, UR76, RZ, P3, !PT ;  /* 0x0000004c36367c10 */ /* 0x000fc60009ffe4ff */
[----:B------:R-:W-:Y:S01]  /*b2530*/  STL [R1+0x23e4], R50 ;  /* 0x0023e43201007387 */ /* 0x000fe20000100800 */
[----:B------:R-:W-:-:S03]  /*b2540*/  IADD3 R55, P3, PT, R55, UR40, RZ ;  /* 0x0000002837377c10 */ /* 0x000fc6000ff7e0ff */
[----:B------:R-:W-:Y:S01]  /*b2550*/  STL [R1+0x23b0], R51 ;  /* 0x0023b03301007387 */ /* 0x000fe20000100800 */
[----:B------:R-:W-:-:S03]  /*b2560*/  IADD3.X R56, PT, PT, R56, UR76, RZ, P4, !PT ;  /* 0x0000004c38387c10 */ /* 0x000fc6000a7fe4ff */
[----:B------:R-:W-:Y:S01]  /*b2570*/  STL [R1+0x23dc], R52 ;  /* 0x0023dc3401007387 */ /* 0x000fe20000100800 */
[----:B------:R-:W-:-:S03]  /*b2580*/  IADD3 R57, P4, PT, R57, UR40, RZ ;  /* 0x0000002839397c10 */ /* 0x000fc6000ff9e0ff */
[----:B------:R-:W-:Y:S04]  /*b2590*/  STL [R1+0x23a8], R53 ;  /* 0x0023a83501007387 */ /* 0x000fe80000100800 */
[----:B------:R-:W-:Y:S01]  /*b25a0*/  STL [R1+0x23d4], R54 ;  /* 0x0023d43601007387 */ /* 0x000fe20000100800 */
[----:B------:R-:W-:-:S03]  /*b25b0*/  IADD3.X R58, PT, PT, R58, UR76, RZ, P5, !PT ;  /* 0x0000004c3a3a7c10 */ /* 0x000fc6000affe4ff */
[----:B------:R-:W-:Y:S01]  /*b25c0*/  STL [R1+0x23a0], R55 ;  /* 0x0023a03701007387 */ /* 0x000fe20000100800 */
[----:B------:R-:W-:-:S03]  /*b25d0*/  IADD3 R59, P5, PT, R59, UR40, RZ ;  /* 0x000000283b3b7c10 */ /* 0x000fc6000ffbe0ff */
[----:B------:R-:W-:Y:S04]  /*b25e0*/  STL [R1+0x23cc], R56 ;  /* 0x0023cc3801007387 */ /* 0x000fe80000100800 */
[----:B------:R-:W-:Y:S01]  /*b25f0*/  STL [R1+0x2398], R57 ;  /* 0x0023983901007387 */ /* 0x000fe20000100800 */
[----:B------:R-:W-:-:S03]  /*b2600*/  IADD3.X R60, PT, PT, R60, UR76, RZ, P6, !PT ;  /* 0x0000004c3c3c7c10 */ /* 0x000fc6000b7fe4ff */
[----:B------:R-:W2:Y:S04]  /*b2610*/  LDL.LU R18, [R1+0x23b4] ;  /* 0x0023b40001127983 */ /* 0x000ea80000300800 */
[----:B------:R-:W-:Y:S04]  /*b2620*/  STL [R1+0x23c4], R58 ;  /* 0x0023c43a01007387 */ /* 0x000fe80000100800 */
[----:B------:R-:W5:Y:S04]  /*b2630*/  LDL.LU R19, [R1+0x2380] ;  /* 0x0023800001137983 */ /* 0x000f680000300800 */
        /* <DEDUP_REMOVED lines=12> */
[----:B---3--:R-:W3:Y:S04]  /*b2700*/  LDL.LU R6, [R1+0x2384] ;  /* 0x0023840001067983 */ /* 0x008ee80000300800 */
[----:B-1----:R-:W3:Y:S04]  /*b2710*/  LDL.LU R7, [R1+0x2350] ;  /* 0x0023500001077983 */ /* 0x002ee80000300800 */
[----:B0-----:R-:W3:Y:S04]  /*b2720*/  LDL.LU R60, [R1+0x237c] ;  /* 0x00237c00013c7983 */ /* 0x001ee80000300800 */
[----:B------:R-:W3:Y:S04]  /*b2730*/  LDL.LU R4, [R1+0x2348] ;  /* 0x0023480001047983 */ /* 0x000ee80000300800 */
[----:B------:R-:W3:Y:S04]  /*b2740*/  LDL.LU R5, [R1+0x2374] ;  /* 0x0023740001057983 */ /* 0x000ee80000300800 */
[----:B------:R-:W3:Y:S01]  /*b2750*/  LDL.LU R2, [R1+0x2340] ;  /* 0x0023400001027983 */ /* 0x000ee20000300800 */
[----:B----4-:R-:W-:-:S05]  /*b2760*/  IADD3 R61, P6, PT, R61, UR40, RZ ;  /* 0x000000283d3d7c10 */ /* 0x010fca000ffde0ff */
        /* <DEDUP_REMOVED lines=12> */
[----:B0-----:R-:W4:Y:S01]  /*b2830*/  LDL.LU R61, [R1+0x2310] ;  /* 0x00231000013d7983 */ /* 0x001f220000300800 */
[----:B--2---:R-:W-:-:S02]  /*b2840*/  IADD3.X R18, PT, PT, R18, UR76, RZ, P0, !PT ;  /* 0x0000004c12127c10 */ /* 0x004fc400087fe4ff */
[----:B-----5:R-:W-:Y:S02]  /*b2850*/  IADD3 R19, P0, PT, R19, UR40, RZ ;  /* 0x0000002813137c10 */ /* 0x020fe4000ff1e0ff */
[----:B------:R-:W-:Y:S02]  /*b2860*/  IADD3.X R16, PT, PT, R16, UR76, RZ, P1, !PT ;  /* 0x0000004c10107c10 */ /* 0x000fe40008ffe4ff */
[----:B------:R-:W-:Y:S02]  /*b2870*/  IADD3 R17, P1, PT, R17, UR40, RZ ;  /* 0x0000002811117c10 */ /* 0x000fe4000ff3e0ff */
[----:B------:R-:W-:Y:S01]  /*b2880*/  IADD3.X R14, PT, PT, R14, UR76, RZ, P2, !PT ;  /* 0x0000004c0e0e7c10 */ /* 0x000fe200097fe4ff */
[----:B------:R-:W-:Y:S01]  /*b2890*/  STL [R1+0x23b4], R18 ;  /* 0x0023b41201007387 */ /* 0x000fe20000100800 */
[----:B------:R-:W-:-:S03]  /*b28a0*/  IADD3 R15, P2, PT, R15, UR40, RZ ;  /* 0x000000280f0f7c10 */ /* 0x000fc6000ff5e0ff */
        /* <DEDUP_REMOVED lines=13> */
[----:B---3--:R-:W-:-:S03]  /*b2980*/  IADD3.X R60, PT, PT, R60, UR76, RZ, P0, !PT ;  /* 0x0000004c3c3c7c10 */ /* 0x008fc600087fe4ff */
[----:B------:R-:W-:Y:S01]  /*b2990*/  STL [R1+0x2394], R10 ;  /* 0x0023940a01007387 */ /* 0x000fe20000100800 */
[----:B------:R-:W-:-:S03]  /*b29a0*/  IADD3.X R6, PT, PT, R6, UR76, RZ, P6, !PT ;  /* 0x0000004c06067c10 */ /* 0x000fc6000b7fe4ff */
[----:B------:R-:W-:Y:S04]  /*b29b0*/  STL [R1+0x2360], R11 ;  /* 0x0023600b01007387 */ /* 0x000fe80000100800 */
[----:B------:R-:W-:Y:S04]  /*b29c0*/  STL [R1+0x238c], R8 ;  /* 0x00238c0801007387 */ /* 0x000fe80000100800 */
[----:B------:R-:W-:Y:S04]  /*b29d0*/  STL [R1+0x2358], R9 ;  /* 0x0023580901007387 */ /* 0x000fe80000100800 */
[----:B------:R0:W-:Y:S04]  /*b29e0*/  STL [R1+0x237c], R60 ;  /* 0x00237c3c01007387 */ /* 0x0001e80000100800 */
[----:B------:R1:W-:Y:S04]  /*b29f0*/  STL [R1+0x2384], R6 ;  /* 0x0023840601007387 */ /* 0x0003e80000100800 */
[----:B0-----:R-:W2:Y:S01]  /*b2a00*/  LDL.LU R60, [R1+0x233c] ;  /* 0x00233c00013c7983 */ /* 0x001ea20000300800 */
[----:B------:R-:W-:-:S02]  /*b2a10*/  IADD3 R7, P6, PT, R7, UR40, RZ ;  /* 0x0000002807077c10 */ /* 0x000fc4000ffde0ff */
[----:B------:R-:W-:Y:S02]  /*b2a20*/  IADD3 R4, P0, PT, R4, UR40, RZ ;  /* 0x0000002804047c10 */ /* 0x000fe4000ff1e0ff */
[----:B------:R-:W-:Y:S02]  /*b2a30*/  IADD3.X R5, PT, PT, R5, UR76, RZ, P1, !PT ;  /* 0x0000004c05057c10 */ /* 0x000fe40008ffe4ff */
[----:B------:R-:W-:Y:S02]  /*b2a40*/  IADD3 R2, P1, PT, R2, UR40, RZ ;  /* 0x0000002802027c10 */ /* 0x000fe4000ff3e0ff */
[----:B----4-:R-:W-:Y:S01]  /*b2a50*/  IADD3.X R3, PT, PT, R3, UR76, RZ, P2, !PT ;  /* 0x0000004c03037c10 */ /* 0x010fe200097fe4ff */
[----:B------:R0:W-:Y:S01]  /*b2a60*/  STL [R1+0x2350], R7 ;  /* 0x0023500701007387 */ /* 0x0001e20000100800 */
        /* <DEDUP_REMOVED lines=15> */
[----:B------:R-:W-:Y:S04]  /*b2b60*/  STL [R1+0x235c], R53 ;  /* 0x00235c3501007387 */ /* 0x000fe80000100800 */
[----:B------:R-:W-:Y:S01]  /*b2b70*/  STL [R1+0x2328], R54 ;  /* 0x0023283601007387 */ /* 0x000fe20000100800 */
[----:B------:R-:W-:-:S03]  /*b2b80*/  IADD3 R58, P6, PT, R58, UR40, RZ ;  /* 0x000000283a3a7c10 */ /* 0x000fc6000ffde0ff */
[----:B------:R-:W-:Y:S01]  /*b2b90*/  STL [R1+0x2354], R55 ;  /* 0x0023543701007387 */ /* 0x000fe20000100800 */
[----:B------:R-:W-:-:S03]  /*b2ba0*/  IADD3.X R59, PT, PT, R59, UR76, RZ, P0, !PT ;  /* 0x0000004c3b3b7c10 */ /* 0x000fc600087fe4ff */
[----:B------:R-:W-:Y:S04]  /*b2bb0*/  STL [R1+0x2320], R56 ;  /* 0x0023203801007387 */ /* 0x000fe80000100800 */
[----:B------:R-:W-:Y:S01]  /*b2bc0*/  STL [R1+0x234c], R57 ;  /* 0x00234c3901007387 */ /* 0x000fe20000100800 */
[----:B------:R-:W-:-:S03]  /*b2bd0*/  IADD3 R61, P0, PT, R61, UR40, RZ ;  /* 0x000000283d3d7c10 */ /* 0x000fc6000ff1e0ff */
[----:B------:R-:W3:Y:S04]  /*b2be0*/  LDL.LU R18, [R1+0x2308] ;  /* 0x0023080001127983 */ /* 0x000ee80000300800 */
[----:B------:R-:W-:Y:S04]  /*b2bf0*/  STL [R1+0x2318], R58 ;  /* 0x0023183a01007387 */ /* 0x000fe80000100800 */
[----:B------:R-:W4:Y:S04]  /*b2c00*/  LDL.LU R19, [R1+0x2334] ;  /* 0x0023340001137983 */ /* 0x000f280000300800 */
        /* <DEDUP_REMOVED lines=13> */
[----:B0-----:R-:W5:Y:S04]  /*b2ce0*/  LDL.LU R7, [R1+0x2304] ;  /* 0x0023040001077983 */ /* 0x001f680000300800 */
[----:B------:R-:W5:Y:S04]  /*b2cf0*/  LDL.LU R61, [R1+0x22d0] ;  /* 0x0022d000013d7983 */ /* 0x000f680000300800 */
        /* <DEDUP_REMOVED lines=16> */
[----:B0-----:R-:W2:Y:S01]  /*b2e00*/  LDL.LU R60, [R1+0x22c4] ;  /* 0x0022c400013c7983 */ /* 0x001ea20000300800 */
[----:B---3--:R-:W-:-:S02]  /*b2e10*/  IADD3 R18, P1, PT, R18, UR40, RZ ;  /* 0x0000002812127c10 */ /* 0x008fc4000ff3e0ff */
[----:B----4-:R-:W-:Y:S02]  /*b2e20*/  IADD3.X R19, PT, PT, R19, UR76, RZ, P2, !PT ;  /* 0x0000004c13137c10 */ /* 0x010fe400097fe4ff */
[----:B-----5:R-:W-:Y:S02]  /*b2e30*/  IADD3 R16, P2, PT, R16, UR40, RZ ;  /* 0x0000002810107c10 */ /* 0x020fe4000ff5e0ff */
        /* <DEDUP_REMOVED lines=15> */
[----:B------:R-:W-:Y:S02]  /*b2f30*/  IADD3.X R9, PT, PT, R9, UR76, RZ, P0, !PT ;  /* 0x0000004c09097c10 */ /* 0x000fe400087fe4ff */
[----:B------:R-:W-:Y:S01]  /*b2f40*/  IADD3.X R7, PT, PT, R7, UR76, RZ, P1, !PT ;  /* 0x0000004c07077c10 */ /* 0x000fe20008ffe4ff */
        /* <DEDUP_REMOVED lines=9> */
[----:B0-----:R-:W3:Y:S01]  /*b2fe0*/  LDL.LU R61, [R1+0x2290] ;  /* 0x00229000013d7983 */ /* 0x001ee20000300800 */
        /* <DEDUP_REMOVED lines=49> */
[----:B---3--:R-:W-:-:S05]  /*b3300*/  IADD3 R61, P2, PT, R61, UR40, RZ ;  /* 0x000000283d3d7c10 */ /* 0x008fca000ff5e0ff */
        /* <DEDUP_REMOVED lines=12> */
[----:B0-----:R-:W3:Y:S01]  /*b33d0*/  LDL.LU R61, [R1+0x2218] ;  /* 0x00221800013d7983 */ /* 0x001ee20000300800 */
[----:B--2---:R-:W-:-:S02]  /*b33e0*/  IADD3.X R18, PT, PT, R18, UR76, RZ, P3, !PT ;  /* 0x0000004c12127c10 */ /* 0x004fc40009ffe4ff */
[----:B----4-:R-:W-:Y:S02]  /*b33f0*/  IADD3 R19, P3, PT, R19, UR40, RZ ;  /* 0x0000002813137c10 */ /* 0x010fe4000ff7e0ff */
[----:B-----5:R-:W-:Y:S02]  /*b3400*/  IADD3.X R16, PT, PT, R16, UR76, RZ, P4, !PT ;  /* 0x0000004c10107c10 */ /* 0x020fe4000a7fe4ff */
        /* <DEDUP_REMOVED lines=29> */
[----:B------:R-:W-:Y:S01]  /*b35e0*/  IADD3 R2, P4, PT, R2, UR40, RZ ;  /* 0x0000002802027c10 */ /* 0x000fe2000ff9e0ff */
[----:B------:R0:W-:Y:S04]  /*b35f0*/  STL [R1+0x2258], R7 ;  /* 0x0022580701007387 */ /* 0x0001e80000100800 */
[----:B------:R-:W-:Y:S01]  /*b3600*/  STL [R1+0x2250], R4 ;  /* 0x0022500401007387 */ /* 0x000fe20000100800 */
[----:B---3--:R-:W-:-:S02]  /*b3610*/  IADD3.X R3, PT, PT, R3, UR76, RZ, P5, !PT ;  /* 0x0000004c03037c10 */ /* 0x008fc4000affe4ff */
        /* <DEDUP_REMOVED lines=184> */
[----:B------:R-:W-:Y:S04]  /*b41a0*/  STL [R1+0x2158], R4 ;  /* 0x0021580401007387 */ /* 0x000fe80000100800 */
[----:B------:R-:W-:Y:S04]  /*b41b0*/  STL [R1+0x2184], R5 ;  /* 0x0021840501007387 */ /* 0x000fe80000100800 */
[----:B------:R-:W-:Y:S01]  /*b41c0*/  STL [R1+0x2150], R2 ;  /* 0x0021500201007387 */ /* 0x000fe20000100800 */
[----:B---3--:R-:W-:-:S02]  /*b41d0*/  IADD3.X R3, PT, PT, R3, UR76, RZ, P1, !PT ;  /* 0x0000004c03037c10 */ /* 0x008fc40008ffe4ff */
[----:B------:R-:W-:Y:S02]  /*b41e0*/  IADD3 R50, P1, PT, R50, UR40, RZ ;  /* 0x0000002832327c10 */ /* 0x000fe4000ff3e0ff */
        /* <DEDUP_REMOVED lines=96> */
[----:B------:R2:W-:Y:S01]  /*b47f0*/  STL [R1+0x20d0], R3 ;  /* 0x0020d00301007387 */ /* 0x0005e20000100800 */
[----:B------:R-:W-:-:S03]  /*b4800*/  IADD3.X R54, PT, PT, R54, UR76, RZ, P5, !PT ;  /* 0x0000004c36367c10 */ /* 0x000fc6000affe4ff */
[----:B------:R4:W-:Y:S01]  /*b4810*/  STL [R1+0x20fc], R50 ;  /* 0x0020fc3201007387 */ /* 0x0009e20000100800 */
[----:B------:R-:W-:-:S03]  /*b4820*/  IADD3 R55, P5, PT, R55, UR40, RZ ;  /* 0x0000002837377c10 */ /* 0x000fc6000ffbe0ff */
[----:B------:R5:W-:Y:S01]  /*b4830*/  STL [R1+0x20c8], R51 ;  /* 0x0020c83301007387 */ /* 0x000be20000100800 */
[----:B------:R-:W-:-:S03]  /*b4840*/  IADD3.X R56, PT, PT, R56, UR76, RZ, P6, !PT ;  /* 0x0000004c38387c10 */ /* 0x000fc6000b7fe4ff */
[----:B------:R0:W-:Y:S01]  /*b4850*/  STL [R1+0x20f4], R52 ;  /* 0x0020f43401007387 */ /* 0x0001e20000100800 */
[----:B------:R-:W-:-:S03]  /*b4860*/  IADD3 R57, P6, PT, R57, UR40, RZ ;  /* 0x0000002839397c10 */ /* 0x000fc6000ffde0ff */
[----:B------:R0:W-:Y:S04]  /*b4870*/  STL [R1+0x20c0], R53 ;  /* 0x0020c03501007387 */ /* 0x0001e80000100800 */
[----:B------:R0:W-:Y:S01]  /*b4880*/  STL [R1+0x20ec], R54 ;  /* 0x0020ec3601007387 */ /* 0x0001e20000100800 */
[----:B------:R-:W-:-:S03]  /*b4890*/  IADD3.X R58, PT, PT, R58, UR76, RZ, P0, !PT ;  /* 0x0000004c3a3a7c10 */ /* 0x000fc600087fe4ff */
[----:B------:R0:W-:Y:S01]  /*b48a0*/  STL [R1+0x20b8], R55 ;  /* 0x0020b83701007387 */ /* 0x0001e20000100800 */
[----:B------:R-:W-:-:S03]  /*b48b0*/  IADD3 R59, P0, PT, R59, UR40, RZ ;  /* 0x000000283b3b7c10 */ /* 0x000fc6000ff1e0ff */
[----:B------:R0:W-:Y:S04]  /*b48c0*/  STL [R1+0x20e4], R56 ;  /* 0x0020e43801007387 */ /* 0x0001e80000100800 */
[----:B------:R0:W-:Y:S01]  /*b48d0*/  STL [R1+0x20b0], R57 ;  /* 0x0020b03901007387 */ /* 0x0001e20000100800 */
[----:B------:R-:W-:-:S03]  /*b48e0*/  IADD3.X R60, PT, PT, R60, UR76, RZ, P1, !PT ;  /* 0x0000004c3c3c7c10 */ /* 0x000fc60008ffe4ff */
[----:B------:R-:W5:Y:S04]  /*b48f0*/  LDL.LU R18, [R1+0x20cc] ;  /* 0x0020cc0001127983 */ /* 0x000f680000300800 */
[----:B------:R0:W-:Y:S04]  /*b4900*/  STL [R1+0x20dc], R58 ;  /* 0x0020dc3a01007387 */ /* 0x0001e80000100800 */
[----:B------:R-:W5:Y:S04]  /*b4910*/  LDL.LU R19, [R1+0x2098] ;  /* 0x0020980001137983 */ /* 0x000f680000300800 */
[----:B------:R0:W-:Y:S04]  /*b4920*/  STL [R1+0x20a8], R59 ;  /* 0x0020a83b01007387 */ /* 0x0001e80000100800 */
        /* <DEDUP_REMOVED lines=13> */
[----:B--2---:R-:W2:Y:S04]  /*b4a00*/  LDL.LU R3, [R1+0x2094] ;  /* 0x0020940001037983 */ /* 0x004ea80000300800 */
[----:B------:R-:W2:Y:S04]  /*b4a10*/  LDL.LU R4, [R1+0x2060] ;  /* 0x0020600001047983 */ /* 0x000ea80000300800 */
[----:B------:R-:W2:Y:S04]  /*b4a20*/  LDL.LU R5, [R1+0x208c] ;  /* 0x00208c0001057983 */ /* 0x000ea80000300800 */
[----:B------:R-:W2:Y:S01]  /*b4a30*/  LDL.LU R2, [R1+0x2058] ;  /* 0x0020580001027983 */ /* 0x000ea20000300800 */
[----:B---3--:R-:W-:-:S05]  /*b4a40*/  IADD3 R61, P1, PT, R61, UR40, RZ ;  /* 0x000000283d3d7c10 */ /* 0x008fca000ff3e0ff */
[----:B------:R0:W-:Y:S04]  /*b4a50*/  STL [R1+0x20a0], R61 ;  /* 0x0020a03d01007387 */ /* 0x0001e80000100800 */
[----:B----4-:R-:W3:Y:S04]  /*b4a60*/  LDL.LU R50, [R1+0x2084] ;  /* 0x0020840001327983 */ /* 0x010ee80000300800 */
[----:B-----5:R-:W4:Y:S04]  /*b4a70*/  LDL.LU R51, [R1+0x2050] ;  /* 0x0020500001337983 */ /* 0x020f280000300800 */
        /* <DEDUP_REMOVED lines=9> */
[----:B0-----:R-:W5:Y:S01]  /*b4b10*/  LDL.LU R61, [R1+0x3f18] ;  /* 0x003f1800013d7983 */ /* 0x001f620000300800 */
[----:B------:R-:W-:-:S02]  /*b4b20*/  IADD3.X R18, PT, PT, R18, UR76, RZ, P2, !PT ;  /* 0x0000004c12127c10 */ /* 0x000fc400097fe4ff */
        /* <DEDUP_REMOVED lines=19> */
[----:B--2---:R-:W-:-:S03]  /*b4c60*/  IADD3.X R3, PT, PT, R3, UR76, RZ, P2, !PT ;  /* 0x0000004c03037c10 */ /* 0x004fc600097fe4ff */
[----:B------:R-:W-:Y:S04]  /*b4c70*/  STL [R1+0x20ac], R10 ;  /* 0x0020ac0a01007387 */ /* 0x000fe80000100800 */
[----:B------:R-:W-:Y:S04]  /*b4c80*/  STL [R1+0x2078], R11 ;  /* 0x0020780b01007387 */ /* 0x000fe80000100800 */
[----:B------:R-:W-:Y:S04]  /*b4c90*/  STL [R1+0x20a4], R8 ;  /* 0x0020a40801007387 */ /* 0x000fe80000100800 */
[----:B------:R-:W-:Y:S04]  /*b4ca0*/  STL [R1+0x2070], R9 ;  /* 0x0020700901007387 */ /* 0x000fe80000100800 */
[----:B------:R0:W-:Y:S02]  /*b4cb0*/  STL [R1+0x2094], R3 ;  /* 0x0020940301007387 */ /* 0x0001e40000100800 */
[----:B0-----:R-:W0:Y:S01]  /*b4cc0*/  LDC R3, c[0x0][0x3ac] ;  /* 0x0000eb00ff037b82 */ /* 0x001e220000000800 */
[----:B------:R-:W-:-:S02]  /*b4cd0*/  IADD3.X R6, PT, PT, R6, UR76, RZ, P1, !PT ;  /* 0x0000004c06067c10 */ /* 0x000fc40008ffe4ff */
[----:B------:R-:W-:Y:S02]  /*b4ce0*/  IADD3 R7, P1, PT, R7, UR40, RZ ;  /* 0x0000002807077c10 */ /* 0x000fe4000ff3e0ff */
[----:B------:R-:W-:Y:S02]  /*b4cf0*/  IADD3.X R5, PT, PT, R5, UR76, RZ, P3, !PT ;  /* 0x0000004c05057c10 */ /* 0x000fe40009ffe4ff */
[----:B------:R-:W-:Y:S01]  /*b4d00*/  IADD3 R2, P3, PT, R2, UR40, RZ ;  /* 0x0000002802027c10 */ /* 0x000fe2000ff7e0ff */
[----:B------:R-:W-:Y:S04]  /*b4d10*/  STL [R1+0x209c], R6 ;  /* 0x00209c0601007387 */ /* 0x000fe80000100800 */
[----:B------:R-:W-:Y:S04]  /*b4d20*/  STL [R1+0x2068], R7 ;  /* 0x0020680701007387 */ /* 0x000fe80000100800 */
[----:B------:R0:W-:Y:S01]  /*b4d30*/  STL [R1+0x2058], R2 ;  /* 0x0020580201007387 */ /* 0x0001e20000100800 */
[----:B------:R-:W-:-:S02]  /*b4d40*/  IADD3 R4, P2, PT, R4, UR40, RZ ;  /* 0x0000002804047c10 */ /* 0x000fc4000ff5e0ff */
[----:B---3--:R-:W-:Y:S02]  /*b4d50*/  IADD3.X R50, PT, PT, R50, UR76, RZ, P4, !PT ;  /* 0x0000004c32327c10 */ /* 0x008fe4000a7fe4ff */
[----:B----4-:R-:W-:Y:S02]  /*b4d60*/  IADD3 R51, P4, PT, R51, UR40, RZ ;  /* 0x0000002833337c10 */ /* 0x010fe4000ff9e0ff */
[----:B-----5:R-:W-:Y:S01]  /*b4d70*/  IADD3.X R52, PT, PT, R52, UR76, RZ, P5, !PT ;  /* 0x0000004c34347c10 */ /* 0x020fe2000affe4ff */
[----:B------:R1:W-:Y:S01]  /*b4d80*/  STL [R1+0x2060], R4 ;  /* 0x0020600401007387 */ /* 0x0003e20000100800 */
[----:B0-----:R-:W-:-:S03]  /*b4d90*/  IMAD.SHL.U32 R2, R3, 0x40, RZ ;  /* 0x0000004003027824 */ /* 0x001fc600078e00ff */
[----:B------:R0:W-:Y:S01]  /*b4da0*/  STL [R1+0x208c], R5 ;  /* 0x00208c0501007387 */ /* 0x0001e20000100800 */
[----:B------:R-:W-:-:S03]  /*b4db0*/  IADD3.X R54, PT, PT, R54, UR76, RZ, P6, !PT ;  /* 0x0000004c36367c10 */ /* 0x000fc6000b7fe4ff */
[----:B------:R2:W-:Y:S01]  /*b4dc0*/  STL [R1+0x2084], R50 ;  /* 0x0020843201007387 */ /* 0x0005e20000100800 */
[C---:B------:R-:W-:Y:S02]  /*b4dd0*/  IADD3 R53, P5, PT, R2.reuse, R53, RZ ;  /* 0x0000003502357210 */ /* 0x040fe40007fbe0ff */
[----:B------:R-:W-:Y:S01]  /*b4de0*/  IADD3 R55, P6, PT, R2, R55, RZ ;  /* 0x0000003702377210 */ /* 0x000fe20007fde0ff */
[----:B------:R3:W-:Y:S01]  /*b4df0*/  STL [R1+0x2050], R51 ;  /* 0x0020503301007387 */ /* 0x0007e20000100800 */
[----:B------:R-:W-:-:S03]  /*b4e00*/  IADD3.X R56, PT, PT, R56, UR76, RZ, P0, !PT ;  /* 0x0000004c38387c10 */ /* 0x000fc600087fe4ff */
[----:B------:R4:W-:Y:S01]  /*b4e10*/  STL [R1+0x207c], R52 ;  /* 0x00207c3401007387 */ /* 0x0009e20000100800 */
[----:B------:R-:W-:-:S03]  /*b4e20*/  IADD3 R57, P0, PT, R2, R57, RZ ;  /* 0x0000003902397210 */ /* 0x000fc60007f1e0ff */
[----:B------:R5:W-:Y:S01]  /*b4e30*/  STL [R1+0x3f28], R53 ;  /* 0x003f283501007387 */ /* 0x000be20000100800 */
[----:B------:R-:W-:-:S03]  /*b4e40*/  IADD3.X R58, PT, PT, R58, UR76, RZ, P1, !PT ;  /* 0x0000004c3a3a7c10 */ /* 0x000fc60008ffe4ff */
[----:B------:R0:W-:Y:S04]  /*b4e50*/  STL [R1+0x2074], R54 ;  /* 0x0020743601007387 */ /* 0x0001e80000100800 */
[----:B------:R0:W-:Y:S01]  /*b4e60*/  STL [R1+0x3f24], R55 ;  /* 0x003f243701007387 */ /* 0x0001e20000100800 */
[----:B------:R-:W-:-:S03]  /*b4e70*/  IADD3 R59, P1, PT, R2, R59, RZ ;  /* 0x0000003b023b7210 */ /* 0x000fc60007f3e0ff */
[----:B------:R0:W-:Y:S01]  /*b4e80*/  STL [R1+0x206c], R56 ;  /* 0x00206c3801007387 */ /* 0x0001e20000100800 */
[----:B------:R-:W-:-:S03]  /*b4e90*/  IADD3.X R60, PT, PT, R60, UR76, RZ, P2, !PT ;  /* 0x0000004c3c3c7c10 */ /* 0x000fc600097fe4ff */
[----:B------:R0:W-:Y:S04]  /*b4ea0*/  STL [R1+0x3f20], R57 ;  /* 0x003f203901007387 */ /* 0x0001e80000100800 */
[----:B------:R0:W-:Y:S01]  /*b4eb0*/  STL [R1+0x2064], R58 ;  /* 0x0020643a01007387 */ /* 0x0001e20000100800 */
[----:B------:R-:W-:-:S03]  /*b4ec0*/  IADD3 R61, P2, PT, R2, R61, RZ ;  /* 0x0000003d023d7210 */ /* 0x000fc60007f5e0ff */
        /* <DEDUP_REMOVED lines=22> */
[----:B--2---:R-:W2:Y:S04]  /*b5030*/  LDL.LU R50, [R1+0x3ed0] ;  /* 0x003ed00001327983 */ /* 0x004ea80000300800 */
[----:B---3--:R-:W3:Y:S04]  /*b5040*/  LDL.LU R51, [R1+0x3efc] ;  /* 0x003efc0001337983 */ /* 0x008ee80000300800 */
[----:B----4-:R-:W4:Y:S04]  /*b5050*/  LDL.LU R52, [R1+0x3ec8] ;  /* 0x003ec80001347983 */ /* 0x010f280000300800 */
        /* <DEDUP_REMOVED lines=9> */
[----:B------:R-:W-:-:S05]  /*b50f0*/  IMAD.SHL.U32 R0, R0, 0x40, RZ ;  /* 0x0000004000007824 */ /* 0x000fca00078e00ff */
[----:B------:R-:W-:Y:S02]  /*b5100*/  SHF.R.S32.HI R0, RZ, 0x1f, R0 ;  /* 0x0000001fff007819 */ /* 0x000fe40000011400 */
[----:B------:R-:W-:Y:S02]  /*b5110*/  IADD3.X R20, PT, PT, R20, UR76, RZ, P3, !PT ;  /* 0x0000004c14147c10 */ /* 0x000fe40009ffe4ff */
[----:B------:R-:W-:Y:S02]  /*b5120*/  IADD3 R21, P3, PT, R2, R21, RZ ;  /* 0x0000001502157210 */ /* 0x000fe40007f7e0ff */
[----:B------:R-:W-:Y:S02]  /*b5130*/  IADD3.X R18, PT, PT, R18, UR76, RZ, P4, !PT ;  /* 0x0000004c12127c10 */ /* 0x000fe4000a7fe4ff */
[----:B------:R-:W-:Y:S01]  /*b5140*/  IADD3 R19, P4, PT, R2, R19, RZ ;  /* 0x0000001302137210 */ /* 0x000fe20007f9e0ff */
[----:B------:R-:W-:Y:S01]  /*b5150*/  IMAD.X R16, R0, 0x1, R16, P5 ;  /* 0x0000000100107824 */ /* 0x000fe200028e0610 */
[----:B------:R0:W-:Y:S01]  /*b5160*/  STL [R1+0x2054], R20 ;  /* 0x0020541401007387 */ /* 0x0001e20000100800 */
[----:B------:R-:W-:-:S03]  /*b5170*/  IADD3 R17, P5, PT, R2, R17, RZ ;  /* 0x0000001102117210 */ /* 0x000fc60007fbe0ff */
[----:B------:R1:W-:Y:S01]  /*b5180*/  STL [R1+0x3f14], R21 ;  /* 0x003f141501007387 */ /* 0x0003e20000100800 */
[----:B------:R-:W-:-:S03]  /*b5190*/  IMAD.X R14, R0, 0x1, R14, P6 ;  /* 0x00000001000e7824 */ /* 0x000fc600030e060e */
        /* <DEDUP_REMOVED lines=25> */
[----:B--2---:R-:W-:-:S03]  /*b5330*/  IADD3 R50, P5, PT, R2, R50, RZ ;  /* 0x0000003202327210 */ /* 0x004fc60007fbe0ff */
[----:B------:R2:W-:Y:S01]  /*b5340*/  STL [R1+0x3ee0], R7 ;  /* 0x003ee00701007387 */ /* 0x0005e20000100800 */
[----:B---3--:R-:W-:-:S03]  /*b5350*/  IMAD.X R51, R0, 0x1, R51, P6 ;  /* 0x0000000100337824 */ /* 0x008fc600030e0633 */
[----:B------:R3:W-:Y:S01]  /*b5360*/  STL [R1+0x3f0c], R4 ;  /* 0x003f0c0401007387 */ /* 0x0007e20000100800 */
[----:B----4-:R-:W-:-:S03]  /*b5370*/  IADD3 R52, P6, PT, R2, R52, RZ ;  /* 0x0000003402347210 */ /* 0x010fc60007fde0ff */
[----:B------:R4:W-:Y:S01]  /*b5380*/  STL [R1+0x3ed8], R5 ;  /* 0x003ed80501007387 */ /* 0x0009e20000100800 */
[----:B-----5:R-:W-:-:S03]  /*b5390*/  IMAD.X R53, R0, 0x1, R53, P0 ;  /* 0x0000000100357824 */ /* 0x020fc600000e0635 */
        /* <DEDUP_REMOVED lines=10> */
[----:B------:R0:W-:Y:S04]  /*b5440*/  STL [R1+0x3ec0], R54 ;  /* 0x003ec03601007387 */ /* 0x0001e80000100800 */
[----:B------:R0:W-:Y:S01]  /*b5450*/  STL [R1+0x3eec], R55 ;  /* 0x003eec3701007387 */ /* 0x0001e20000100800 */
[----:B------:R-:W-:-:S03]  /*b5460*/  IMAD.X R59, R0, 0x1, R59, P3 ;  /* 0x00000001003b7824 */ /* 0x000fc600018e063b */
[----:B------:R0:W-:Y:S01]  /*b5470*/  STL [R1+0x3eb8], R56 ;  /* 0x003eb83801007387 */ /* 0x0001e20000100800 */
[----:B------:R-:W-:-:S03]  /*b5480*/  IADD3 R60, P3, PT, R2, R60, RZ ;  /* 0x0000003c023c7210 */ /* 0x000fc60007f7e0ff */
[----:B------:R1:W-:Y:S04]  /*b5490*/  STL [R1+0x3ee4], R57 ;  /* 0x003ee43901007387 */ /* 0x0003e80000100800 */
[----:B------:R1:W-:Y:S01]  /*b54a0*/  STL [R1+0x3eb0], R58 ;  /* 0x003eb03a01007387 */ /* 0x0003e20000100800 */
[----:B------:R-:W-:-:S03]  /*b54b0*/  IMAD.X R61, R0, 0x1, R61, P4 ;  /* 0x00000001003d7824 */ /* 0x000fc600020e063d */
[----:B0-----:R-:W5:Y:S04]  /*b54c0*/  LDL.LU R20, [R1+0x3ea0] ;  /* 0x003ea00001147983 */ /* 0x001f680000300800 */
[----:B------:R0:W-:Y:S04]  /*b54d0*/  STL [R1+0x3edc], R59 ;  /* 0x003edc3b01007387 */ /* 0x0001e80000100800 */
[----:B-1----:R-:W5:Y:S04]  /*b54e0*/  LDL.LU R21, [R1+0x3ecc] ;  /* 0x003ecc0001157983 */ /* 0x002f680000300800 */
        /* <DEDUP_REMOVED lines=30> */
[----:B------:R-:W5:Y:S01]  /*b56d0*/  LDL.LU R61, [R1+0x3e48] ;  /* 0x003e4800013d7983 */ /* 0x000f620000300800 */
[----:B------:R-:W-:Y:S01]  /*b56e0*/  IADD3 R20, P4, PT, R2, R20, RZ ;  /* 0x0000001402147210 */ /* 0x000fe20007f9e0ff */
[----:B------:R-:W-:Y:S01]  /*b56f0*/  IMAD.X R21, R0, 0x1, R21, P5 ;  /* 0x0000000100157824 */ /* 0x000fe200028e0615 */
[----:B------:R-:W-:Y:S01]  /*b5700*/  IADD3 R18, P5, PT, R2, R18, RZ ;  /* 0x0000001202127210 */ /* 0x000fe20007fbe0ff */
[----:B------:R-:W-:Y:S01]  /*b5710*/  IMAD.X R19, R0, 0x1, R19, P6 ;  /* 0x0000000100137824 */ /* 0x000fe200030e0613 */
[----:B------:R-:W-:Y:S01]  /*b5720*/  IADD3 R16, P6, PT, R2, R16, RZ ;  /* 0x0000001002107210 */ /* 0x000fe20007fde0ff */
        /* <DEDUP_REMOVED lines=21> */
[----:B--2---:R-:W-:-:S03]  /*b5880*/  IMAD.X R7, R0, 0x1, R7, P5 ;  /* 0x0000000100077824 */ /* 0x004fc600028e0607 */
[----:B------:R2:W-:Y:S01]  /*b5890*/  STL [R1+0x3ea4], R11 ;  /* 0x003ea40b01007387 */ /* 0x0005e20000100800 */
[----:B---3--:R-:W-:-:S03]  /*b58a0*/  IADD3 R4, P5, PT, R2, R4, RZ ;  /* 0x0000000402047210 */ /* 0x008fc60007fbe0ff */
[----:B------:R3:W-:Y:S01]  /*b58b0*/  STL [R1+0x2458], R8 ;  /* 0x0024580801007387 */ /* 0x0007e20000100800 */
[----:B----4-:R-:W-:-:S03]  /*b58c0*/  IMAD.X R5, R0, 0x1, R5, P6 ;  /* 0x0000000100057824 */ /* 0x010fc600030e0605 */
[----:B------:R4:W-:Y:S01]  /*b58d0*/  STL [R1+0x3e9c], R9 ;  /* 0x003e9c0901007387 */ /* 0x0009e20000100800 */
[----:B-----5:R-:W-:-:S03]  /*b58e0*/  IADD3 R3, P6, PT, R2, R3, RZ ;  /* 0x0000000302037210 */ /* 0x020fc60007fde0ff */
        /* <DEDUP_REMOVED lines=18> */
[----:B------:R0:W-:Y:S04]  /*b5a10*/  STL [R1+0x3f2c], R54 ;  /* 0x003f2c3601007387 */ /* 0x0001e80000100800 */
[----:B------:R0:W-:Y:S01]  /*b5a20*/  STL [R1+0x3e60], R55 ;  /* 0x003e603701007387 */ /* 0x0001e20000100800 */
[----:B------:R-:W-:-:S03]  /*b5a30*/  IADD3 R59, P4, PT, R2, R59, RZ ;  /* 0x0000003b023b7210 */ /* 0x000fc60007f9e0ff */
[----:B------:R0:W-:Y:S01]  /*b5a40*/  STL [R1+0x243c], R56 ;  /* 0x00243c3801007387 */ /* 0x0001e20000100800 */
[----:B------:R-:W-:-:S03]  /*b5a50*/  IMAD.X R60, R0, 0x1, R60, P5 ;  /* 0x00000001003c7824 */ /* 0x000fc600028e063c */
[----:B------:R1:W-:Y:S04]  /*b5a60*/  STL [R1+0x3e58], R57 ;  /* 0x003e583901007387 */ /* 0x0003e80000100800 */
[----:B------:R1:W-:Y:S01]  /*b5a70*/  STL [R1+0x2440], R58 ;  /* 0x0024403a01007387 */ /* 0x0003e20000100800 */
[----:B------:R-:W-:-:S03]  /*b5a80*/  IADD3 R61, P5, PT, R2, R61, RZ ;  /* 0x0000003d023d7210 */ /* 0x000fc60007fbe0ff */
        /* <DEDUP_REMOVED lines=34> */
[----:B------:R-:W-:Y:S01]  /*b5cb0*/  IMAD.X R20, R0, 0x1, R20, P6 ;  /* 0x0000000100147824 */ /* 0x000fe200030e0614 */
[----:B------:R-:W-:Y:S01]  /*b5cc0*/  IADD3 R21, P6, PT, R2, R21, RZ ;  /* 0x0000001502157210 */ /* 0x000fe20007fde0ff */
[----:B------:R-:W-:Y:S01]  /*b5cd0*/  IMAD.X R18, R0, 0x1, R18, P0 ;  /* 0x0000000100127824 */ /* 0x000fe200000e0612 */
        /* <DEDUP_REMOVED lines=186> */
[----:B--2---:R-:W-:Y:S01]  /*b6880*/  IADD3 R19, P3, PT, R2, R19, RZ ;  /* 0x0000001302137210 */ /* 0x004fe20007f7e0ff */
[----:B---3--:R-:W-:Y:S01]  /*b6890*/  IMAD.X R16, R0, 0x1, R16, P4 ;  /* 0x0000000100107824 */ /* 0x008fe200020e0610 */
        /* <DEDUP_REMOVED lines=58> */
[----:B--2---:R-:W2:Y:S04]  /*b6c40*/  LDL.LU R18, [R1+0x3cc8] ;  /* 0x003cc80001127983 */ /* 0x004ea80000300800 */
[----:B------:R0:W-:Y:S04]  /*b6c50*/  STL [R1+0x3d04], R61 ;  /* 0x003d043d01007387 */ /* 0x0001e80000100800 */
        /* <DEDUP_REMOVED lines=30> */
[----:B--2---:R-:W-:Y:S01]  /*b6e40*/  IADD3 R18, P4, PT, R2, R18, RZ ;  /* 0x0000001202127210 */ /* 0x004fe20007f9e0ff */
[----:B---3--:R-:W-:Y:S01]  /*b6e50*/  IMAD.X R19, R0, 0x1, R19, P5 ;  /* 0x0000000100137824 */ /* 0x008fe200028e0613 */
[----:B----4-:R-:W-:Y:S01]  /*b6e60*/  IADD3 R16, P5, PT, R2, R16, RZ ;  /* 0x0000001002107210 */ /* 0x010fe20007fbe0ff */
        /* <DEDUP_REMOVED lines=90> */
[----:B--2---:R-:W-:Y:S01]  /*b7410*/  IMAD.X R18, R0, 0x1, R18, P6 ;  /* 0x0000000100127824 */ /* 0x004fe200030e0612 */
[----:B---3--:R-:W-:Y:S01]  /*b7420*/  IADD3 R19, P6, PT, R2, R19, RZ ;  /* 0x0000001302137210 */ /* 0x008fe20007fde0ff */
[----:B----4-:R-:W-:Y:S01]  /*b7430*/  IMAD.X R16, R0, 0x1, R16, P0 ;  /* 0x0000000100107824 */ /* 0x010fe200000e0610 */
        /* <DEDUP_REMOVED lines=3534> */
[----:B------:R-:W-:Y:S01]  /*c5120*/  STL [R1+0x2a1c], R20 ;  /* 0x002a1c1401007387 */ /* 0x000fe20000100800 */
[----:B-----5:R-:W-:-:S03]  /*c5130*/  IADD3 R17, P1, PT, R2, R17, RZ ;  /* 0x0000001102117210 */ /* 0x020fc60007f3e0ff */
[----:B------:R-:W-:Y:S01]  /*c5140*/  STL [R1+0x29e8], R21 ;  /* 0x0029e81501007387 */ /* 0x000fe20000100800 */
[----:B------:R-:W-:-:S03]  /*c5150*/  IMAD.X R14, R0, 0x1, R14, P2 ;  /* 0x00000001000e7824 */ /* 0x000fc600010e060e */
[----:B------:R-:W-:Y:S01]  /*c5160*/  STL [R1+0x2a14], R18 ;  /* 0x002a141201007387 */ /* 0x000fe20000100800 */
[----:B------:R-:W-:-:S03]  /*c5170*/  IADD3 R15, P2, PT, R2, R15, RZ ;  /* 0x0000000f020f7210 */ /* 0x000fc60007f5e0ff */
        /* <DEDUP_REMOVED lines=46> */
[----:B------:R-:W-:Y:S04]  /*c5460*/  STL [R1+0x29ac], R57 ;  /* 0x0029ac3901007387 */ /* 0x000fe80000100800 */
[----:B------:R-:W-:Y:S04]  /*c5470*/  STL [R1+0x29a4], R58 ;  /* 0x0029a43a01007387 */ /* 0x000fe80000100800 */
[----:B------:R0:W-:Y:S04]  /*c5480*/  STL [R1+0x298c], R61 ;  /* 0x00298c3d01007387 */ /* 0x0001e80000100800 */
[----:B------:R-:W-:Y:S04]  /*c5490*/  STL [R1+0x299c], R59 ;  /* 0x00299c3b01007387 */ /* 0x000fe80000100800 */
[----:B------:R1:W-:Y:S04]  /*c54a0*/  STL [R1+0x2994], R60 ;  /* 0x0029943c01007387 */ /* 0x0003e80000100800 */
[----:B0-----:R-:W2:Y:S04]  /*c54b0*/  LDL.LU R61, [R1+0x2988] ;  /* 0x00298800013d7983 */ /* 0x001ea80000300800 */
[----:B------:R-:W3:Y:S04]  /*c54c0*/  LDL.LU R21, [R1+0x2980] ;  /* 0x0029800001157983 */ /* 0x000ee80000300800 */
[----:B------:R-:W4:Y:S04]  /*c54d0*/  LDL.LU R18, [R1+0x2978] ;  /* 0x0029780001127983 */ /* 0x000f280000300800 */
[----:B------:R-:W5:Y:S04]  /*c54e0*/  LDL.LU R19, [R1+0x2970] ;  /* 0x0029700001137983 */ /* 0x000f680000300800 */
        /* <DEDUP_REMOVED lines=23> */
[----:B------:R-:W5:Y:S01]  /*c5660*/  LDL.LU R57, [R1+0x2908] ;  /* 0x0029080001397983 */ /* 0x000f620000300800 */
[----:B--2---:R-:W-:-:S05]  /*c5670*/  IADD3 R61, P1, PT, R2, R61, RZ ;  /* 0x0000003d023d7210 */ /* 0x004fca0007f3e0ff */
[----:B------:R0:W-:Y:S04]  /*c5680*/  STL [R1+0x2988], R61 ;  /* 0x0029883d01007387 */ /* 0x0001e80000100800 */
[----:B------:R-:W2:Y:S04]  /*c5690*/  LDL.LU R58, [R1+0x2934] ;  /* 0x00293400013a7983 */ /* 0x000ea80000300800 */
[----:B------:R-:W2:Y:S04]  /*c56a0*/  LDL.LU R59, [R1+0x2900] ;  /* 0x00290000013b7983 */ /* 0x000ea80000300800 */
[----:B0-----:R-:W2:Y:S01]  /*c56b0*/  LDL.LU R61, [R1+0x292c] ;  /* 0x00292c00013d7983 */ /* 0x001ea20000300800 */
[----:B---3--:R-:W-:-:S02]  /*c56c0*/  IADD3 R21, P2, PT, R2, R21, RZ ;  /* 0x0000001502157210 */ /* 0x008fc40007f5e0ff */
[C---:B----4-:R-:W-:Y:S02]  /*c56d0*/  IADD3 R18, P3, PT, R2.reuse, R18, RZ ;  /* 0x0000001202127210 */ /* 0x050fe40007f7e0ff */
[C---:B-----5:R-:W-:Y:S02]  /*c56e0*/  IADD3 R19, P4, PT, R2.reuse, R19, RZ ;  /* 0x0000001302137210 */ /* 0x060fe40007f9e0ff */
[C---:B------:R-:W-:Y:S02]  /*c56f0*/  IADD3 R16, P5, PT, R2.reuse, R16, RZ ;  /* 0x0000001002107210 */ /* 0x040fe40007fbe0ff */
[C---:B------:R-:W-:Y:S02]  /*c5700*/  IADD3 R17, P6, PT, R2.reuse, R17, RZ ;  /* 0x0000001102117210 */ /* 0x040fe40007fde0ff */
[----:B------:R-:W-:Y:S01]  /*c5710*/  IADD3 R14, P0, PT, R2, R14, RZ ;  /* 0x0000000e020e7210 */ /* 0x000fe20007f1e0ff */
[----:B------:R-:W-:Y:S01]  /*c5720*/  IMAD.X R15, R0, 0x1, R15, P1 ;  /* 0x00000001000f7824 */ /* 0x000fe200008e060f */
        /* <DEDUP_REMOVED lines=11> */
[----:B------:R-:W-:-:S02]  /*c57e0*/  IMAD.X R50, R0, 0x1, R50, P0 ;  /* 0x0000000100327824 */ /* 0x000fc400000e0632 */
[----:B------:R-:W-:-:S05]  /*c57f0*/  VIADD R55, R55, 0x1 ;  /* 0x0000000137377836 */ /* 0x000fca0000000000 */
        /* <DEDUP_REMOVED lines=12> */
[----:B------:R-:W-:-:S03]  /*c58c0*/  IADD3 R51, P0, PT, R2, R51, RZ ;  /* 0x0000003302337210 */ /* 0x000fc60007f1e0ff */
[----:B------:R-:W-:Y:S01]  /*c58d0*/  STL [R1+0x2940], R8 ;  /* 0x0029400801007387 */ /* 0x000fe20000100800 */
[----:B------:R-:W-:-:S03]  /*c58e0*/  IMAD.X R60, R0, 0x1, R60, P2 ;  /* 0x00000001003c7824 */ /* 0x000fc600010e063c */
[----:B------:R-:W-:Y:S01]  /*c58f0*/  STL [R1+0x296c], R9 ;  /* 0x00296c0901007387 */ /* 0x000fe20000100800 */
[----:B------:R-:W-:-:S03]  /*c5900*/  IMAD.X R52, R0, 0x1, R52, P1 ;  /* 0x0000000100347824 */ /* 0x000fc600008e0634 */
[----:B------:R-:W-:Y:S04]  /*c5910*/  STL [R1+0x2938], R6 ;  /* 0x0029380601007387 */ /* 0x000fe80000100800 */
[----:B------:R-:W-:Y:S01]  /*c5920*/  STL [R1+0x2964], R7 ;  /* 0x0029640701007387 */ /* 0x000fe20000100800 */
[----:B------:R-:W-:-:S03]  /*c5930*/  IADD3 R53, P1, PT, R2, R53, RZ ;  /* 0x0000003502357210 */ /* 0x000fc60007f3e0ff */
[----:B------:R-:W-:Y:S01]  /*c5940*/  STL [R1+0x2930], R4 ;  /* 0x0029300401007387 */ /* 0x000fe20000100800 */
[----:B------:R-:W-:-:S03]  /*c5950*/  IADD3 R54, P2, PT, R2, R54, RZ ;  /* 0x0000003602367210 */ /* 0x000fc60007f5e0ff */
[----:B------:R-:W-:Y:S01]  /*c5960*/  STL [R1+0x295c], R5 ;  /* 0x00295c0501007387 */ /* 0x000fe20000100800 */
[----:B------:R-:W-:-:S03]  /*c5970*/  IMAD.X R56, R0, 0x1, R56, P3 ;  /* 0x0000000100387824 */ /* 0x000fc600018e0638 */
[----:B------:R-:W-:Y:S01]  /*c5980*/  STL [R1+0x2928], R3 ;  /* 0x0029280301007387 */ /* 0x000fe20000100800 */
[----:B------:R-:W-:-:S03]  /*c5990*/  IADD3 R57, P3, PT, R2, R57, RZ ;  /* 0x0000003902397210 */ /* 0x000fc60007f7e0ff */
[----:B------:R-:W-:Y:S04]  /*c59a0*/  STL [R1+0x2954], R50 ;  /* 0x0029543201007387 */ /* 0x000fe80000100800 */
[----:B------:R-:W-:Y:S04]  /*c59b0*/  STL [R1+0x2920], R51 ;  /* 0x0029203301007387 */ /* 0x000fe80000100800 */
[----:B------:R0:W-:Y:S04]  /*c59c0*/  STL [R1+0x2944], R60 ;  /* 0x0029443c01007387 */ /* 0x0001e80000100800 */
[----:B------:R1:W-:Y:S04]  /*c59d0*/  STL [R1+0x294c], R52 ;  /* 0x00294c3401007387 */ /* 0x0003e80000100800 */
[----:B0-----:R-:W3:Y:S04]  /*c59e0*/  LDL.LU R60, [R1+0x28f8] ;  /* 0x0028f800013c7983 */ /* 0x001ee80000300800 */
[----:B------:R0:W-:Y:S04]  /*c59f0*/  STL [R1+0x2918], R53 ;  /* 0x0029183501007387 */ /* 0x0001e80000100800 */
[----:B------:R-:W-:Y:S04]  /*c5a00*/  STL [R1+0x2910], R54 ;  /* 0x0029103601007387 */ /* 0x000fe80000100800 */
[----:B------:R-:W-:Y:S04]  /*c5a10*/  STL [R1+0x293c], R56 ;  /* 0x00293c3801007387 */ /* 0x000fe80000100800 */
[----:B------:R-:W-:Y:S04]  /*c5a20*/  STL [R1+0x2908], R57 ;  /* 0x0029083901007387 */ /* 0x000fe80000100800 */
[----:B------:R-:W4:Y:S01]  /*c5a30*/  LDL.LU R20, [R1+0x2924] ;  /* 0x0029240001147983 */ /* 0x000f220000300800 */
[----:B--2---:R-:W-:Y:S01]  /*c5a40*/  IMAD.X R58, R0, 0x1, R58, P4 ;  /* 0x00000001003a7824 */ /* 0x004fe200020e063a */
[----:B------:R-:W-:-:S04]  /*c5a50*/  IADD3 R59, P4, PT, R2, R59, RZ ;  /* 0x0000003b023b7210 */ /* 0x000fc80007f9e0ff */
[----:B------:R-:W-:Y:S01]  /*c5a60*/  STL [R1+0x2934], R58 ;  /* 0x0029343a01007387 */ /* 0x000fe20000100800 */
[----:B------:R-:W-:-:S03]  /*c5a70*/  IMAD.X R61, R0, 0x1, R61, P5 ;  /* 0x00000001003d7824 */ /* 0x000fc600028e063d */
[----:B------:R-:W2:Y:S04]  /*c5a80*/  LDL.LU R21, [R1+0x28f0] ;  /* 0x0028f00001157983 */ /* 0x000ea80000300800 */
        /* <DEDUP_REMOVED lines=27> */
[----:B---3--:R-:W-:-:S05]  /*c5c40*/  IADD3 R60, P5, PT, R2, R60, RZ ;  /* 0x0000003c023c7210 */ /* 0x008fca0007fbe0ff */
[----:B------:R0:W-:Y:S04]  /*c5c50*/  STL [R1+0x28f8], R60 ;  /* 0x0028f83c01007387 */ /* 0x0001e80000100800 */
[----:B------:R-:W3:Y:S04]  /*c5c60*/  LDL.LU R58, [R1+0x2888] ;  /* 0x00288800013a7983 */ /* 0x000ee80000300800 */
[----:B------:R-:W3:Y:S04]  /*c5c70*/  LDL.LU R59, [R1+0x28b4] ;  /* 0x0028b400013b7983 */ /* 0x000ee80000300800 */
[----:B0-----:R-:W3:Y:S01]  /*c5c80*/  LDL.LU R60, [R1+0x2880] ;  /* 0x00288000013c7983 */ /* 0x001ee20000300800 */
[----:B----4-:R-:W-:-:S05]  /*c5c90*/  IMAD.X R20, R0, 0x1, R20, P6 ;  /* 0x0000000100147824 */ /* 0x010fca00030e0614 */
[----:B------:R-:W-:Y:S01]  /*c5ca0*/  STL [R1+0x2924], R20 ;  /* 0x0029241401007387 */ /* 0x000fe20000100800 */
[----:B--2---:R-:W-:Y:S01]  /*c5cb0*/  IADD3 R21, P6, PT, R2, R21, RZ ;  /* 0x0000001502157210 */ /* 0x004fe20007fde0ff */
[----:B-----5:R-:W-:-:S04]  /*c5cc0*/  IMAD.X R18, R0, 0x1, R18, P0 ;  /* 0x0000000100127824 */ /* 0x020fc800000e0612 */
        /* <DEDUP_REMOVED lines=37> */
[----:B------:R-:W-:Y:S01]  /*c5f20*/  IADD3 R52, P2, PT, R2, R52, RZ ;  /* 0x0000003402347210 */ /* 0x000fe20007f5e0ff */
[----:B------:R-:W-:Y:S01]  /*c5f30*/  IMAD.X R53, R0, 0x1, R53, P3 ;  /* 0x0000000100357824 */ /* 0x000fe200018e0635 */
[----:B------:R-:W-:Y:S01]  /*c5f40*/  IADD3 R61, P3, PT, R2, R61, RZ ;  /* 0x0000003d023d7210 */ /* 0x000fe20007f7e0ff */
[----:B------:R-:W-:Y:S04]  /*c5f50*/  STL [R1+0x28d4], R51 ;  /* 0x0028d43301007387 */ /* 0x000fe80000100800 */
[----:B------:R0:W-:Y:S04]  /*c5f60*/  STL [R1+0x2898], R61 ;  /* 0x0028983d01007387 */ /* 0x0001e80000100800 */
[----:B------:R1:W-:Y:S04]  /*c5f70*/  STL [R1+0x28a0], R52 ;  /* 0x0028a03401007387 */ /* 0x0003e80000100800 */
[----:B0-----:R-:W2:Y:S01]  /*c5f80*/  LDL.LU R61, [R1+0x28ac] ;  /* 0x0028ac00013d7983 */ /* 0x001ea20000300800 */
[----:B------:R-:W-:Y:S01]  /*c5f90*/  IMAD.X R54, R0, 0x1, R54, P4 ;  /* 0x0000000100367824 */ /* 0x000fe200020e0636 */
[----:B------:R-:W-:Y:S01]  /*c5fa0*/  IADD3 R56, P4, PT, R2, R56, RZ ;  /* 0x0000003802387210 */ /* 0x000fe20007f9e0ff */
[----:B------:R-:W-:Y:S01]  /*c5fb0*/  IMAD.X R57, R0, 0x1, R57, P5 ;  /* 0x0000000100397824 */ /* 0x000fe200028e0639 */
[----:B------:R0:W-:Y:S04]  /*c5fc0*/  STL [R1+0x28cc], R53 ;  /* 0x0028cc3501007387 */ /* 0x0001e80000100800 */
[----:B------:R-:W-:Y:S04]  /*c5fd0*/  STL [R1+0x28c4], R54 ;  /* 0x0028c43601007387 */ /* 0x000fe80000100800 */
[----:B------:R-:W-:Y:S04]  /*c5fe0*/  STL [R1+0x2890], R56 ;  /* 0x0028903801007387 */ /* 0x000fe80000100800 */
[----:B------:R-:W-:Y:S04]  /*c5ff0*/  STL [R1+0x28bc], R57 ;  /* 0x0028bc3901007387 */ /* 0x000fe80000100800 */
[----:B------:R-:W4:Y:S01]  /*c6000*/  LDL.LU R20, [R1+0x2878] ;  /* 0x0028780001147983 */ /* 0x000f220000300800 */
[----:B---3--:R-:W-:Y:S01]  /*c6010*/  IADD3 R58, P5, PT, R2, R58, RZ ;  /* 0x0000003a023a7210 */ /* 0x008fe20007fbe0ff */
[----:B------:R-:W-:-:S04]  /*c6020*/  IMAD.X R59, R0, 0x1, R59, P6 ;  /* 0x00000001003b7824 */ /* 0x000fc800030e063b */
[----:B------:R-:W-:Y:S01]  /*c6030*/  STL [R1+0x2888], R58 ;  /* 0x0028883a01007387 */ /* 0x000fe20000100800 */
[----:B------:R-:W-:-:S03]  /*c6040*/  IADD3 R60, P6, PT, R2, R60, RZ ;  /* 0x0000003c023c7210 */ /* 0x000fc60007fde0ff */
[----:B------:R-:W3:Y:S04]  /*c6050*/  LDL.LU R21, [R1+0x28a4] ;  /* 0x0028a40001157983 */ /* 0x000ee80000300800 */
        /* <DEDUP_REMOVED lines=27> */
[----:B--2---:R-:W-:-:S05]  /*c6210*/  IMAD.X R61, R0, 0x1, R61, P0 ;  /* 0x00000001003d7824 */ /* 0x004fca00000e063d */
[----:B------:R0:W-:Y:S04]  /*c6220*/  STL [R1+0x28ac], R61 ;  /* 0x0028ac3d01007387 */ /* 0x0001e80000100800 */
[----:B------:R-:W2:Y:S04]  /*c6230*/  LDL.LU R58, [R1+0x283c] ;  /* 0x00283c00013a7983 */ /* 0x000ea80000300800 */
[----:B------:R-:W2:Y:S04]  /*c6240*/  LDL.LU R59, [R1+0x2808] ;  /* 0x00280800013b7983 */ /* 0x000ea80000300800 */
[----:B0-----:R-:W2:Y:S01]  /*c6250*/  LDL.LU R61, [R1+0x2834] ;  /* 0x00283400013d7983 */ /* 0x001ea20000300800 */
[----:B----4-:R-:W-:-:S05]  /*c6260*/  IADD3 R20, P0, PT, R2, R20, RZ ;  /* 0x0000001402147210 */ /* 0x010fca0007f1e0ff */
[----:B------:R-:W-:Y:S01]  /*c6270*/  STL [R1+0x2878], R20 ;  /* 0x0028781401007387 */ /* 0x000fe20000100800 */
[----:B---3--:R-:W-:Y:S01]  /*c6280*/  IMAD.X R21, R0, 0x1, R21, P1 ;  /* 0x0000000100157824 */ /* 0x008fe200008e0615 */
[----:B-----5:R-:W-:-:S04]  /*c6290*/  IADD3 R18, P1, PT, R2, R18, RZ ;  /* 0x0000001202127210 */ /* 0x020fc80007f3e0ff */
        /* <DEDUP_REMOVED lines=41> */
[----:B------:R-:W-:-:S04]  /*c6530*/  IADD3 R54, P5, PT, R2, R54, RZ ;  /* 0x0000003602367210 */ /* 0x000fc80007fbe0ff */
[----:B------:R0:W-:Y:S01]  /*c6540*/  STL [R1+0x284c], R60 ;  /* 0x00284c3c01007387 */ /* 0x0001e20000100800 */
[----:B------:R-:W-:-:S03]  /*c6550*/  IMAD.X R56, R0, 0x1, R56, P6 ;  /* 0x0000000100387824 */ /* 0x000fc600030e0638 */
[----:B------:R1:W-:Y:S01]  /*c6560*/  STL [R1+0x2854], R52 ;  /* 0x0028543401007387 */ /* 0x0003e20000100800 */
[----:B------:R-:W-:-:S03]  /*c6570*/  IADD3 R57, P6, PT, R2, R57, RZ ;  /* 0x0000003902397210 */ /* 0x000fc60007fde0ff */
        /* <DEDUP_REMOVED lines=1583> */
[----:B------:R4:W-:Y:S04]  /*cc870*/  STL [R1+0x4378], R54 ;  /* 0x0043783601007387 */ /* 0x0009e80000100800 */
[----:B------:R5:W-:Y:S04]  /*cc880*/  STL [R1+0x43e4], R56 ;  /* 0x0043e43801007387 */ /* 0x000be80000100800 */
[----:B------:R0:W-:Y:S04]  /*cc890*/  STL [R1+0x437c], R57 ;  /* 0x00437c3901007387 */ /* 0x0001e80000100800 */
[----:B------:R-:W2:Y:S01]  /*cc8a0*/  LDL.LU R20, [R1+0x43f0] ;  /* 0x0043f00001147983 */ /* 0x000ea20000300800 */
[----:B---3--:R-:W-:Y:S01]  /*cc8b0*/  IADD3 R58, P4, PT, R2, R58, RZ ;  /* 0x0000003a023a7210 */ /* 0x008fe20007f9e0ff */
[----:B------:R-:W-:-:S04]  /*cc8c0*/  IMAD.X R59, R0, 0x1, R59, P5 ;  /* 0x00000001003b7824 */ /* 0x000fc800028e063b */
[----:B------:R3:W-:Y:S01]  /*cc8d0*/  STL [R1+0x43e0], R58 ;  /* 0x0043e03a01007387 */ /* 0x0007e20000100800 */
[----:B------:R-:W-:-:S03]  /*cc8e0*/  IADD3 R60, P5, PT, R2, R60, RZ ;  /* 0x0000003c023c7210 */ /* 0x000fc60007fbe0ff */
[----:B------:R-:W2:Y:S04]  /*cc8f0*/  LDL.LU R21, [R1+0x4398] ;  /* 0x0043980001157983 */ /* 0x000ea80000300800 */
[----:B------:R0:W-:Y:S04]  /*cc900*/  STL [R1+0x4388], R59 ;  /* 0x0043883b01007387 */ /* 0x0001e80000100800 */
[----:B------:R-:W2:Y:S04]  /*cc910*/  LDL.LU R18, [R1+0x4404] ;  /* 0x0044040001127983 */ /* 0x000ea80000300800 */
        /* <DEDUP_REMOVED lines=19> */
[----:B-1----:R-:W2:Y:S04]  /*cca50*/  LDL.LU R52, [R1+0x43e8] ;  /* 0x0043e80001347983 */ /* 0x002ea80000300800 */
[----:B0-----:R-:W2:Y:S04]  /*cca60*/  LDL.LU R53, [R1+0x4438] ;  /* 0x0044380001357983 */ /* 0x001ea80000300800 */
[----:B----4-:R-:W4:Y:S04]  /*cca70*/  LDL.LU R54, [R1+0x43ec] ;  /* 0x0043ec0001367983 */ /* 0x010f280000300800 */
[----:B-----5:R-:W5:Y:S04]  /*cca80*/  LDL.LU R56, [R1+0x43f8] ;  /* 0x0043f80001387983 */ /* 0x020f680000300800 */
[----:B------:R-:W5:Y:S04]  /*cca90*/  LDL.LU R57, [R1+0x43fc] ;  /* 0x0043fc0001397983 */ /* 0x000f680000300800 */
[----:B---3--:R-:W3:Y:S01]  /*ccaa0*/  LDL.LU R58, [R1+0x4408] ;  /* 0x00440800013a7983 */ /* 0x008ee20000300800 */
[----:B--2---:R-:W-:-:S05]  /*ccab0*/  IMAD.X R61, R0, 0x1, R61, P6 ;  /* 0x00000001003d7824 */ /* 0x004fca00030e063d */
[----:B------:R0:W-:Y:S04]  /*ccac0*/  STL [R1+0x438c], R61 ;  /* 0x00438c3d01007387 */ /* 0x0001e80000100800 */
[----:B------:R-:W2:Y:S04]  /*ccad0*/  LDL.LU R59, [R1+0x440c] ;  /* 0x00440c00013b7983 */ /* 0x000ea80000300800 */
[----:B------:R-:W2:Y:S04]  /*ccae0*/  LDL.LU R60, [R1+0x4418] ;  /* 0x00441800013c7983 */ /* 0x000ea80000300800 */
[----:B0-----:R-:W2:Y:S01]  /*ccaf0*/  LDL.LU R61, [R1+0x441c] ;  /* 0x00441c00013d7983 */ /* 0x001ea20000300800 */
[----:B------:R-:W-:-:S05]  /*ccb00*/  IADD3 R20, P6, PT, R2, R20, RZ ;  /* 0x0000001402147210 */ /* 0x000fca0007fde0ff */
[----:B------:R0:W-:Y:S01]  /*ccb10*/  STL [R1+0x43f0], R20 ;  /* 0x0043f01401007387 */ /* 0x0001e20000100800 */
[----:B------:R-:W-:Y:S01]  /*ccb20*/  IMAD.X R21, R0, 0x1, R21, P0 ;  /* 0x0000000100157824 */ /* 0x000fe200000e0615 */
[----:B------:R-:W-:-:S04]  /*ccb30*/  IADD3 R18, P0, PT, R2, R18, RZ ;  /* 0x0000001202127210 */ /* 0x000fc80007f1e0ff */
        /* <DEDUP_REMOVED lines=41> */
[----:B----4-:R-:W-:-:S03]  /*ccdd0*/  IMAD.X R54, R0, 0x1, R54, P4 ;  /* 0x0000000100367824 */ /* 0x010fc600020e0636 */
[----:B------:R0:W-:Y:S01]  /*ccde0*/  STL [R1+0x4438], R53 ;  /* 0x0044383501007387 */ /* 0x0001e20000100800 */
[----:B-----5:R-:W-:-:S03]  /*ccdf0*/  IMAD.X R56, R0, 0x1, R56, P5 ;  /* 0x0000000100387824 */ /* 0x020fc600028e0638 */
[----:B------:R0:W-:Y:S01]  /*cce00*/  STL [R1+0x43ec], R54 ;  /* 0x0043ec3601007387 */ /* 0x0001e20000100800 */
[----:B------:R-:W-:-:S03]  /*cce10*/  IMAD.X R57, R0, 0x1, R57, P6 ;  /* 0x0000000100397824 */ /* 0x000fc600030e0639 */
[----:B------:R0:W-:Y:S01]  /*cce20*/  STL [R1+0x43f8], R56 ;  /* 0x0043f83801007387 */ /* 0x0001e20000100800 */
[----:B---3--:R-:W-:-:S03]  /*cce30*/  IMAD.X R58, R0, 0x1, R58, P0 ;  /* 0x00000001003a7824 */ /* 0x008fc600000e063a */
[----:B------:R0:W-:Y:S04]  /*cce40*/  STL [R1+0x43fc], R57 ;  /* 0x0043fc3901007387 */ /* 0x0001e80000100800 */
[----:B------:R0:W-:Y:S01]  /*cce50*/  STL [R1+0x4408], R58 ;  /* 0x0044083a01007387 */ /* 0x0001e20000100800 */
[----:B------:R-:W-:Y:S01]  /*cce60*/  ISETP.NE.U32.AND P4, PT, R55, UR5, PT ;  /* 0x0000000537007c0c */ /* 0x000fe2000bf85070 */
[C---:B--2---:R-:W-:Y:S02]  /*cce70*/  IMAD.X R59, R0.reuse, 0x1, R59, P1 ;  /* 0x00000001003b7824 */ /* 0x044fe400008e063b */
[C---:B------:R-:W-:Y:S02]  /*cce80*/  IMAD.X R60, R0.reuse, 0x1, R60, P2 ;  /* 0x00000001003c7824 */ /* 0x040fe400010e063c */
[----:B------:R-:W-:-:S05]  /*cce90*/  IMAD.X R61, R0, 0x1, R61, P3 ;  /* 0x00000001003d7824 */ /* 0x000fca00018e063d */
[----:B------:R0:W-:Y:S04]  /*ccea0*/  STL [R1+0x441c], R61 ;  /* 0x00441c3d01007387 */ /* 0x0001e80000100800 */
[----:B------:R0:W-:Y:S04]  /*cceb0*/  STL [R1+0x440c], R59 ;  /* 0x00440c3b01007387 */ /* 0x0001e80000100800 */
[----:B------:R0:W-:Y:S01]  /*ccec0*/  STL [R1+0x4418], R60 ;  /* 0x0044183c01007387 */ /* 0x0001e20000100800 */
[----:B------:R-:W-:Y:S05]  /*cced0*/  @P4 BRA `(.L_x_1) ;  /* 0xfffff81800bc4947 */ /* 0x000fea000383ffff */
.L_x_0:
[----:B------:R-:W2:Y:S01]  /*ccee0*/  LDL R2, [R1+0x120] ;  /* 0x0001200001027983 */ /* 0x000ea20000100800 */
[----:B------:R-:W2:Y:S03]  /*ccef0*/  LDCU UR6, c[0x0][0x3b8] ;  /* 0x00007700ff0677ac */ /* 0x000ea60008000800 */
[----:B------:R-:W-:Y:S01]  /*ccf00*/  STL [R1+0x4548], R6 ;  /* 0x0045480601007387 */ /* 0x000fe20000100800 */
[----:B------:R-:W1:Y:S01]  /*ccf10*/  LDCU UR7, c[0x0][0x3b8] ;  /* 0x00007700ff0777ac */ /* 0x000e620008000800 */
[----:B------:R-:W3:Y:S01]  /*ccf20*/  LDCU UR8, c[0x0][0x3b8] ;  /* 0x00007700ff0877ac */ /* 0x000ee20008000800 */
[----:B------:R-:W4:Y:S01]  /*ccf30*/  LDCU UR9, c[0x0][0x3b8] ;  /* 0x00007700ff0977ac */ /* 0x000f220008000800 */
[----:B------:R-:W5:Y:S01]  /*ccf40*/  LDCU UR10, c[0x0][0x3b8] ;  /* 0x00007700ff0a77ac */ /* 0x000f620008000800 */
[----:B------:R-:W0:Y:S01]  /*ccf50*/  LDCU UR11, c[0x0][0x3b8] ;  /* 0x00007700ff0b77ac */ /* 0x000e220008000800 */
[----:B------:R-:W0:Y:S01]  /*ccf60*/  LDCU UR12, c[0x0][0x3b8] ;  /* 0x00007700ff0c77ac */ /* 0x000e220008000800 */
[----:B------:R-:W0:Y:S01]  /*ccf70*/  LDCU UR13, c[0x0][0x3b8] ;  /* 0x00007700ff0d77ac */ /* 0x000e220008000800 */
[----:B------:R-:W0:Y:S01]  /*ccf80*/  LDCU UR14, c[0x0][0x3b8] ;  /* 0x00007700ff0e77ac */ /* 0x000e220008000800 */
[----:B------:R-:W0:Y:S01]  /*ccf90*/  LDCU UR15, c[0x0][0x3b8] ;  /* 0x00007700ff0f77ac */ /* 0x000e220008000800 */
[----:B------:R-:W0:Y:S01]  /*ccfa0*/  LDCU UR16, c[0x0][0x3b8] ;  /* 0x00007700ff1077ac */ /* 0x000e220008000800 */
[----:B------:R-:W0:Y:S01]  /*ccfb0*/  LDCU UR4, c[0x0][0x3b4] ;  /* 0x00007680ff0477ac */ /* 0x000e220008000800 */
[----:B------:R-:W0:Y:S01]  /*ccfc0*/  LDCU UR5, c[0x0][0x3b4] ;  /* 0x00007680ff0577ac */ /* 0x000e220008000800 */
[----:B--2---:R-:W-:Y:S01]  /*ccfd0*/  IMAD R0, R2, UR6, RZ ;  /* 0x0000000602007c24 */ /* 0x004fe2000f8e02ff */
[----:B------:R-:W2:Y:S04]  /*ccfe0*/  LDCU UR6, c[0x0][0x3b8] ;  /* 0x00007700ff0677ac */ /* 0x000ea80008000800 */
[----:B------:R1:W-:Y:S02]  /*ccff0*/  STL [R1+0x14c0], R0 ;  /* 0x0014c00001007387 */ /* 0x0003e40000100800 */
[----:B-1----:R-:W-:Y:S01]  /*cd000*/  VIADD R0, R0, UR7 ;  /* 0x0000000700007c36 */ /* 0x002fe20008000000 */
[----:B------:R-:W1:Y:S04]  /*cd010*/  LDCU UR7, c[0x0][0x3b8] ;  /* 0x00007700ff0777ac */ /* 0x000e680008000800 */
[----:B------:R3:W-:Y:S02]  /*cd020*/  STL [R1+0x1494], R0 ;  /* 0x0014940001007387 */ /* 0x0007e40000100800 */
[----:B---3--:R-:W-:Y:S01]  /*cd030*/  VIADD R0, R0, UR8 ;  /* 0x0000000800007c36 */ /* 0x008fe20008000000 */
[----:B------:R-:W3:Y:S04]  /*cd040*/  LDCU UR8, c[0x0][0x3b8] ;  /* 0x00007700ff0877ac */ /* 0x000ee80008000800 */
[----:B------:R4:W-:Y:S02]  /*cd050*/  STL [R1+0x13a0], R0 ;  /* 0x0013a00001007387 */ /* 0x0009e40000100800 */
[----:B----4-:R-:W-:Y:S01]  /*cd060*/  VIADD R0, R0, UR9 ;  /* 0x0000000900007c36 */ /* 0x010fe20008000000 */
[----:B------:R-:W4:Y:S03]  /*cd070*/  LDCU UR9, c[0x0][0x3b8] ;  /* 0x00007700ff0977ac */ /* 0x000f260008000800 */
[----:B-----5:R-:W-:Y:S01]  /*cd080*/  VIADD R25, R0, UR10 ;  /* 0x0000000a00197c36 */ /* 0x020fe20008000000 */
[----:B------:R-:W5:Y:S01]  /*cd090*/  LDCU UR10, c[0x0][0x3b8] ;  /* 0x00007700ff0a77ac */ /* 0x000f620008000800 */
[----:B------:R1:W-:Y:S02]  /*cd0a0*/  STL [R1+0x1164], R0 ;  /* 0x0011640001007387 */ /* 0x0003e40000100800 */
[----:B0-----:R-:W-:Y:S01]  /*cd0b0*/  VIADD R26, R25, UR11 ;  /* 0x0000000b191a7c36 */ /* 0x001fe20008000000 */
[----:B------:R-:W0:Y:S01]  /*cd0c0*/  LDCU UR11, c[0x0][0x3b8] ;  /* 0x00007700ff0b77ac */ /* 0x000e220008000800 */
[----:B------:R-:W-:Y:S02]  /*cd0d0*/  STL [R1+0x454c], R25 ;  /* 0x00454c1901007387 */ /* 0x000fe40000100800 */
[----:B------:R-:W-:Y:S01]  /*cd0e0*/  VIADD R27, R26, UR12 ;  /* 0x0000000c1a1b7c36 */ /* 0x000fe20008000000 */
[----:B------:R-:W0:Y:S01]  /*cd0f0*/  LDCU UR12, c[0x0][0x3b8] ;  /* 0x00007700ff0c77ac */ /* 0x000e220008000800 */
[----:B------:R-:W-:Y:S02]  /*cd100*/  STL [R1+0x4550], R26 ;  /* 0x0045501a01007387 */ /* 0x000fe40000100800 */
[----:B--2---:R-:W-:Y:S01]  /*cd110*/  VIADD R28, R27, UR6 ;  /* 0x000000061b1c7c36 */ /* 0x004fe20008000000 */
[----:B------:R-:W2:Y:S01]  /*cd120*/  LDCU UR6, c[0x0][0x3b8] ;  /* 0x00007700ff0677ac */ /* 0x000ea20008000800 */
[----:B------:R-:W-:Y:S02]  /*cd130*/  STL [R1+0x4554], R27 ;  /* 0x0045541b01007387 */ /* 0x000fe40000100800 */
[----:B-1----:R-:W-:Y:S01]  /*cd140*/  VIADD R29, R28, UR7 ;  /* 0x000000071c1d7c36 */ /* 0x002fe20008000000 */
[----:B------:R-:W1:Y:S01]  /*cd150*/  LDCU UR7, c[0x0][0x3b8] ;  /* 0x00007700ff0777ac */ /* 0x000e620008000800 */
[----:B------:R-:W-:Y:S02]  /*cd160*/  STL [R1+0x4558], R28 ;  /* 0x0045581c01007387 */ /* 0x000fe40000100800 */
[----:B---3--:R-:W-:Y:S01]  /*cd170*/  VIADD R30, R29, UR8 ;  /* 0x000000081d1e7c36 */ /* 0x008fe20008000000 */
[----:B------:R-:W3:Y:S01]  /*cd180*/  LDCU UR8, c[0x0][0x3b8] ;  /* 0x00007700ff0877ac */ /* 0x000ee20008000800 */
[----:B------:R-:W-:Y:S02]  /*cd190*/  STL [R1+0x455c], R29 ;  /* 0x00455c1d01007387 */ /* 0x000fe40000100800 */
[----:B----4-:R-:W-:Y:S01]  /*cd1a0*/  VIADD R31, R30, UR9 ;  /* 0x000000091e1f7c36 */ /* 0x010fe20008000000 */
[----:B------:R-:W4:Y:S01]  /*cd1b0*/  LDCU UR9, c[0x0][0x3b8] ;  /* 0x00007700ff0977ac */ /* 0x000f220008000800 */
[----:B------:R-:W-:Y:S02]  /*cd1c0*/  STL [R1+0x4560], R30 ;  /* 0x0045601e01007387 */ /* 0x000fe40000100800 */
[----:B-----5:R-:W-:Y:S01]  /*cd1d0*/  VIADD R32, R31, UR10 ;  /* 0x0000000a1f207c36 */ /* 0x020fe20008000000 */
[----:B------:R-:W5:Y:S01]  /*cd1e0*/  LDCU UR10, c[0x0][0x3b8] ;  /* 0x00007700ff0a77ac */ /* 0x000f620008000800 */
[----:B------:R-:W-:Y:S02]  /*cd1f0*/  STL [R1+0x4564], R31 ;  /* 0x0045641f01007387 */ /* 0x000fe40000100800 */
        /* <DEDUP_REMOVED lines=31> */
[----:B------:R-:W1:Y:S03]  /*cd3f0*/  LDCU UR7, c[0x0][0x3b8] ;  /* 0x00007700ff0777ac */ /* 0x000e660008000800 */
[----:B---3--:R-:W-:Y:S01]  /*cd400*/  VIADD R44, R43, UR8 ;  /* 0x000000082b2c7c36 */ /* 0x008fe20008000000 */
[----:B------:R-:W3:Y:S03]  /*cd410*/  LDCU UR8, c[0x0][0x3b8] ;  /* 0x00007700ff0877ac */ /* 0x000ee60008000800 */
[----:B----4-:R-:W-:Y:S01]  /*cd420*/  VIADD R45, R44, UR9 ;  /* 0x000000092c2d7c36 */ /* 0x010fe20008000000 */
[----:B------:R-:W4:Y:S03]  /*cd430*/  LDCU UR9, c[0x0][0x3b8] ;  /* 0x00007700ff0977ac */ /* 0x000f260008000800 */
[----:B-----5:R-:W-:Y:S01]  /*cd440*/  VIADD R46, R45, UR10 ;  /* 0x0000000a2d2e7c36 */ /* 0x020fe20008000000 */
[----:B------:R-:W5:Y:S03]  /*cd450*/  LDCU UR10, c[0x0][0x3b8] ;  /* 0x00007700ff0a77ac */ /* 0x000f660008000800 */
[----:B0-----:R-:W-:Y:S01]  /*cd460*/  VIADD R47, R46, UR11 ;  /* 0x0000000b2e2f7c36 */ /* 0x001fe20008000000 */
[----:B------:R-:W0:Y:S03]  /*cd470*/  LDCU UR11, c[0x0][0x3b8] ;  /* 0x00007700ff0b77ac */ /* 0x000e260008000800 */
[----:B------:R-:W-:Y:S01]  /*cd480*/  VIADD R48, R47, UR12 ;  /* 0x0000000c2f307c36 */ /* 0x000fe20008000000 */
[----:B------:R-:W0:Y:S03]  /*cd490*/  LDCU UR12, c[0x0][0x3b8] ;  /* 0x00007700ff0c77ac */ /* 0x000e260008000800 */
[----:B--2---:R-:W-:Y:S01]  /*cd4a0*/  VIADD R49, R48, UR6 ;  /* 0x0000000630317c36 */ /* 0x004fe20008000000 */
[----:B------:R-:W2:Y:S03]  /*cd4b0*/  LDCU UR6, c[0x0][0x3b8] ;  /* 0x00007700ff0677ac */ /* 0x000ea60008000800 */
        /* <DEDUP_REMOVED lines=25> */
[----:B------:R-:W0:Y:S04]  /*cd650*/  LDCU UR12, c[0x0][0x3b8] ;  /* 0x00007700ff0c77ac */ /* 0x000e280008000800 */
[----:B------:R2:W-:Y:S02]  /*cd660*/  STL [R1], R0 ;  /* 0x0000000001007387 */ /* 0x0005e40000100800 */
[----:B--2---:R-:W-:Y:S01]  /*cd670*/  VIADD R0, R0, UR6 ;  /* 0x0000000600007c36 */ /* 0x004fe20008000000 */
        /* <DEDUP_REMOVED lines=9> */
[----:B------:R-:W4:Y:S04]  /*cd710*/  LDCU UR9, c[0x0][0x3b8] ;  /* 0x00007700ff0977ac */ /* 0x000f280008000800 */
[----:B------:R5:W-:Y:S02]  /*cd720*/  STL [R1+0x10], R0 ;  /* 0x0000100001007387 */ /* 0x000be40000100800 */
[----:B-----5:R-:W-:Y:S01]  /*cd730*/  VIADD R0, R0, UR10 ;  /* 0x0000000a00007c36 */ /* 0x020fe20008000000 */
[----:B------:R-:W5:Y:S04]  /*cd740*/  LDCU UR10, c[0x0][0x3b8] ;  /* 0x00007700ff0a77ac */ /* 0x000f680008000800 */
[----:B------:R0:W-:Y:S02]  /*cd750*/  STL [R1+0x14], R0 ;  /* 0x0000140001007387 */ /* 0x0001e40000100800 */
[----:B0-----:R-:W-:Y:S01]  /*cd760*/  VIADD R0, R0, UR11 ;  /* 0x0000000b00007c36 */ /* 0x001fe20008000000 */
[----:B------:R-:W0:Y:S04]  /*cd770*/  LDCU UR11, c[0x0][0x3b8] ;  /* 0x00007700ff0b77ac */ /* 0x000e280008000800 */
[----:B------:R1:W-:Y:S02]  /*cd780*/  STL [R1+0x18], R0 ;  /* 0x0000180001007387 */ /* 0x0003e40000100800 */
[----:B-1----:R-:W-:Y:S01]  /*cd790*/  VIADD R0, R0, UR12 ;  /* 0x0000000c00007c36 */ /* 0x002fe20008000000 */
[----:B------:R-:W1:Y:S04]  /*cd7a0*/  LDCU UR12, c[0x0][0x3b8] ;  /* 0x00007700ff0c77ac */ /* 0x000e680008000800 */
[----:B------:R2:W-:Y:S02]  /*cd7b0*/  STL [R1+0x1c], R0 ;  /* 0x00001c0001007387 */ /* 0x0005e40000100800 */
[----:B--2---:R-:W-:Y:S01]  /*cd7c0*/  VIADD R0, R0, UR6 ;  /* 0x0000000600007c36 */ /* 0x004fe20008000000 */
[----:B------:R-:W2:Y:S04]  /*cd7d0*/  LDCU UR6, c[0x0][0x3b8] ;  /* 0x00007700ff0677ac */ /* 0x000ea80008000800 */
[----:B------:R0:W-:Y:S02]  /*cd7e0*/  STL [R1+0x20], R0 ;  /* 0x0000200001007387 */ /* 0x0001e40000100800 */
[----:B0-----:R-:W-:Y:S01]  /*cd7f0*/  VIADD R0, R0, UR7 ;  /* 0x0000000700007c36 */ /* 0x001fe20008000000 */
[----:B------:R-:W0:Y:S04]  /*cd800*/  LDCU UR7, c[0x0][0x3b8] ;  /* 0x00007700ff0777ac */ /* 0x000e280008000800 */
        /* <DEDUP_REMOVED lines=894> */
[----:B------:R1:W-:Y:S04]  /*d0ff0*/  STL [R1+0x1490], R0 ;  /* 0x0014900001007387 */ /* 0x0003e80000100800 */
[----:B------:R-:W4:Y:S04]  /*d1000*/  LDL.LU R27, [R1+0x1550] ;  /* 0x00155000011b7983 */ /* 0x000f280000300800 */
[----:B------:R-:W4:Y:S01]  /*d1010*/  LDL.LU R26, [R1+0x1554] ;  /* 0x00155400011a7983 */ /* 0x000f220000300800 */
[----:B-1----:R-:W-:Y:S01]  /*d1020*/  VIADD R0, R0, UR12 ;  /* 0x0000000c00007c36 */ /* 0x002fe20008000000 */
[----:B------:R-:W1:Y:S02]  /*d1030*/  LDCU UR12, c[0x0][0x3b8] ;  /* 0x00007700ff0c77ac */ /* 0x000e640008000800 */
        /* <DEDUP_REMOVED lines=25> */
[----:B--2---:R-:W-:Y:S01]  /*d11d0*/  VIADD R0, R0, UR6 ;  /* 0x0000000600007c36 */ /* 0x004fe20008000000 */
[----:B------:R-:W2:Y:S04]  /*d11e0*/  LDCU UR6, c[0x0][0x3b8] ;  /* 0x00007700ff0677ac */ /* 0x000ea80008000800 */
[----:B------:R0:W-:Y:S02]  /*d11f0*/  STL [R1+0x149c], R0 ;  /* 0x00149c0001007387 */ /* 0x0001e40000100800 */
[----:B0-----:R-:W-:Y:S01]  /*d1200*/  VIADD R0, R0, UR7 ;  /* 0x0000000700007c36 */ /* 0x001fe20008000000 */
[----:B------:R-:W0:Y:S04]  /*d1210*/  LDCU UR7, c[0x0][0x3b8] ;  /* 0x00007700ff0777ac */ /* 0x000e280008000800 */
[----:B------:R3:W-:Y:S02]  /*d1220*/  STL [R1+0x14a0], R0 ;  /* 0x0014a00001007387 */ /* 0x0007e40000100800 */
[----:B---3--:R-:W-:Y:S01]  /*d1230*/  VIADD R0, R0, UR8 ;  /* 0x0000000800007c36 */ /* 0x008fe20008000000 */
[----:B------:R-:W3:Y:S01]  /*d1240*/  LDCU UR8, c[0x0][0x3b8] ;  /* 0x00007700ff0877ac */ /* 0x000ee20008000800 */
[----:B----4-:R-:W-:-:S05]  /*d1250*/  F2FP.SATFINITE.E4M3.F32.PACK_AB_MERGE_C R26, R26, R27, RZ ;  /* 0x0000001b1a1a723e */ /* 0x010fca00048070ff */
[----:B------:R-:W-:Y:S01]  /*d1260*/  STL [R1+0x2dd0], R26 ;  /* 0x002dd01a01007387 */ /* 0x000fe20000100800 */
[----:B-----5:R-:W-:-:S03]  /*d1270*/  F2FP.SATFINITE.E4M3.F32.PACK_AB_MERGE_C R6, R6, R25, RZ ;  /* 0x000000190606723e */ /* 0x020fc600048070ff */
[----:B------:R4:W-:Y:S04]  /*d1280*/  STL [R1+0x14a4], R0 ;  /* 0x0014a40001007387 */ /* 0x0009e80000100800 */
[----:B------:R5:W-:Y:S01]  /*d1290*/  STL [R1+0x2dcc], R6 ;  /* 0x002dcc0601007387 */ /* 0x000be20000100800 */
[----:B------:R-:W-:Y:S01]  /*d12a0*/  F2FP.SATFINITE.E4M3.F32.PACK_AB_MERGE_C R23, R23, R24, RZ ;  /* 0x000000181717723e */ /* 0x000fe200048070ff */
[----:B----4-:R-:W-:Y:S01]  /*d12b0*/  VIADD R0, R0, UR9 ;  /* 0x0000000900007c36 */ /* 0x010fe20008000000 */
[----:B------:R-:W4:Y:S03]  /*d12c0*/  LDCU UR9, c[0x0][0x3b8] ;  /* 0x00007700ff0977ac */ /* 0x000f260008000800 */
[----:B------:R-:W-:Y:S01]  /*d12d0*/  STL [R1+0x2dc8], R23 ;  /* 0x002dc81701007387 */ /* 0x000fe20000100800 */
[----:B-----5:R-:W-:-:S03]  /*d12e0*/  F2FP.SATFINITE.E4M3.F32.PACK_AB_MERGE_C R6, R21, R22, RZ ;  /* 0x000000161506723e */ /* 0x020fc600048070ff */
[----:B------:R5:W-:Y:S04]  /*d12f0*/  STL [R1+0x14a8], R0 ;  /* 0x0014a80001007387 */ /* 0x000be80000100800 */
[----:B------:R0:W-:Y:S01]  /*d1300*/  STL [R1+0x2dc4], R6 ;  /* 0x002dc40601007387 */ /* 0x0001e20000100800 */
[----:B------:R-:W-:Y:S01]  /*d1310*/  F2FP.SATFINITE.E4M3.F32.PACK_AB_MERGE_C R19, R19, R20, RZ ;  /* 0x000000141313723e */ /* 0x000fe200048070ff */
[----:B-----5:R-:W-:Y:S01]  /*d1320*/  VIADD R0, R0, UR10 ;  /* 0x0000000a00007c36 */ /* 0x020fe20008000000 */
[----:B------:R-:W5:Y:S03]  /*d1330*/  LDCU UR10, c[0x0][0x3b8] ;  /* 0x00007700ff0a77ac */ /* 0x000f660008000800 */
[----:B------:R-:W-:Y:S01]  /*d1340*/  STL [R1+0x2da8], R19 ;  /* 0x002da81301007387 */ /* 0x000fe20000100800 */
[----:B0-----:R-:W-:-:S03]  /*d1350*/  F2FP.SATFINITE.E4M3.F32.PACK_AB_MERGE_C R6, R17, R18, RZ ;  /* 0x000000121106723e */ /* 0x001fc600048070ff */
[----:B------:R0:W-:Y:S04]  /*d1360*/  STL [R1+0x14ac], R0 ;  /* 0x0014ac0001007387 */ /* 0x0001e80000100800 */
[----:B------:R1:W-:Y:S01]  /*d1370*/  STL [R1+0x2da4], R6 ;  /* 0x002da40601007387 */ /* 0x0003e20000100800 */
[----:B------:R-:W-:Y:S01]  /*d1380*/  F2FP.SATFINITE.E4M3.F32.PACK_AB_MERGE_C R15, R15, R16, RZ ;  /* 0x000000100f0f723e */ /* 0x000fe200048070ff */
[----:B0-----:R-:W-:Y:S01]  /*d1390*/  VIADD R0, R0, UR11 ;  /* 0x0000000b00007c36 */ /* 0x001fe20008000000 */
[----:B------:R-:W0:Y:S03]  /*d13a0*/  LDCU UR11, c[0x0][0x3b8] ;  /* 0x00007700ff0b77ac */ /* 0x000e260008000800 */
[----:B------:R-:W-:Y:S01]  /*d13b0*/  STL [R1+0x2d84], R15 ;  /* 0x002d840f01007387 */ /* 0x000fe20000100800 */
[----:B-1----:R-:W-:-:S03]  /*d13c0*/  F2FP.SATFINITE.E4M3.F32.PACK_AB_MERGE_C R6, R13, R14, RZ ;  /* 0x0000000e0d06723e */ /* 0x002fc600048070ff */
[----:B------:R1:W-:Y:S04]  /*d13d0*/  STL [R1+0x14b0], R0 ;  /* 0x0014b00001007387 */ /* 0x0003e80000100800 */
[----:B------:R0:W-:Y:S01]  /*d13e0*/  STL [R1+0x2d80], R6 ;  /* 0x002d800601007387 */ /* 0x0001e20000100800 */
[----:B------:R-:W-:Y:S01]  /*d13f0*/  F2FP.SATFINITE.E4M3.F32.PACK_AB_MERGE_C R11, R11, R12, RZ ;  /* 0x0000000c0b0b723e */ /* 0x000fe200048070ff */
[----:B-1----:R-:W-:Y:S01]  /*d1400*/  VIADD R0, R0, UR12 ;  /* 0x0000000c00007c36 */ /* 0x002fe20008000000 */
[----:B------:R-:W1:Y:S03]  /*d1410*/  LDCU UR12, c[0x0][0x3b8] ;  /* 0x00007700ff0c77ac */ /* 0x000e660008000800 */
[----:B------:R-:W-:Y:S01]  /*d1420*/  STL [R1+0x2d68], R11 ;  /* 0x002d680b01007387 */ /* 0x000fe20000100800 */
[----:B0-----:R-:W-:-:S03]  /*d1430*/  F2FP.SATFINITE.E4M3.F32.PACK_AB_MERGE_C R6, R9, R10, RZ ;  /* 0x0000000a0906723e */ /* 0x001fc600048070ff */
[----:B------:R2:W-:Y:S04]  /*d1440*/  STL [R1+0x1d8], R0 ;  /* 0x0001d80001007387 */ /* 0x0005e80000100800 */
[----:B------:R0:W-:Y:S01]  /*d1450*/  STL [R1+0x2d60], R6 ;  /* 0x002d600601007387 */ /* 0x0001e20000100800 */
[----:B--2---:R-:W-:Y:S01]  /*d1460*/  VIADD R0, R0, UR6 ;  /* 0x0000000600007c36 */ /* 0x004fe20008000000 */
[----:B------:R-:W2:Y:S01]  /*d1470*/  LDCU UR6, c[0x0][0x3b8] ;  /* 0x00007700ff0677ac */ /* 0x000ea20008000800 */
[----:B0-----:R-:W-:Y:S02]  /*d1480*/  F2FP.SATFINITE.E4M3.F32.PACK_AB_MERGE_C R6, R7, R8, RZ ;  /* 0x000000080706723e */ /* 0x001fe400048070ff */
[----:B------:R-:W-:-:S03]  /*d1490*/  F2FP.SATFINITE.E4M3.F32.PACK_AB_MERGE_C R4, R4, R5, RZ ;  /* 0x000000050404723e */ /* 0x000fc600048070ff */
[----:B------:R-:W-:Y:S01]  /*d14a0*/  STL [R1+0x2d48], R6 ;  /* 0x002d480601007387 */ /* 0x000fe20000100800 */
[----:B------:R-:W-:-:S03]  /*d14b0*/  F2FP.SATFINITE.E4M3.F32.PACK_AB_MERGE_C R2, R2, R3, RZ ;  /* 0x000000030202723e */ /* 0x000fc600048070ff */
[----:B------:R0:W-:Y:S04]  /*d14c0*/  STL [R1+0x1dc], R0 ;  /* 0x0001dc0001007387 */ /* 0x0001e80000100800 */
[----:B------:R1:W-:Y:S04]  /*d14d0*/  STL [R1+0x2d5c], R4 ;  /* 0x002d5c0401007387 */ /* 0x0003e80000100800 */
[----:B------:R-:W2:Y:S01]  /*d14e0*/  LDL.LU R33, [R1+0x238] ;  /* 0x0002380001217983 */ /* 0x000ea20000300800 */
[----:B0-----:R-:W-:Y:S01]  /*d14f0*/  VIADD R0, R0, UR7 ;  /* 0x0000000700007c36 */ /* 0x001fe20008000000 */
[----:B------:R-:W0:Y:S02]  /*d1500*/  LDCU UR7, c[0x0][0x3b8] ;  /* 0x00007700ff0777ac */ /* 0x000e240008000800 */
[----:B------:R-:W2:Y:S04]  /*d1510*/  LDL.LU R32, [R1+0x23c] ;  /* 0x00023c0001207983 */ /* 0x000ea80000300800 */
[----:B------:R0:W-:Y:S04]  /*d1520*/  STL [R1+0x2d2c], R2 ;  /* 0x002d2c0201007387 */ /* 0x0001e80000100800 */
[----:B------:R-:W4:Y:S04]  /*d1530*/  LDL.LU R31, [R1+0x250] ;  /* 0x00025000011f7983 */ /* 0x000f280000300800 */
[----:B------:R-:W4:Y:S04]  /*d1540*/  LDL.LU R30, [R1+0x254] ;  /* 0x00025400011e7983 */ /* 0x000f280000300800 */
        /* <DEDUP_REMOVED lines=28> */
[----:B0-----:R-:W5:Y:S01]  /*d1710*/  LDL.LU R2, [R1+0x334] ;  /* 0x0003340001027983 */ /* 0x001f620000300800 */
[----:B---3--:R-:W-:Y:S01]  /*d1720*/  VIADD R0, R0, UR8 ;  /* 0x0000000800007c36 */ /* 0x008fe20008000000 */
[----:B------:R-:W0:Y:S01]  /*d1730*/  LDCU UR8, c[0x0][0x3b8] ;  /* 0x00007700ff0877ac */ /* 0x000e220008000800 */
[----:B--2---:R-:W-:-:S05]  /*d1740*/  F2FP.SATFINITE.E4M3.F32.PACK_AB_MERGE_C R32, R32, R33, RZ ;  /* 0x000000212020723e */ /* 0x004fca00048070ff */
[----:B------:R-:W-:Y:S01]  /*d1750*/  STL [R1+0x2d40], R32 ;  /* 0x002d402001007387 */ /* 0x000fe20000100800 */
[----:B----4-:R-:W-:-:S05]  /*d1760*/  F2FP.SATFINITE.E4M3.F32.PACK_AB_MERGE_C R30, R30, R31, RZ ;  /* 0x0000001f1e1e723e */ /* 0x010fca00048070ff */
[----:B------:R-:W-:Y:S04]  /*d1770*/  STL [R1+0x2d24], R30 ;  /* 0x002d241e01007387 */ /* 0x000fe80000100800 */
[----:B------:R1:W-:Y:S01]  /*d1780*/  STL [R1+0x1f4], R0 ;  /* 0x0001f40001007387 */ /* 0x0003e20000100800 */
[----:B-----5:R-:W-:Y:S01]  /*d1790*/  F2FP.SATFINITE.E4M3.F32.PACK_AB_MERGE_C R28, R28, R29, RZ ;  /* 0x0000001d1c1c723e */ /* 0x020fe200048070ff */
[----:B-1----:R-:W-:Y:S01]  /*d17a0*/  VIADD R0, R0, UR9 ;  /* 0x0000000900007c36 */ /* 0x002fe20008000000 */
[----:B------:R-:W-:-:S03]  /*d17b0*/  F2FP.SATFINITE.E4M3.F32.PACK_AB_MERGE_C R26, R26, R27, RZ ;  /* 0x0000001b1a1a723e */ /* 0x000fc600048070ff */
[----:B------:R-:W-:Y:S01]  /*d17c0*/  STL [R1+0x2d20], R28 ;  /* 0x002d201c01007387 */ /* 0x000fe20000100800 */
[----:B------:R-:W1:Y:S03]  /*d17d0*/  LDCU UR9, c[0x0][0x3b8] ;  /* 0x00007700ff0977ac */ /* 0x000e660008000800 */
[----:B------:R-:W-:Y:S01]  /*d17e0*/  STL [R1+0x2d10], R26 ;  /* 0x002d101a01007387 */ /* 0x000fe20000100800 */
[----:B------:R-:W-:-:S03]  /*d17f0*/  F2FP.SATFINITE.E4M3.F32.PACK_AB_MERGE_C R6, R6, R25, RZ ;  /* 0x000000190606723e */ /* 0x000fc600048070ff */
[----:B------:R2:W-:Y:S04]  /*d1800*/  STL [R1+0x1f8], R0 ;  /* 0x0001f80001007387 */ /* 0x0005e80000100800 */
[----:B------:R3:W-:Y:S01]  /*d1810*/  STL [R1+0x2d0c], R6 ;  /* 0x002d0c0601007387 */ /* 0x0007e20000100800 */
[----:B------:R-:W-:Y:S01]  /*d1820*/  F2FP.SATFINITE.E4M3.F32.PACK_AB_MERGE_C R23, R23, R24, RZ ;  /* 0x000000181717723e */ /* 0x000fe200048070ff */
[----:B--2---:R-:W-:Y:S01]  /*d1830*/  VIADD R0, R0, UR10 ;  /* 0x0000000a00007c36 */ /* 0x004fe20008000000 */
[----:B------:R-:W2:Y:S03]  /*d1840*/  LDCU UR10, c[0x0][0x3b8] ;  /* 0x00007700ff0a77ac */ /* 0x000ea60008000800 */
[----:B------:R-:W-:Y:S01]  /*d1850*/  STL [R1+0x2d04], R23 ;  /* 0x002d041701007387 */ /* 0x000fe20000100800 */
[----:B---3--:R-:W-:-:S03]  /*d1860*/  F2FP.SATFINITE.E4M3.F32.PACK_AB_MERGE_C R6, R21, R22, RZ ;  /* 0x000000161506723e */ /* 0x008fc600048070ff */
[----:B------:R3:W-:Y:S04]  /*d1870*/  STL [R1+0x1fc], R0 ;  /* 0x0001fc0001007387 */ /* 0x0007e80000100800 */
[----:B------:R4:W-:Y:S01]  /*d1880*/  STL [R1+0x2d00], R6 ;  /* 0x002d000601007387 */ /* 0x0009e20000100800 */
[----:B------:R-:W-:Y:S01]  /*d1890*/  F2FP.SATFINITE.E4M3.F32.PACK_AB_MERGE_C R19, R19, R20, RZ ;  /* 0x000000141313723e */ /* 0x000fe200048070ff */
[----:B---3--:R-:W-:Y:S01]  /*d18a0*/  VIADD R0, R0, UR11 ;  /* 0x0000000b00007c36 */ /* 0x008fe20008000000 */
[----:B------:R-:W3:Y:S03]  /*d18b0*/  LDCU UR11, c[0x0][0x3b8] ;  /* 0x00007700ff0b77ac */ /* 0x000ee60008000800 */
[----:B------:R-:W-:Y:S01]  /*d18c0*/  STL [R1+0x2cf4], R19 ;  /* 0x002cf41301007387 */ /* 0x000fe20000100800 */
[----:B----4-:R-:W-:-:S03]  /*d18d0*/  F2FP.SATFINITE.E4M3.F32.PACK_AB_MERGE_C R6, R17, R18, RZ ;  /* 0x000000121106723e */ /* 0x010fc600048070ff */
        /* <DEDUP_REMOVED lines=16> */
[----:B0-----:R-:W-:Y:S01]  /*d19e0*/  VIADD R0, R0, UR7 ;  /* 0x0000000700007c36 */ /* 0x001fe20008000000 */
[----:B------:R-:W0:Y:S01]  /*d19f0*/  LDCU UR7, c[0x0][0x3b8] ;  /* 0x00007700ff0777ac */ /* 0x000e220008000800 */
[----:B-1----:R-:W-:Y:S02]  /*d1a00*/  F2FP.SATFINITE.E4M3.F32.PACK_AB_MERGE_C R6, R7, R8, RZ ;  /* 0x000000080706723e */ /* 0x002fe400048070ff */
[----:B------:R-:W-:-:S03]  /*d1a10*/  F2FP.SATFINITE.E4M3.F32.PACK_AB_MERGE_C R4, R4, R5, RZ ;  /* 0x000000050404723e */ /* 0x000fc600048070ff */
[----:B------:R-:W-:Y:S01]  /*d1a20*/  STL [R1+0x2cc8], R6 ;  /* 0x002cc80601007387 */ /* 0x000fe20000100800 */
[----:B------:R-:W-:-:S03]  /*d1a30*/  F2FP.SATFINITE.E4M3.F32.PACK_AB_MERGE_C R2, R2, R3, RZ ;  /* 0x000000030202723e */ /* 0x000fc600048070ff */
[----:B------:R1:W-:Y:S04]  /*d1a40*/  STL [R1+0x21c], R0 ;  /* 0x00021c0001007387 */ /* 0x0003e80000100800 */
[----:B------:R0:W-:Y:S04]  /*d1a50*/  STL [R1+0x2ccc], R4 ;  /* 0x002ccc0401007387 */ /* 0x0001e80000100800 */
[----:B------:R-:W2:Y:S01]  /*d1a60*/  LDL.LU R33, [R1+0x338] ;  /* 0x0003380001217983 */ /* 0x000ea20000300800 */
[----:B-1----:R-:W-:Y:S01]  /*d1a70*/  VIADD R0, R0, UR8 ;  /* 0x0000000800007c36 */ /* 0x002fe20008000000 */
[----:B------:R-:W1:Y:S02]  /*d1a80*/  LDCU UR8, c[0x0][0x3b8] ;  /* 0x00007700ff0877ac */ /* 0x000e640008000800 */
[----:B------:R-:W2:Y:S04]  /*d1a90*/  LDL.LU R32, [R1+0x33c] ;  /* 0x00033c0001207983 */ /* 0x000ea80000300800 */
[----:B------:R0:W-:Y:S04]  /*d1aa0*/  STL [R1+0x2cb8], R2 ;  /* 0x002cb80201007387 */ /* 0x0001e80000100800 */
[----:B------:R-:W3:Y:S04]  /*d1ab0*/  LDL.LU R31, [R1+0x350] ;  /* 0x00035000011f7983 */ /* 0x000ee80000300800 */
[----:B------:R-:W3:Y:S04]  /*d1ac0*/  LDL.LU R30, [R1+0x354] ;  /* 0x00035400011e7983 */ /* 0x000ee80000300800 */
[----:B------:R0:W-:Y:S04]  /*d1ad0*/  STL [R1+0x230], R0 ;  /* 0x0002300001007387 */ /* 0x0001e80000100800 */
[----:B------:R-:W4:Y:S04]  /*d1ae0*/  LDL.LU R29, [R1+0x358] ;  /* 0x00035800011d7983 */ /* 0x000f280000300800 */
[----:B------:R-:W4:Y:S04]  /*d1af0*/  LDL.LU R28, [R1+0x35c] ;  /* 0x00035c00011c7983 */ /* 0x000f280000300800 */
        /* <DEDUP_REMOVED lines=25> */
[----:B------:R-:W5:Y:S01]  /*d1c90*/  LDL.LU R2, [R1+0x434] ;  /* 0x0004340001027983 */ /* 0x000f620000300800 */
[----:B------:R-:W-:Y:S01]  /*d1ca0*/  VIADD R0, R0, UR9 ;  /* 0x0000000900007c36 */ /* 0x000fe20008000000 */
[----:B------:R-:W0:Y:S01]  /*d1cb0*/  LDCU UR9, c[0x0][0x3b8] ;  /* 0x00007700ff0977ac */ /* 0x000e220008000800 */
[----:B--2---:R-:W-:-:S05]  /*d1cc0*/  F2FP.SATFINITE.E4M3.F32.PACK_AB_MERGE_C R32, R32, R33, RZ ;  /* 0x000000212020723e */ /* 0x004fca00048070ff */
[----:B------:R-:W-:Y:S01]  /*d1cd0*/  STL [R1+0x2cbc], R32 ;  /* 0x002cbc2001007387 */ /* 0x000fe20000100800 */
[----:B---3--:R-:W-:-:S05]  /*d1ce0*/  F2FP.SATFINITE.E4M3.F32.PACK_AB_MERGE_C R30, R30, R31, RZ ;  /* 0x0000001f1e1e723e */ /* 0x008fca00048070ff */
[----:B------:R-:W-:Y:S04]  /*d1cf0*/  STL [R1+0x2cb0], R30 ;  /* 0x002cb01e01007387 */ /* 0x000fe80000100800 */
[----:B------:R2:W-:Y:S01]  /*d1d00*/  STL [R1+0x234], R0 ;  /* 0x0002340001007387 */ /* 0x0005e20000100800 */
[----:B----4-:R-:W-:Y:S01]  /*d1d10*/  F2FP.SATFINITE.E4M3.F32.PACK_AB_MERGE_C R28, R28, R29, RZ ;  /* 0x0000001d1c1c723e */ /* 0x010fe200048070ff */
[----:B--2---:R-:W-:Y:S01]  /*d1d20*/  VIADD R0, R0, UR10 ;  /* 0x0000000a00007c36 */ /* 0x004fe20008000000 */
[----:B-----5:R-:W-:-:S03]  /*d1d30*/  F2FP.SATFINITE.E4M3.F32.PACK_AB_MERGE_C R26, R26, R27, RZ ;  /* 0x0000001b1a1a723e */ /* 0x020fc600048070ff */
[----:B------:R-:W-:Y:S01]  /*d1d40*/  STL [R1+0x2cac], R28 ;  /* 0x002cac1c01007387 */ /* 0x000fe20000100800 */
[----:B------:R-:W2:Y:S03]  /*d1d50*/  LDCU UR10, c[0x0][0x3b8] ;  /* 0x00007700ff0a77ac */ /* 0x000ea60008000800 */
[----:B------:R-:W-:Y:S01]  /*d1d60*/  STL [R1+0x2c98], R26 ;  /* 0x002c981a01007387 */ /* 0x000fe20000100800 */
[----:B------:R-:W-:-:S03]  /*d1d70*/  F2FP.SATFINITE.E4M3.F32.PACK_AB_MERGE_C R6, R6, R25, RZ ;  /* 0x000000190606723e */ /* 0x000fc600048070ff */
        /* <DEDUP_REMOVED lines=30> */
[----:B-1----:R-:W-:Y:S01]  /*d1f60*/  VIADD R0, R0, UR8 ;  /* 0x0000000800007c36 */ /* 0x002fe20008000000 */
[----:B------:R-:W1:Y:S01]  /*d1f70*/  LDCU UR8, c[0x0][0x3b8] ;  /* 0x00007700ff0877ac */ /* 0x000e620008000800 */
[----:B0-----:R-:W-:Y:S02]  /*d1f80*/  F2FP.SATFINITE.E4M3.F32.PACK_AB_MERGE_C R6, R7, R8, RZ ;  /* 0x000000080706723e */ /* 0x001fe400048070ff */
[----:B------:R-:W-:-:S03]  /*d1f90*/  F2FP.SATFINITE.E4M3.F32.PACK_AB_MERGE_C R4, R4, R5, RZ ;  /* 0x000000050404723e */ /* 0x000fc600048070ff */
[----:B------:R-:W-:Y:S01]  /*d1fa0*/  STL [R1+0x2c2c], R6 ;  /* 0x002c2c0601007387 */ /* 0x000fe20000100800 */
[----:B------:R-:W-:-:S03]  /*d1fb0*/  F2FP.SATFINITE.E4M3.F32.PACK_AB_MERGE_C R2, R2, R3, RZ ;  /* 0x000000030202723e */ /* 0x000fc600048070ff */
[----:B------:R0:W-:Y:S04]  /*d1fc0*/  STL [R1+0x25c], R0 ;  /* 0x00025c0001007387 */ /* 0x0001e80000100800 */
[----:B------:R1:W-:Y:S04]  /*d1fd0*/  STL [R1+0x2c40], R4 ;  /* 0x002c400401007387 */ /* 0x0003e80000100800 */
[----:B------:R-:W3:Y:S01]  /*d1fe0*/  LDL.LU R33, [R1+0x438] ;  /* 0x0004380001217983 */ /* 0x000ee20000300800 */
[----:B0-----:R-:W-:Y:S01]  /*d1ff0*/  VIADD R0, R0, UR9 ;  /* 0x0000000900007c36 */ /* 0x001fe20008000000 */
[----:B------:R-:W0:Y:S02]  /*d2000*/  LDCU UR9, c[0x0][0x3b8] ;  /* 0x00007700ff0977ac */ /* 0x000e240008000800 */
[----:B------:R-:W3:Y:S04]  /*d2010*/  LDL.LU R32, [R1+0x43c] ;  /* 0x00043c0001207983 */ /* 0x000ee80000300800 */
        /* <DEDUP_REMOVED lines=32> */
[----:B--2---:R-:W-:Y:S01]  /*d2220*/  VIADD R0, R0, UR10 ;  /* 0x0000000a00007c36 */ /* 0x004fe20008000000 */
[----:B------:R-:W0:Y:S01]  /*d2230*/  LDCU UR10, c[0x0][0x3b8] ;  /* 0x00007700ff0a77ac */ /* 0x000e220008000800 */
[----:B---3--:R-:W-:-:S05]  /*d2240*/  F2FP.SATFINITE.E4M3.F32.PACK_AB_MERGE_C R32, R32, R33, RZ ;  /* 0x000000212020723e */ /* 0x008fca00048070ff */
        /* <DEDUP_REMOVED lines=221> */
[----:B------:R-:W-:Y:S04]  /*d3020*/  STL [R1+0x2a1c], R6 ;  /* 0x002a1c0601007387 */ /* 0x000fe80000100800 */
[----:B------:R-:W-:Y:S04]  /*d3030*/  STL [R1+0x31c], R0 ;  /* 0x00031c0001007387 */ /* 0x000fe80000100800 */
[----:B------:R1:W-:Y:S02]  /*d3040*/  STL [R1+0x2a28], R4 ;  /* 0x002a280401007387 */ /* 0x0003e40000100800 */
[----:B-1----:R-:W-:-:S02]  /*d3050*/  F2FP.SATFINITE.E4M3.F32.PACK_AB_MERGE_C R4, R2, R3, RZ ;  /* 0x000000030204723e */ /* 0x002fc400048070ff */
[----:B------:R-:W2:Y:S04]  /*d3060*/  LDL.LU R3, [R1+0x738] ;  /* 0x0007380001037983 */ /* 0x000ea80000300800 */
[----:B------:R-:W2:Y:S01]  /*d3070*/  LDL.LU R2, [R1+0x73c] ;  /* 0x00073c0001027983 */ /* 0x000ea20000300800 */
[----:B------:R-:W-:Y:S01]  /*d3080*/  VIADD R0, R0, UR12 ;  /* 0x0000000c00007c36 */ /* 0x000fe20008000000 */
[----:B------:R-:W1:Y:S02]  /*d3090*/  LDCU UR12, c[0x0][0x3b8] ;  /* 0x00007700ff0c77ac */ /* 0x000e640008000800 */
[----:B------:R0:W-:Y:S04]  /*d30a0*/  STL [R1+0x2a10], R4 ;  /* 0x002a100401007387 */ /* 0x0001e80000100800 */
[----:B------:R-:W3:Y:S04]  /*d30b0*/  LDL.LU R31, [R1+0x750] ;  /* 0x00075000011f7983 */ /* 0x000ee80000300800 */
[----:B------:R-:W3:Y:S04]  /*d30c0*/  LDL.LU R30, [R1+0x754] ;  /* 0x00075400011e7983 */ /* 0x000ee80000300800 */
[----:B------:R-:W-:Y:S04]  /*d30d0*/  STL [R1+0x330], R0 ;  /* 0x0003300001007387 */ /* 0x000fe80000100800 */
        /* <DEDUP_REMOVED lines=26> */
[----:B--2---:R-:W-:-:S03]  /*d3280*/  F2FP.SATFINITE.E4M3.F32.PACK_AB_MERGE_C R2, R2, R3, RZ ;  /* 0x000000030202723e */ /* 0x004fc600048070ff */
[----:B------:R-:W2:Y:S04]  /*d3290*/  LDL.LU R3, [R1+0x830] ;  /* 0x0008300001037983 */ /* 0x000ea80000300800 */
[----:B------:R0:W-:Y:S04]  /*d32a0*/  STL [R1+0x2a14], R2 ;  /* 0x002a140201007387 */ /* 0x0001e80000100800 */
[----:B0-----:R-:W2:Y:S01]  /*d32b0*/  LDL.LU R2, [R1+0x834] ;  /* 0x0008340001027983 */ /* 0x001ea20000300800 */
[----:B------:R-:W-:Y:S01]  /*d32c0*/  VIADD R0, R0, UR6 ;  /* 0x0000000600007c36 */ /* 0x000fe20008000000 */
[----:B---3--:R-:W-:Y:S01]  /*d32d0*/  F2FP.SATFINITE.E4M3.F32.PACK_AB_MERGE_C R30, R30, R31, RZ ;  /* 0x0000001f1e1e723e */ /* 0x008fe200048070ff */
[----:B------:R-:W0:Y:S03]  /*d32e0*/  LDCU UR6, c[0x0][0x3b8] ;  /* 0x00007700ff0677ac */ /* 0x000e260008000800 */
[----:B------:R3:W-:Y:S01]  /*d32f0*/  STL [R1+0x334], R0 ;  /* 0x0003340001007387 */ /* 0x0007e20000100800 */
[----:B----4-:R-:W-:-:S03]  /*d3300*/  F2FP.SATFINITE.E4M3.F32.PACK_AB_MERGE_C R28, R28, R29, RZ ;  /* 0x0000001d1c1c723e */ /* 0x010fc600048070ff */
[----:B------:R-:W-:Y:S01]  /*d3310*/  STL [R1+0x2a04], R30 ;  /* 0x002a041e01007387 */ /* 0x000fe20000100800 */
[----:B-----5:R-:W-:Y:S01]  /*d3320*/  F2FP.SATFINITE.E4M3.F32.PACK_AB_MERGE_C R26, R26, R27, RZ ;  /* 0x0000001b1a1a723e */ /* 0x020fe200048070ff */
[----:B---3--:R-:W-:Y:S02]  /*d3330*/  VIADD R0, R0, UR7 ;  /* 0x0000000700007c36 */ /* 0x008fe40008000000 */
[----:B------:R-:W-:Y:S01]  /*d3340*/  STL [R1+0x2a00], R28 ;  /* 0x002a001c01007387 */ /* 0x000fe20000100800 */
[----:B------:R-:W3:Y:S01]  /*d3350*/  LDCU UR7, c[0x0][0x3b8] ;  /* 0x00007700ff0777ac */ /* 0x000ee20008000800 */
[----:B------:R-:W-:Y:S02]  /*d3360*/  F2FP.SATFINITE.E4M3.F32.PACK_AB_MERGE_C R6, R6, R25, RZ ;  /* 0x000000190606723e */ /* 0x000fe400048070ff */
[----:B------:R-:W-:Y:S04]  /*d3370*/  STL [R1+0x29ec], R26 ;  /* 0x0029ec1a01007387 */ /* 0x000fe80000100800 */
[----:B------:R4:W-:Y:S01]  /*d3380*/  STL [R1+0x338], R0 ;  /* 0x0003380001007387 */ /* 0x0009e20000100800 */
[----:B------:R-:W-:-:S03]  /*d3390*/  F2FP.SATFINITE.E4M3.F32.PACK_AB_MERGE_C R23, R23, R24, RZ ;  /* 0x000000181717723e */ /* 0x000fc600048070ff */
[----:B------:R5:W-:Y:S01]  /*d33a0*/  STL [R1+0x29e8], R6 ;  /* 0x0029e80601007387 */ /* 0x000be20000100800 */
[----:B----4-:R-:W-:-:S03]  /*d33b0*/  VIADD R0, R0, UR8 ;  /* 0x0000000800007c36 */ /* 0x010fc60008000000 */
[----:B------:R-:W-:Y:S01]  /*d33c0*/  STL [R1+0x29d8], R23 ;  /* 0x0029d81701007387 */ /* 0x000fe20000100800 */
[----:B------:R-:W4:Y:S01]  /*d33d0*/  LDCU UR8, c[0x0][0x3b8] ;  /* 0x00007700ff0877ac */ /* 0x000f220008000800 */
[----:B-----5:R-:W-:Y:S02]  /*d33e0*/  F2FP.SATFINITE.E4M3.F32.PACK_AB_MERGE_C R6, R21, R22, RZ ;  /* 0x000000161506723e */ /* 0x020fe400048070ff */
[----:B------:R5:W-:Y:S01]  /*d33f0*/  STL [R1+0x33c], R0 ;  /* 0x00033c0001007387 */ /* 0x000be20000100800 */
[----:B------:R-:W-:-:S03]  /*d3400*/  F2FP.SATFINITE.E4M3.F32.PACK_AB_MERGE_C R19, R19, R20, RZ ;  /* 0x000000141313723e */ /* 0x000fc600048070ff */
[----:B------:R0:W-:Y:S01]  /*d3410*/  STL [R1+0x29d4], R6 ;  /* 0x0029d40601007387 */ /* 0x0001e20000100800 */
[----:B-----5:R-:W-:-:S03]  /*d3420*/  VIADD R0, R0, UR9 ;  /* 0x0000000900007c36 */ /* 0x020fc60008000000 */
[----:B------:R-:W-:Y:S01]  /*d3430*/  STL [R1+0x29c0], R19 ;  /* 0x0029c01301007387 */ /* 0x000fe20000100800 */
[----:B------:R-:W5:Y:S01]  /*d3440*/  LDCU UR9, c[0x0][0x3b8] ;  /* 0x00007700ff0977ac */ /* 0x000f620008000800 */
[----:B0-----:R-:W-:Y:S02]  /*d3450*/  F2FP.SATFINITE.E4M3.F32.PACK_AB_MERGE_C R6, R17, R18, RZ ;  /* 0x000000121106723e */ /* 0x001fe400048070ff */
[----:B------:R0:W-:Y:S01]  /*d3460*/  STL [R1+0x350], R0 ;  /* 0x0003500001007387 */ /* 0x0001e20000100800 */
[----:B------:R-:W-:-:S03]  /*d3470*/  F2FP.SATFINITE.E4M3.F32.PACK_AB_MERGE_C R15, R15, R16, RZ ;  /* 0x000000100f0f723e */ /* 0x000fc600048070ff */
[----:B------:R1:W-:Y:S01]  /*d3480*/  STL [R1+0x29bc], R6 ;  /* 0x0029bc0601007387 */ /* 0x0003e20000100800 */
[----:B0-----:R-:W-:-:S03]  /*d3490*/  VIADD R0, R0, UR10 ;  /* 0x0000000a00007c36 */ /* 0x001fc60008000000 */
[----:B------:R-:W-:Y:S01]  /*d34a0*/  STL [R1+0x29ac], R15 ;  /* 0x0029ac0f01007387 */ /* 0x000fe20000100800 */
[----:B------:R-:W0:Y:S01]  /*d34b0*/  LDCU UR10, c[0x0][0x3b8] ;  /* 0x00007700ff0a77ac */ /* 0x000e220008000800 */
[----:B-1----:R-:W-:Y:S02]  /*d34c0*/  F2FP.SATFINITE.E4M3.F32.PACK_AB_MERGE_C R6, R13, R14, RZ ;  /* 0x0000000e0d06723e */ /* 0x002fe400048070ff */
[----:B------:R1:W-:Y:S01]  /*d34d0*/  STL [R1+0x354], R0 ;  /* 0x0003540001007387 */ /* 0x0003e20000100800 */
[----:B------:R-:W-:-:S03]  /*d34e0*/  F2FP.SATFINITE.E4M3.F32.PACK_AB_MERGE_C R11, R11, R12, RZ ;  /* 0x0000000c0b0b723e */ /* 0x000fc600048070ff */
[----:B------:R0:W-:Y:S01]  /*d34f0*/  STL [R1+0x29a8], R6 ;  /* 0x0029a80601007387 */ /* 0x0001e20000100800 */
[----:B-1----:R-:W-:-:S03]  /*d3500*/  VIADD R0, R0, UR11 ;  /* 0x0000000b00007c36 */ /* 0x002fc60008000000 */
[----:B------:R-:W-:Y:S01]  /*d3510*/  STL [R1+0x2994], R11 ;  /* 0x0029940b01007387 */ /* 0x000fe20000100800 */
[----:B------:R-:W1:Y:S01]  /*d3520*/  LDCU UR11, c[0x0][0x3b8] ;  /* 0x00007700ff0b77ac */ /* 0x000e620008000800 */
[----:B0-----:R-:W-:Y:S02]  /*d3530*/  F2FP.SATFINITE.E4M3.F32.PACK_AB_MERGE_C R6, R9, R10, RZ ;  /* 0x0000000a0906723e */ /* 0x001fe400048070ff */
[----:B------:R0:W-:Y:S04]  /*d3540*/  STL [R1+0x358], R0 ;  /* 0x0003580001007387 */ /* 0x0001e80000100800 */
[----:B------:R3:W-:Y:S01]  /*d3550*/  STL [R1+0x2990], R6 ;  /* 0x0029900601007387 */ /* 0x0007e20000100800 */
[----:B0-----:R-:W-:Y:S01]  /*d3560*/  VIADD R0, R0, UR12 ;  /* 0x0000000c00007c36 */ /* 0x001fe20008000000 */
[----:B------:R-:W0:Y:S01]  /*d3570*/  LDCU UR12, c[0x0][0x3b8] ;  /* 0x00007700ff0c77ac */ /* 0x000e220008000800 */
[----:B------:R-:W-:-:S02]  /*d3580*/  F2FP.SATFINITE.E4M3.F32.PACK_AB_MERGE_C R4, R4, R5, RZ ;  /* 0x000000050404723e */ /* 0x000fc400048070ff */
[----:B---3--:R-:W-:Y:S01]  /*d3590*/  F2FP.SATFINITE.E4M3.F32.PACK_AB_MERGE_C R6, R7, R8, RZ ;  /* 0x000000080706723e */ /* 0x008fe200048070ff */
[----:B------:R-:W-:Y:S01]  /*d35a0*/  VIADD R8, R0, UR6 ;  /* 0x0000000600087c36 */ /* 0x000fe20008000000 */
[----:B------:R-:W3:Y:S03]  /*d35b0*/  LDCU UR6, c[0x0][0x3b8] ;  /* 0x00007700ff0677ac */ /* 0x000ee60008000800 */
[----:B------:R-:W-:Y:S04]  /*d35c0*/  STL [R1+0x2984], R6 ;  /* 0x0029840601007387 */ /* 0x000fe80000100800 */
[----:B------:R0:W-:Y:S04]  /*d35d0*/  STL [R1+0x35c], R0 ;  /* 0x00035c0001007387 */ /* 0x0001e80000100800 */
[----:B------:R1:W-:Y:S04]  /*d35e0*/  STL [R1+0x2988], R4 ;  /* 0x0029880401007387 */ /* 0x0003e80000100800 */
[----:B------:R-:W3:Y:S04]  /*d35f0*/  LDL.LU R31, [R1+0x838] ;  /* 0x00083800011f7983 */ /* 0x000ee80000300800 */
[----:B0-----:R-:W3:Y:S04]  /*d3600*/  LDL.LU R0, [R1+0x83c] ;  /* 0x00083c0001007983 */ /* 0x001ee80000300800 */
[----:B------:R-:W4:Y:S04]  /*d3610*/  LDL.LU R30, [R1+0x850] ;  /* 0x00085000011e7983 */ /* 0x000f280000300800 */
[----:B------:R-:W4:Y:S01]  /*d3620*/  LDL.LU R29, [R1+0x854] ;  /* 0x00085400011d7983 */ /* 0x000f220000300800 */
[----:B--2---:R-:W-:-:S05]  /*d3630*/  F2FP.SATFINITE.E4M3.F32.PACK_AB_MERGE_C R2, R2, R3, RZ ;  /* 0x000000030202723e */ /* 0x004fca00048070ff */
[----:B------:R0:W-:Y:S04]  /*d3640*/  STL [R1+0x296c], R2 ;  /* 0x00296c0201007387 */ /* 0x0001e80000100800 */
[----:B------:R-:W2:Y:S04]  /*d3650*/  LDL.LU R28, [R1+0x858] ;  /* 0x00085800011c7983 */ /* 0x000ea80000300800 */
[----:B------:R-:W2:Y:S04]  /*d3660*/  LDL.LU R27, [R1+0x85c] ;  /* 0x00085c00011b7983 */ /* 0x000ea80000300800 */
        /* <DEDUP_REMOVED lines=24> */
[----:B---3--:R-:W-:Y:S01]  /*d37f0*/  F2FP.SATFINITE.E4M3.F32.PACK_AB_MERGE_C R31, R0, R31, RZ ;  /* 0x0000001f001f723e */ /* 0x008fe200048070ff */
[----:B------:R-:W-:Y:S01]  /*d3800*/  VIADD R0, R8, UR7 ;  /* 0x0000000708007c36 */ /* 0x000fe20008000000 */
[----:B------:R-:W0:Y:S01]  /*d3810*/  LDCU UR7, c[0x0][0x3b8] ;  /* 0x00007700ff0777ac */ /* 0x000e220008000800 */
[----:B----4-:R-:W-:-:S02]  /*d3820*/  F2FP.SATFINITE.E4M3.F32.PACK_AB_MERGE_C R29, R29, R30, RZ ;  /* 0x0000001e1d1d723e */ /* 0x010fc400048070ff */
[----:B------:R-:W-:Y:S04]  /*d3830*/  STL [R1+0x2970], R31 ;  /* 0x0029701f01007387 */ /* 0x000fe80000100800 */
[----:B------:R-:W-:Y:S04]  /*d3840*/  STL [R1+0x2964], R29 ;  /* 0x0029641d01007387 */ /* 0x000fe80000100800 */
[----:B------:R1:W-:Y:S02]  /*d3850*/  STL [R1+0x374], R0 ;  /* 0x0003740001007387 */ /* 0x0003e40000100800 */
[----:B-1----:R-:W-:Y:S01]  /*d3860*/  VIADD R0, R0, UR8 ;  /* 0x0000000800007c36 */ /* 0x002fe20008000000 */
[----:B------:R-:W1:Y:S01]  /*d3870*/  LDCU UR8, c[0x0][0x3b8] ;  /* 0x00007700ff0877ac */ /* 0x000e620008000800 */
[----:B--2---:R-:W-:-:S02]  /*d3880*/  F2FP.SATFINITE.E4M3.F32.PACK_AB_MERGE_C R27, R27, R28, RZ ;  /* 0x0000001c1b1b723e */ /* 0x004fc400048070ff */
[----:B-----5:R-:W-:-:S03]  /*d3890*/  F2FP.SATFINITE.E4M3.F32.PACK_AB_MERGE_C R25, R25, R26, RZ ;  /* 0x0000001a1919723e */ /* 0x020fc600048070ff */
[----:B------:R-:W-:Y:S04]  /*d38a0*/  STL [R1+0x2960], R27 ;  /* 0x0029601b01007387 */ /* 0x000fe80000100800 */
[----:B------:R-:W-:Y:S01]  /*d38b0*/  STL [R1+0x294c], R25 ;  /* 0x00294c1901007387 */ /* 0x000fe20000100800 */
[----:B------:R-:W-:-:S03]  /*d38c0*/  F2FP.SATFINITE.E4M3.F32.PACK_AB_MERGE_C R6, R24, R6, RZ ;  /* 0x000000061806723e */ /* 0x000fc600048070ff */
[----:B------:R2:W-:Y:S01]  /*d38d0*/  STL [R1+0x378], R0 ;  /* 0x0003780001007387 */ /* 0x0005e20000100800 */
[----:B------:R-:W-:Y:S01]  /*d38e0*/  F2FP.SATFINITE.E4M3.F32.PACK_AB_MERGE_C R22, R22, R23, RZ ;  /* 0x000000171616723e */ /* 0x000fe200048070ff */
[----:B--2---:R-:W-:Y:S02]  /*d38f0*/  VIADD R0, R0, UR9 ;  /* 0x0000000900007c36 */ /* 0x004fe40008000000 */
[----:B------:R2:W-:Y:S01]  /*d3900*/  STL [R1+0x2948], R6 ;  /* 0x0029480601007387 */ /* 0x0005e20000100800 */
[----:B------:R-:W3:Y:S03]  /*d3910*/  LDCU UR9, c[0x0][0x3b8] ;  /* 0x00007700ff0977ac */ /* 0x000ee60008000800 */
[----:B------:R-:W-:Y:S04]  /*d3920*/  STL [R1+0x2934], R22 ;  /* 0x0029341601007387 */ /* 0x000fe80000100800 */
[----:B------:R4:W-:Y:S01]  /*d3930*/  STL [R1+0x37c], R0 ;  /* 0x00037c0001007387 */ /* 0x0009e20000100800 */
[----:B--2---:R-:W-:-:S02]  /*d3940*/  F2FP.SATFINITE.E4M3.F32.PACK_AB_MERGE_C R6, R20, R21, RZ ;  /* 0x000000151406723e */ /* 0x004fc400048070ff */
[----:B------:R-:W-:-:S03]  /*d3950*/  F2FP.SATFINITE.E4M3.F32.PACK_AB_MERGE_C R18, R18, R19, RZ ;  /* 0x000000131212723e */ /* 0x000fc600048070ff */
[----:B------:R2:W-:Y:S01]  /*d3960*/  STL [R1+0x2930], R6 ;  /* 0x0029300601007387 */ /* 0x0005e20000100800 */
[----:B----4-:R-:W-:-:S03]  /*d3970*/  VIADD R0, R0, UR10 ;  /* 0x0000000a00007c36 */ /* 0x010fc60008000000 */
[----:B------:R-:W-:Y:S01]  /*d3980*/  STL [R1+0x291c], R18 ;  /* 0x00291c1201007387 */ /* 0x000fe20000100800 */
[----:B------:R-:W4:Y:S03]  /*d3990*/  LDCU UR10, c[0x0][0x3b8] ;  /* 0x00007700ff0a77ac */ /* 0x000f260008000800 */
[----:B------:R5:W-:Y:S01]  /*d39a0*/  STL [R1+0x390], R0 ;  /* 0x0003900001007387 */ /* 0x000be20000100800 */
[----:B--2---:R-:W-:Y:S02]  /*d39b0*/  F2FP.SATFINITE.E4M3.F32.PACK_AB_MERGE_C R6, R16, R17, RZ ;  /* 0x000000111006723e */ /* 0x004fe400048070ff */
[----:B------:R-:W-:-:S03]  /*d39c0*/  F2FP.SATFINITE.E4M3.F32.PACK_AB_MERGE_C R14, R14, R15, RZ ;  /* 0x0000000f0e0e723e */ /* 0x000fc600048070ff */
[----:B------:R2:W-:Y:S01]  /*d39d0*/  STL [R1+0x2918], R6 ;  /* 0x0029180601007387 */ /* 0x0005e20000100800 */
[----:B-----5:R-:W-:-:S03]  /*d39e0*/  VIADD R0, R0, UR11 ;  /* 0x0000000b00007c36 */ /* 0x020fc60008000000 */
[----:B------:R-:W-:Y:S01]  /*d39f0*/  STL [R1+0x290c], R14 ;  /* 0x00290c0e01007387 */ /* 0x000fe20000100800 */
[----:B------:R-:W5:Y:S03]  /*d3a00*/  LDCU UR11, c[0x0][0x3b8] ;  /* 0x00007700ff0b77ac */ /* 0x000f660008000800 */
[----:B------:R0:W-:Y:S01]  /*d3a10*/  STL [R1+0x394], R0 ;  /* 0x0003940001007387 */ /* 0x0001e20000100800 */
[----:B--2---:R-:W-:Y:S02]  /*d3a20*/  F2FP.SATFINITE.E4M3.F32.PACK_AB_MERGE_C R6, R12, R13, RZ ;  /* 0x0000000d0c06723e */ /* 0x004fe400048070ff */
[----:B------:R-:W-:-:S03]  /*d3a30*/  F2FP.SATFINITE.E4M3.F32.PACK_AB_MERGE_C R10, R10, R11, RZ ;  /* 0x0000000b0a0a723e */ /* 0x000fc600048070ff */
[----:B------:R2:W-:Y:S01]  /*d3a40*/  STL [R1+0x2908], R6 ;  /* 0x0029080601007387 */ /* 0x0005e20000100800 */
[----:B0-----:R-:W-:-:S03]  /*d3a50*/  VIADD R0, R0, UR12 ;  /* 0x0000000c00007c36 */ /* 0x001fc60008000000 */
[----:B------:R-:W-:Y:S01]  /*d3a60*/  STL [R1+0x28fc], R10 ;  /* 0x0028fc0a01007387 */ /* 0x000fe20000100800 */
[----:B------:R-:W0:Y:S03]  /*d3a70*/  LDCU UR12, c[0x0][0x3b8] ;  /* 0x00007700ff0c77ac */ /* 0x000e260008000800 */
[----:B------:R1:W-:Y:S01]  /*d3a80*/  STL [R1+0x398], R0 ;  /* 0x0003980001007387 */ /* 0x0003e20000100800 */
[----:B--2---:R-:W-:Y:S02]  /*d3a90*/  F2FP.SATFINITE.E4M3.F32.PACK_AB_MERGE_C R6, R7, R9, RZ ;  /* 0x000000090706723e */ /* 0x004fe400048070ff */
[----:B------:R-:W-:Y:S01]  /*d3aa0*/  F2FP.SATFINITE.E4M3.F32.PACK_AB_MERGE_C R4, R4, R5, RZ ;  /* 0x000000050404723e */ /* 0x000fe200048070ff */
[----:B-1----:R-:W-:Y:S02]  /*d3ab0*/  VIADD R0, R0, UR6 ;  /* 0x0000000600007c36 */ /* 0x002fe40008000000 */
[----:B------:R-:W-:Y:S01]  /*d3ac0*/  STL [R1+0x28f8], R6 ;  /* 0x0028f80601007387 */ /* 0x000fe20000100800 */
[----:B------:R-:W1:Y:S01]  /*d3ad0*/  LDCU UR6, c[0x0][0x3b8] ;  /* 0x00007700ff0677ac */ /* 0x000e620008000800 */
[----:B------:R-:W-:-:S02]  /*d3ae0*/  F2FP.SATFINITE.E4M3.F32.PACK_AB_MERGE_C R2, R2, R3, RZ ;  /* 0x000000030202723e */ /* 0x000fc400048070ff */
[----:B------:R-:W-:Y:S04]  /*d3af0*/  STL [R1+0x28ec], R4 ;  /* 0x0028ec0401007387 */ /* 0x000fe80000100800 */
[----:B------:R2:W-:Y:S04]  /*d3b00*/  STL [R1+0x39c], R0 ;  /* 0x00039c0001007387 */ /* 0x0005e80000100800 */
[----:B------:R0:W-:Y:S04]  /*d3b10*/  STL [R1+0x28f0], R2 ;  /* 0x0028f00201007387 */ /* 0x0001e80000100800 */
[----:B------:R-:W3:Y:S01]  /*d3b20*/  LDL.LU R34, [R1+0x1130] ;  /* 0x0011300001227983 */ /* 0x000ee20000300800 */
[----:B--2---:R-:W-:Y:S01]  /*d3b30*/  VIADD R0, R0, UR7 ;  /* 0x0000000700007c36 */ /* 0x004fe20008000000 */
[----:B------:R-:W2:Y:S02]  /*d3b40*/  LDCU UR7, c[0x0][0x3b8] ;  /* 0x00007700ff0777ac */ /* 0x000ea40008000800 */
[----:B------:R-:W3:Y:S04]  /*d3b50*/  LDL.LU R33, [R1+0x1134] ;  /* 0x0011340001217983 */ /* 0x000ee80000300800 */
[----:B------:R-:W2:Y:S04]  /*d3b60*/  LDL.LU R32, [R1+0x1138] ;  /* 0x0011380001207983 */ /* 0x000ea80000300800 */
[----:B------:R-:W2:Y:S04]  /*d3b70*/  LDL.LU R31, [R1+0x113c] ;  /* 0x00113c00011f7983 */ /* 0x000ea80000300800 */
[----:B------:R-:W4:Y:S04]  /*d3b80*/  LDL.LU R30, [R1+0x930] ;  /* 0x00093000011e7983 */ /* 0x000f280000300800 */
[----:B------:R-:W4:Y:S04]  /*d3b90*/  LDL.LU R29, [R1+0x934] ;  /* 0x00093400011d7983 */ /* 0x000f280000300800 */
        /* <DEDUP_REMOVED lines=27> */
[----:B------:R-:W-:Y:S01]  /*d3d50*/  VIADD R0, R0, UR8 ;  /* 0x0000000800007c36 */ /* 0x000fe20008000000 */
[----:B------:R-:W0:Y:S01]  /*d3d60*/  LDCU UR8, c[0x0][0x3b8] ;  /* 0x00007700ff0877ac */ /* 0x000e220008000800 */
[----:B---3--:R-:W-:-:S02]  /*d3d70*/  F2FP.SATFINITE.E4M3.F32.PACK_AB_MERGE_C R33, R33, R34, RZ ;  /* 0x000000222121723e */ /* 0x008fc400048070ff */
[----:B--2---:R-:W-:-:S03]  /*d3d80*/  F2FP.SATFINITE.E4M3.F32.PACK_AB_MERGE_C R31, R31, R32, RZ ;  /* 0x000000201f1f723e */ /* 0x004fc600048070ff */
[----:B------:R-:W-:Y:S01]  /*d3d90*/  STL [R1+0x28e4], R33 ;  /* 0x0028e42101007387 */ /* 0x000fe20000100800 */
[----:B----4-:R-:W-:-:S03]  /*d3da0*/  F2FP.SATFINITE.E4M3.F32.PACK_AB_MERGE_C R29, R29, R30, RZ ;  /* 0x0000001e1d1d723e */ /* 0x010fc600048070ff */
[----:B------:R-:W-:Y:S04]  /*d3db0*/  STL [R1+0x28dc], R31 ;  /* 0x0028dc1f01007387 */ /* 0x000fe80000100800 */
[----:B------:R-:W-:Y:S04]  /*d3dc0*/  STL [R1+0x28d8], R29 ;  /* 0x0028d81d01007387 */ /* 0x000fe80000100800 */
[----:B------:R2:W-:Y:S01]  /*d3dd0*/  STL [R1+0x3b4], R0 ;  /* 0x0003b40001007387 */ /* 0x0005e20000100800 */
[----:B-----5:R-:W-:Y:S01]  /*d3de0*/  F2FP.SATFINITE.E4M3.F32.PACK_AB_MERGE_C R27, R27, R28, RZ ;  /* 0x0000001c1b1b723e */ /* 0x020fe200048070ff */
[----:B--2---:R-:W-:Y:S01]  /*d3df0*/  VIADD R0, R0, UR9 ;  /* 0x0000000900007c36 */ /* 0x004fe20008000000 */
[----:B------:R-:W-:-:S03]  /*d3e00*/  F2FP.SATFINITE.E4M3.F32.PACK_AB_MERGE_C R25, R25, R26, RZ ;  /* 0x0000001a1919723e */ /* 0x000fc600048070ff */
[----:B------:R-:W-:Y:S01]  /*d3e10*/  STL [R1+0x28d4], R27 ;  /* 0x0028d41b01007387 */ /* 0x000fe20000100800 */
[----:B------:R-:W2:Y:S03]  /*d3e20*/  LDCU UR9, c[0x0][0x3b8] ;  /* 0x00007700ff0977ac */ /* 0x000ea60008000800 */
[----:B------:R-:W-:Y:S01]  /*d3e30*/  STL [R1+0x2d18], R25 ;  /* 0x002d181901007387 */ /* 0x000fe20000100800 */
[----:B------:R-:W-:-:S03]  /*d3e40*/  F2FP.SATFINITE.E4M3.F32.PACK_AB_MERGE_C R6, R24, R6, RZ ;  /* 0x000000061806723e */ /* 0x000fc600048070ff */
[----:B------:R3:W-:Y:S01]  /*d3e50*/  STL [R1+0x3b8], R0 ;  /* 0x0003b80001007387 */ /* 0x0007e20000100800 */
[----:B------:R-:W-:Y:S01]  /*d3e60*/  F2FP.SATFINITE.E4M3.F32.PACK_AB_MERGE_C R22, R22, R23, RZ ;  /* 0x000000171616723e */ /* 0x000fe200048070ff */
[----:B---3--:R-:W-:Y:S02]  /*d3e70*/  VIADD R0, R0, UR10 ;  /* 0x0000000a00007c36 */ /* 0x008fe40008000000 */
[----:B------:R3:W-:Y:S01]  /*d3e80*/  STL [R1+0x2d14], R6 ;  /* 0x002d140601007387 */ /* 0x0007e20000100800 */
[----:B------:R-:W4:Y:S03]  /*d3e90*/  LDCU UR10, c[0x0][0x3b8] ;  /* 0x00007700ff0a77ac */ /* 0x000f260008000800 */
[----:B------:R-:W-:Y:S04]  /*d3ea0*/  STL [R1+0x2d08], R22 ;  /* 0x002d081601007387 */ /* 0x000fe80000100800 */
[----:B------:R5:W-:Y:S01]  /*d3eb0*/  STL [R1+0x3bc], R0 ;  /* 0x0003bc0001007387 */ /* 0x000be20000100800 */
[----:B---3--:R-:W-:-:S02]  /*d3ec0*/  F2FP.SATFINITE.E4M3.F32.PACK_AB_MERGE_C R6, R20, R21, RZ ;  /* 0x000000151406723e */ /* 0x008fc400048070ff */
[----:B------:R-:W-:-:S03]  /*d3ed0*/  F2FP.SATFINITE.E4M3.F32.PACK_AB_MERGE_C R18, R18, R19, RZ ;  /* 0x000000131212723e */ /* 0x000fc600048070ff */
[----:B------:R3:W-:Y:S01]  /*d3ee0*/  STL [R1+0x2d1c], R6 ;  /* 0x002d1c0601007387 */ /* 0x0007e20000100800 */
[----:B-----5:R-:W-:-:S03]  /*d3ef0*/  VIADD R0, R0, UR11 ;  /* 0x0000000b00007c36 */ /* 0x020fc60008000000 */
[----:B------:R-:W-:Y:S01]  /*d3f00*/  STL [R1+0x2cf8], R18 ;  /* 0x002cf81201007387 */ /* 0x000fe20000100800 */
[----:B------:R-:W5:Y:S03]  /*d3f10*/  LDCU UR11, c[0x0][0x3b8] ;  /* 0x00007700ff0b77ac */ /* 0x000f660008000800 */
[----:B------:R0:W-:Y:S01]  /*d3f20*/  STL [R1+0x3d0], R0 ;  /* 0x0003d00001007387 */ /* 0x0001e20000100800 */
[----:B---3--:R-:W-:Y:S02]  /*d3f30*/  F2FP.SATFINITE.E4M3.F32.PACK_AB_MERGE_C R6, R16, R17, RZ ;  /* 0x000000111006723e */ /* 0x008fe400048070ff */
[----:B------:R-:W-:-:S03]  /*d3f40*/  F2FP.SATFINITE.E4M3.F32.PACK_AB_MERGE_C R14, R14, R15, RZ ;  /* 0x0000000f0e0e723e */ /* 0x000fc600048070ff */
[----:B------:R3:W-:Y:S01]  /*d3f50*/  STL [R1+0x2cfc], R6 ;  /* 0x002cfc0601007387 */ /* 0x0007e20000100800 */
[----:B0-----:R-:W-:-:S03]  /*d3f60*/  VIADD R0, R0, UR12 ;  /* 0x0000000c00007c36 */ /* 0x001fc60008000000 */
[----:B------:R-:W-:Y:S01]  /*d3f70*/  STL [R1+0x2cec], R14 ;  /* 0x002cec0e01007387 */ /* 0x000fe20000100800 */
[----:B------:R-:W0:Y:S03]  /*d3f80*/  LDCU UR12, c[0x0][0x3b8] ;  /* 0x00007700ff0c77ac */ /* 0x000e260008000800 */
[----:B------:R1:W-:Y:S01]  /*d3f90*/  STL [R1+0x3d4], R0 ;  /* 0x0003d40001007387 */ /* 0x0003e20000100800 */
[----:B---3--:R-:W-:Y:S02]  /*d3fa0*/  F2FP.SATFINITE.E4M3.F32.PACK_AB_MERGE_C R6, R12, R13, RZ ;  /* 0x0000000d0c06723e */ /* 0x008fe400048070ff */
[----:B------:R-:W-:-:S03]  /*d3fb0*/  F2FP.SATFINITE.E4M3.F32.PACK_AB_MERGE_C R10, R10, R11, RZ ;  /* 0x0000000b0a0a723e */ /* 0x000fc600048070ff */
[----:B------:R3:W-:Y:S01]  /*d3fc0*/  STL [R1+0x2d28], R6 ;  /* 0x002d280601007387 */ /* 0x0007e20000100800 */
[----:B-1----:R-:W-:-:S03]  /*d3fd0*/  VIADD R0, R0, UR6 ;  /* 0x0000000600007c36 */ /* 0x002fc60008000000 */
[----:B------:R-:W-:Y:S01]  /*d3fe0*/  STL [R1+0x2ce0], R10 ;  /* 0x002ce00a01007387 */ /* 0x000fe20000100800 */
[----:B------:R-:W1:Y:S03]  /*d3ff0*/  LDCU UR6, c[0x0][0x3b8] ;  /* 0x00007700ff0677ac */ /* 0x000e660008000800 */
[----:B------:R0:W-:Y:S01]  /*d4000*/  STL [R1+0x3d8], R0 ;  /* 0x0003d80001007387 */ /* 0x0001e20000100800 */
[----:B---3--:R-:W-:Y:S02]  /*d4010*/  F2FP.SATFINITE.E4M3.F32.PACK_AB_MERGE_C R6, R7, R9, RZ ;  /* 0x000000090706723e */ /* 0x008fe400048070ff */
[----:B------:R-:W-:Y:S01]  /*d4020*/  F2FP.SATFINITE.E4M3.F32.PACK_AB_MERGE_C R4, R4, R5, RZ ;  /* 0x000000050404723e */ /* 0x000fe200048070ff */
[----:B0-----:R-:W-:Y:S02]  /*d4030*/  VIADD R0, R0, UR7 ;  /* 0x0000000700007c36 */ /* 0x001fe40008000000 */
[----:B------:R-:W-:Y:S01]  /*d4040*/  STL [R1+0x2cdc], R6 ;  /* 0x002cdc0601007387 */ /* 0x000fe20000100800 */
[----:B------:R-:W0:Y:S01]  /*d4050*/  LDCU UR7, c[0x0][0x3b8] ;  /* 0x00007700ff0777ac */ /* 0x000e220008000800 */
[----:B------:R-:W-:-:S02]  /*d4060*/  F2FP.SATFINITE.E4M3.F32.PACK_AB_MERGE_C R2, R2, R3, RZ ;  /* 0x000000030202723e */ /* 0x000fc400048070ff */
[----:B------:R-:W-:Y:S04]  /*d4070*/  STL [R1+0x2cd0], R4 ;  /* 0x002cd00401007387 */ /* 0x000fe80000100800 */
[----:B------:R3:W-:Y:S04]  /*d4080*/  STL [R1+0x3dc], R0 ;  /* 0x0003dc0001007387 */ /* 0x0007e80000100800 */
[----:B------:R0:W-:Y:S04]  /*d4090*/  STL [R1+0x2d30], R2 ;  /* 0x002d300201007387 */ /* 0x0001e80000100800 */
[----:B------:R-:W4:Y:S01]  /*d40a0*/  LDL.LU R34, [R1+0x10c0] ;  /* 0x0010c00001227983 */ /* 0x000f220000300800 */
[----:B---3--:R-:W-:Y:S01]  /*d40b0*/  VIADD R0, R0, UR8 ;  /* 0x0000000800007c36 */ /* 0x008fe20008000000 */
[----:B------:R-:W3:Y:S02]  /*d40c0*/  LDCU UR8, c[0x0][0x3b8] ;  /* 0x00007700ff0877ac */ /* 0x000ee40008000800 */
[----:B------:R-:W4:Y:S04]  /*d40d0*/  LDL.LU R33, [R1+0x10c4] ;  /* 0x0010c40001217983 */ /* 0x000f280000300800 */
[----:B------:R-:W3:Y:S04]  /*d40e0*/  LDL.LU R32, [R1+0x10c8] ;  /* 0x0010c80001207983 */ /* 0x000ee80000300800 */
[----:B------:R-:W3:Y:S04]  /*d40f0*/  LDL.LU R31, [R1+0x10cc] ;  /* 0x0010cc00011f7983 */ /* 0x000ee80000300800 */
[----:B------:R-:W5:Y:S04]  /*d4100*/  LDL.LU R30, [R1+0x10b0] ;  /* 0x0010b000011e7983 */ /* 0x000f680000300800 */
[----:B------:R-:W5:Y:S04]  /*d4110*/  LDL.LU R29, [R1+0x10b4] ;  /* 0x0010b400011d7983 */ /* 0x000f680000300800 */
        /* <DEDUP_REMOVED lines=27> */
[----:B--2---:R-:W-:Y:S01]  /*d42d0*/  VIADD R0, R0, UR9 ;  /* 0x0000000900007c36 */ /* 0x004fe20008000000 */
[----:B------:R-:W0:Y:S01]  /*d42e0*/  LDCU UR9, c[0x0][0x3b8] ;  /* 0x00007700ff0977ac */ /* 0x000e220008000800 */
[----:B----4-:R-:W-:-:S02]  /*d42f0*/  F2FP.SATFINITE.E4M3.F32.PACK_AB_MERGE_C R33, R33, R34, RZ ;  /* 0x000000222121723e */ /* 0x010fc400048070ff */
[----:B---3--:R-:W-:-:S03]  /*d4300*/  F2FP.SATFINITE.E4M3.F32.PACK_AB_MERGE_C R31, R31, R32, RZ ;  /* 0x000000201f1f723e */ /* 0x008fc600048070ff */
[----:B------:R-:W-:Y:S01]  /*d4310*/  STL [R1+0x2cc4], R33 ;  /* 0x002cc42101007387 */ /* 0x000fe20000100800 */
[----:B-----5:R-:W-:-:S03]  /*d4320*/  F2FP.SATFINITE.E4M3.F32.PACK_AB_MERGE_C R29, R29, R30, RZ ;  /* 0x0000001e1d1d723e */ /* 0x020fc600048070ff */
[----:B------:R-:W-:Y:S04]  /*d4330*/  STL [R1+0x2cc0], R31 ;  /* 0x002cc01f01007387 */ /* 0x000fe80000100800 */
[----:B------:R-:W-:Y:S04]  /*d4340*/  STL [R1+0x2cb4], R29 ;  /* 0x002cb41d01007387 */ /* 0x000fe80000100800 */
[----:B------:R2:W-:Y:S01]  /*d4350*/  STL [R1+0x3f4], R0 ;  /* 0x0003f40001007387 */ /* 0x0005e20000100800 */
[----:B------:R-:W-:Y:S01]  /*d4360*/  F2FP.SATFINITE.E4M3.F32.PACK_AB_MERGE_C R27, R27, R28, RZ ;  /* 0x0000001c1b1b723e */ /* 0x000fe200048070ff */
        /* <DEDUP_REMOVED lines=306> */
[----:B------:R-:W4:Y:S04]  /*d5690*/  LDL.LU R32, [R1+0xec0] ;  /* 0x000ec00001207983 */ /* 0x000f280000300800 */
[----:B------:R0:W-:Y:S04]  /*d56a0*/  STL [R1+0x2d90], R2 ;  /* 0x002d900201007387 */ /* 0x0001e80000100800 */
[----:B------:R-:W4:Y:S01]  /*d56b0*/  LDL.LU R31, [R1+0xec4] ;  /* 0x000ec400011f7983 */ /* 0x000f220000300800 */
[----:B---3--:R-:W-:Y:S01]  /*d56c0*/  VIADD R0, R0, UR12 ;  /* 0x0000000c00007c36 */ /* 0x008fe20008000000 */
[----:B------:R-:W3:Y:S02]  /*d56d0*/  LDCU UR12, c[0x0][0x3b8] ;  /* 0x00007700ff0c77ac */ /* 0x000ee40008000800 */
        /* <DEDUP_REMOVED lines=31> */
[----:B----4-:R-:W-:-:S05]  /*d58d0*/  F2FP.SATFINITE.E4M3.F32.PACK_AB_MERGE_C R32, R31, R32, RZ ;  /* 0x000000201f20723e */ /* 0x010fca00048070ff */
[----:B------:R-:W-:Y:S01]  /*d58e0*/  STL [R1+0x29f8], R32 ;  /* 0x0029f82001007387 */ /* 0x000fe20000100800 */
[----:B---3--:R-:W-:-:S03]  /*d58f0*/  F2FP.SATFINITE.E4M3.F32.PACK_AB_MERGE_C R31, R4, R5, RZ ;  /* 0x00000005041f723e */ /* 0x008fc600048070ff */
[----:B------:R-:W2:Y:S04]  /*d5900*/  LDL.LU R5, [R1+0xe58] ;  /* 0x000e580001057983 */ /* 0x000ea80000300800 */
[----:B------:R-:W2:Y:S01]  /*d5910*/  LDL.LU R4, [R1+0xe5c] ;  /* 0x000e5c0001047983 */ /* 0x000ea20000300800 */
[----:B-----5:R-:W-:-:S03]  /*d5920*/  F2FP.SATFINITE.E4M3.F32.PACK_AB_MERGE_C R29, R29, R30, RZ ;  /* 0x0000001e1d1d723e */ /* 0x020fc600048070ff */
[----:B------:R-:W-:Y:S04]  /*d5930*/  STL [R1+0x29f4], R31 ;  /* 0x0029f41f01007387 */ /* 0x000fe80000100800 */
[----:B------:R-:W-:Y:S04]  /*d5940*/  STL [R1+0x29e0], R29 ;  /* 0x0029e01d01007387 */ /* 0x000fe80000100800 */
[----:B------:R3:W-:Y:S01]  /*d5950*/  STL [R1+0x10c4], R0 ;  /* 0x0010c40001007387 */ /* 0x0007e20000100800 */
[----:B------:R-:W-:Y:S02]  /*d5960*/  F2FP.SATFINITE.E4M3.F32.PACK_AB_MERGE_C R27, R27, R28, RZ ;  /* 0x0000001c1b1b723e */ /* 0x000fe400048070ff */
[----:B------:R-:W-:Y:S01]  /*d5970*/  F2FP.SATFINITE.E4M3.F32.PACK_AB_MERGE_C R25, R25, R26, RZ ;  /* 0x0000001a1919723e */ /* 0x000fe200048070ff */
[----:B---3--:R-:W-:-:S02]  /*d5980*/  VIADD R0, R0, UR7 ;  /* 0x0000000700007c36 */ /* 0x008fc40008000000 */
        /* <DEDUP_REMOVED lines=21> */
[----:B-1----:R-:W-:-:S03]  /*d5ae0*/  VIADD R0, R0, UR10 ;  /* 0x0000000a00007c36 */ /* 0x002fc60008000000 */
[----:B------:R-:W-:Y:S01]  /*d5af0*/  STL [R1+0x298c], R14 ;  /* 0x00298c0e01007387 */ /* 0x000fe20000100800 */
[----:B------:R-:W1:Y:S01]  /*d5b00*/  LDCU UR10, c[0x0][0x3b8] ;  /* 0x00007700ff0a77ac */ /* 0x000e620008000800 */
        /* <DEDUP_REMOVED lines=8> */
[----:B------:R-:W-:Y:S04]  /*d5b90*/  STL [R1+0x14dc], R0 ;  /* 0x0014dc0001007387 */ /* 0x000fe80000100800 */
[----:B------:R1:W-:Y:S02]  /*d5ba0*/  STL [R1+0x2974], R6 ;  /* 0x0029740601007387 */ /* 0x0003e40000100800 */
[----:B-1----:R-:W-:-:S02]  /*d5bb0*/  F2FP.SATFINITE.E4M3.F32.PACK_AB_MERGE_C R6, R2, R3, RZ ;  /* 0x000000030206723e */ /* 0x002fc400048070ff */
[----:B------:R-:W3:Y:S04]  /*d5bc0*/  LDL.LU R3, [R1+0xe40] ;  /* 0x000e400001037983 */ /* 0x000ee80000300800 */
[----:B------:R-:W3:Y:S01]  /*d5bd0*/  LDL.LU R2, [R1+0xe44] ;  /* 0x000e440001027983 */ /* 0x000ee20000300800 */
[----:B------:R-:W-:Y:S01]  /*d5be0*/  VIADD R0, R0, UR12 ;  /* 0x0000000c00007c36 */ /* 0x000fe20008000000 */
[----:B------:R-:W1:Y:S02]  /*d5bf0*/  LDCU UR12, c[0x0][0x3b8] ;  /* 0x00007700ff0c77ac */ /* 0x000e640008000800 */
[----:B------:R-:W-:Y:S04]  /*d5c00*/  STL [R1+0x2968], R6 ;  /* 0x0029680601007387 */ /* 0x000fe80000100800 */
[----:B------:R0:W-:Y:S04]  /*d5c10*/  STL [R1+0xe68], R0 ;  /* 0x000e680001007387 */ /* 0x0001e80000100800 */
[----:B------:R-:W4:Y:S01]  /*d5c20*/  LDL.LU R32, [R1+0xe48] ;  /* 0x000e480001207983 */ /* 0x000f220000300800 */
[----:B0-----:R-:W-:Y:S01]  /*d5c30*/  VIADD R0, R0, UR6 ;  /* 0x0000000600007c36 */ /* 0x001fe20008000000 */
[----:B------:R-:W0:Y:S01]  /*d5c40*/  LDCU UR6, c[0x0][0x3b8] ;  /* 0x00007700ff0677ac */ /* 0x000e220008000800 */
[----:B--2---:R-:W-:-:S05]  /*d5c50*/  F2FP.SATFINITE.E4M3.F32.PACK_AB_MERGE_C R4, R4, R5, RZ ;  /* 0x000000050404723e */ /* 0x004fca00048070ff */
[----:B------:R2:W-:Y:S04]  /*d5c60*/  STL [R1+0x2da0], R4 ;  /* 0x002da00401007387 */ /* 0x0005e80000100800 */
[----:B------:R-:W4:Y:S04]  /*d5c70*/  LDL.LU R31, [R1+0xe4c] ;  /* 0x000e4c00011f7983 */ /* 0x000f280000300800 */
[----:B------:R-:W5:Y:S04]  /*d5c80*/  LDL.LU R30, [R1+0xe30] ;  /* 0x000e3000011e7983 */ /* 0x000f680000300800 */
[----:B------:R-:W5:Y:S04]  /*d5c90*/  LDL.LU R29, [R1+0xe34] ;  /* 0x000e3400011d7983 */ /* 0x000f680000300800 */
[----:B------:R-:W5:Y:S04]  /*d5ca0*/  LDL.LU R28, [R1+0xe38] ;  /* 0x000e3800011c7983 */ /* 0x000f680000300800 */
[----:B------:R-:W-:Y:S04]  /*d5cb0*/  STL [R1+0xe6c], R0 ;  /* 0x000e6c0001007387 */ /* 0x000fe80000100800 */
        /* <DEDUP_REMOVED lines=22> */
[----:B--2---:R-:W2:Y:S01]  /*d5e20*/  LDL.LU R4, [R1+0xdd4] ;  /* 0x000dd40001047983 */ /* 0x004ea20000300800 */
[----:B---3--:R-:W-:-:S05]  /*d5e30*/  F2FP.SATFINITE.E4M3.F32.PACK_AB_MERGE_C R2, R2, R3, RZ ;  /* 0x000000030202723e */ /* 0x008fca00048070ff */
[----:B------:R3:W-:Y:S04]  /*d5e40*/  STL [R1+0x2954], R2 ;  /* 0x0029540201007387 */ /* 0x0007e80000100800 */
[----:B------:R-:W2:Y:S04]  /*d5e50*/  LDL.LU R3, [R1+0xdd8] ;  /* 0x000dd80001037983 */ /* 0x000ea80000300800 */
[----:B---3--:R-:W3:Y:S01]  /*d5e60*/  LDL.LU R2, [R1+0xddc] ;  /* 0x000ddc0001027983 */ /* 0x008ee20000300800 */
[----:B------:R-:W-:Y:S01]  /*d5e70*/  VIADD R0, R0, UR7 ;  /* 0x0000000700007c36 */ /* 0x000fe20008000000 */
[----:B------:R-:W0:Y:S01]  /*d5e80*/  LDCU UR7, c[0x0][0x3b8] ;  /* 0x00007700ff0777ac */ /* 0x000e220008000800 */
[----:B----4-:R-:W-:-:S02]  /*d5e90*/  F2FP.SATFINITE.E4M3.F32.PACK_AB_MERGE_C R31, R31, R32, RZ ;  /* 0x000000201f1f723e */ /* 0x010fc400048070ff */
[----:B-----5:R-:W-:-:S03]  /*d5ea0*/  F2FP.SATFINITE.E4M3.F32.PACK_AB_MERGE_C R29, R29, R30, RZ ;  /* 0x0000001e1d1d723e */ /* 0x020fc600048070ff */
[----:B------:R-:W-:Y:S04]  /*d5eb0*/  STL [R1+0x2950], R31 ;  /* 0x0029501f01007387 */ /* 0x000fe80000100800 */
[----:B------:R-:W-:Y:S04]  /*d5ec0*/  STL [R1+0x2938], R29 ;  /* 0x0029381d01007387 */ /* 0x000fe80000100800 */
[----:B------:R4:W-:Y:S01]  /*d5ed0*/  STL [R1+0x1514], R0 ;  /* 0x0015140001007387 */ /* 0x0009e20000100800 */
[----:B------:R-:W-:Y:S01]  /*d5ee0*/  F2FP.SATFINITE.E4M3.F32.PACK_AB_MERGE_C R27, R27, R28, RZ ;  /* 0x0000001c1b1b723e */ /* 0x000fe200048070ff */
[----:B----4-:R-:W-:Y:S01]  /*d5ef0*/  VIADD R0, R0, UR8 ;  /* 0x0000000800007c36 */ /* 0x010fe20008000000 */
[----:B------:R-:W-:-:S03]  /*d5f00*/  F2FP.SATFINITE.E4M3.F32.PACK_AB_MERGE_C R25, R25, R26, RZ ;  /* 0x0000001a1919723e */ /* 0x000fc600048070ff */
[----:B------:R-:W-:Y:S01]  /*d5f10*/  STL [R1+0x2d9c], R27 ;  /* 0x002d9c1b01007387 */ /* 0x000fe20000100800 */
[----:B------:R-:W4:Y:S03]  /*d5f20*/  LDCU UR8, c[0x0][0x3b8] ;  /* 0x00007700ff0877ac */ /* 0x000f260008000800 */
[----:B------:R-:W-:Y:S01]  /*d5f30*/  STL [R1+0x2924], R25 ;  /* 0x0029241901007387 */ /* 0x000fe20000100800 */
[----:B------:R-:W-:-:S03]  /*d5f40*/  F2FP.SATFINITE.E4M3.F32.PACK_AB_MERGE_C R6, R24, R6, RZ ;  /* 0x000000061806723e */ /* 0x000fc600048070ff */
[----:B------:R5:W-:Y:S01]  /*d5f50*/  STL [R1+0x1518], R0 ;  /* 0x0015180001007387 */ /* 0x000be20000100800 */
[----:B------:R-:W-:Y:S01]  /*d5f60*/  F2FP.SATFINITE.E4M3.F32.PACK_AB_MERGE_C R22, R22, R23, RZ ;  /* 0x000000171616723e */ /* 0x000fe200048070ff */
[----:B-----5:R-:W-:Y:S02]  /*d5f70*/  VIADD R0, R0, UR9 ;  /* 0x0000000900007c36 */ /* 0x020fe40008000000 */
[----:B------:R5:W-:Y:S01]  /*d5f80*/  STL [R1+0x2920], R6 ;  /* 0x0029200601007387 */ /* 0x000be20000100800 */
[----:B------:R-:W0:Y:S03]  /*d5f90*/  LDCU UR9, c[0x0][0x3b8] ;  /* 0x00007700ff0977ac */ /* 0x000e260008000800 */
[----:B------:R-:W-:Y:S04]  /*d5fa0*/  STL [R1+0x2910], R22 ;  /* 0x0029101601007387 */ /* 0x000fe80000100800 */
[----:B------:R1:W-:Y:S01]  /*d5fb0*/  STL [R1+0x151c], R0 ;  /* 0x00151c0001007387 */ /* 0x0003e20000100800 */
[----:B-----5:R-:W-:-:S02]  /*d5fc0*/  F2FP.SATFINITE.E4M3.F32.PACK_AB_MERGE_C R6, R20, R21, RZ ;  /* 0x000000151406723e */ /* 0x020fc400048070ff */
[----:B------:R-:W-:-:S03]  /*d5fd0*/  F2FP.SATFINITE.E4M3.F32.PACK_AB_MERGE_C R18, R18, R19, RZ ;  /* 0x000000131212723e */ /* 0x000fc600048070ff */
[----:B------:R5:W-:Y:S01]  /*d5fe0*/  STL [R1+0x2db0], R6 ;  /* 0x002db00601007387 */ /* 0x000be20000100800 */
[----:B-1----:R-:W-:-:S03]  /*d5ff0*/  VIADD R0, R0, UR10 ;  /* 0x0000000a00007c36 */ /* 0x002fc60008000000 */
[----:B------:R-:W-:Y:S01]  /*d6000*/  STL [R1+0x2900], R18 ;  /* 0x0029001201007387 */ /* 0x000fe20000100800 */
[----:B------:R-:W1:Y:S03]  /*d6010*/  LDCU UR10, c[0x0][0x3b8] ;  /* 0x00007700ff0a77ac */ /* 0x000e660008000800 */
[----:B------:R0:W-:Y:S01]  /*d6020*/  STL [R1+0x1544], R0 ;  /* 0x0015440001007387 */ /* 0x0001e20000100800 */
[----:B-----5:R-:W-:Y:S02]  /*d6030*/  F2FP.SATFINITE.E4M3.F32.PACK_AB_MERGE_C R6, R16, R17, RZ ;  /* 0x000000111006723e */ /* 0x020fe400048070ff */
[----:B------:R-:W-:-:S03]  /*d6040*/  F2FP.SATFINITE.E4M3.F32.PACK_AB_MERGE_C R14, R14, R15, RZ ;  /* 0x0000000f0e0e723e */ /* 0x000fc600048070ff */
[----:B------:R5:W-:Y:S01]  /*d6050*/  STL [R1+0x2904], R6 ;  /* 0x0029040601007387 */ /* 0x000be20000100800 */
[----:B0-----:R-:W-:-:S03]  /*d6060*/  VIADD R0, R0, UR11 ;  /* 0x0000000b00007c36 */ /* 0x001fc60008000000 */
[----:B------:R-:W-:Y:S01]  /*d6070*/  STL [R1+0x28f4], R14 ;  /* 0x0028f40e01007387 */ /* 0x000fe20000100800 */
[----:B------:R-:W0:Y:S03]  /*d6080*/  LDCU UR11, c[0x0][0x3b8] ;  /* 0x00007700ff0b77ac */ /* 0x000e260008000800 */
[----:B------:R5:W-:Y:S02]  /*d6090*/  STL [R1+0x155c], R0 ;  /* 0x00155c0001007387 */ /* 0x000be40000100800 */
[----:B-----5:R-:W-:Y:S01]  /*d60a0*/  F2FP.SATFINITE.E4M3.F32.PACK_AB_MERGE_C R6, R9, R13, RZ ;  /* 0x0000000d0906723e */ /* 0x020fe200048070ff */
[----:B------:R-:W-:Y:S01]  /*d60b0*/  VIADD R9, R0, UR12 ;  /* 0x0000000c00097c36 */ /* 0x000fe20008000000 */
[----:B------:R-:W5:Y:S03]  /*d60c0*/  LDCU UR12, c[0x0][0x3b8] ;  /* 0x00007700ff0c77ac */ /* 0x000f660008000800 */
[----:B------:R0:W-:Y:S01]  /*d60d0*/  STL [R1+0x2dac], R6 ;  /* 0x002dac0601007387 */ /* 0x0001e20000100800 */
[----:B------:R-:W-:-:S05]  /*d60e0*/  F2FP.SATFINITE.E4M3.F32.PACK_AB_MERGE_C R0, R11, R12, RZ ;  /* 0x0000000c0b00723e */ /* 0x000fca00048070ff */
[----:B------:R1:W-:Y:S01]  /*d60f0*/  STL [R1+0x28e8], R0 ;  /* 0x0028e80001007387 */ /* 0x0003e20000100800 */
[----:B0-----:R-:W-:Y:S02]  /*d6100*/  F2FP.SATFINITE.E4M3.F32.PACK_AB_MERGE_C R6, R7, R10, RZ ;  /* 0x0000000a0706723e */ /* 0x001fe400048070ff */
[----:B--2---:R-:W-:Y:S01]  /*d6110*/  F2FP.SATFINITE.E4M3.F32.PACK_AB_MERGE_C R4, R4, R5, RZ ;  /* 0x000000050404723e */ /* 0x004fe200048070ff */
[----:B-1----:R-:W-:Y:S02]  /*d6120*/  VIADD R0, R9, UR6 ;  /* 0x0000000609007c36 */ /* 0x002fe40008000000 */
[----:B------:R-:W-:Y:S01]  /*d6130*/  STL [R1+0x28e0], R6 ;  /* 0x0028e00601007387 */ /* 0x000fe20000100800 */
[----:B------:R-:W0:Y:S03]  /*d6140*/  LDCU UR6, c[0x0][0x3b8] ;  /* 0x00007700ff0677ac */ /* 0x000e260008000800 */
[----:B------:R-:W-:Y:S04]  /*d6150*/  STL [R1+0x28d0], R4 ;  /* 0x0028d00401007387 */ /* 0x000fe80000100800 */
[----:B------:R1:W-:Y:S01]  /*d6160*/  STL [R1+0x15b4], R0 ;  /* 0x0015b40001007387 */ /* 0x0003e20000100800 */
[----:B---3--:R-:W-:-:S05]  /*d6170*/  F2FP.SATFINITE.E4M3.F32.PACK_AB_MERGE_C R2, R2, R3, RZ ;  /* 0x000000030202723e */ /* 0x008fca00048070ff */
[----:B------:R2:W-:Y:S01]  /*d6180*/  STL [R1+0x2db8], R2 ;  /* 0x002db80201007387 */ /* 0x0005e20000100800 */
[----:B-1----:R-:W-:Y:S01]  /*d6190*/  VIADD R0, R0, UR7 ;  /* 0x0000000700007c36 */ /* 0x002fe20008000000 */
[----:B------:R-:W1:Y:S02]  /*d61a0*/  LDCU UR7, c[0x0][0x3b8] ;  /* 0x00007700ff0777ac */ /* 0x000e640008000800 */
[----:B------:R-:W3:Y:S04]  /*d61b0*/  LDL.LU R35, [R1+0xdc0] ;  /* 0x000dc00001237983 */ /* 0x000ee80000300800 */
[----:B------:R-:W3:Y:S04]  /*d61c0*/  LDL.LU R34, [R1+0xdc4] ;  /* 0x000dc40001227983 */ /* 0x000ee80000300800 */
[----:B------:R-:W5:Y:S04]  /*d61d0*/  LDL.LU R33, [R1+0xdc8] ;  /* 0x000dc80001217983 */ /* 0x000f680000300800 */
[----:B------:R-:W5:Y:S04]  /*d61e0*/  LDL.LU R32, [R1+0xdcc] ;  /* 0x000dcc0001207983 */ /* 0x000f680000300800 */
        /* <DEDUP_REMOVED lines=29> */
[----:B----4-:R-:W-:Y:S01]  /*d63c0*/  VIADD R0, R0, UR8 ;  /* 0x0000000800007c36 */ /* 0x010fe20008000000 */
[----:B------:R-:W4:Y:S01]  /*d63d0*/  LDCU UR8, c[0x0][0x3b8] ;  /* 0x00007700ff0877ac */ /* 0x000f220008000800 */
[----:B---3--:R-:W-:-:S02]  /*d63e0*/  F2FP.SATFINITE.E4M3.F32.PACK_AB_MERGE_C R34, R34, R35, RZ ;  /* 0x000000232222723e */ /* 0x008fc400048070ff */
[----:B-----5:R-:W-:-:S03]  /*d63f0*/  F2FP.SATFINITE.E4M3.F32.PACK_AB_MERGE_C R32, R32, R33, RZ ;  /* 0x000000212020723e */ /* 0x020fc600048070ff */
[----:B------:R-:W-:Y:S01]  /*d6400*/  STL [R1+0x28cc], R34 ;  /* 0x0028cc2201007387 */ /* 0x000fe20000100800 */
[----:B------:R-:W-:-:S03]  /*d6410*/  F2FP.SATFINITE.E4M3.F32.PACK_AB_MERGE_C R30, R30, R31, RZ ;  /* 0x0000001f1e1e723e */ /* 0x000fc600048070ff */
[----:B------:R-:W-:Y:S04]  /*d6420*/  STL [R1+0x28c8], R32 ;  /* 0x0028c82001007387 */ /* 0x000fe80000100800 */
[----:B------:R-:W-:Y:S04]  /*d6430*/  STL [R1+0x28c4], R30 ;  /* 0x0028c41e01007387 */ /* 0x000fe80000100800 */
[----:B------:R3:W-:Y:S01]  /*d6440*/  STL [R1+0x15d8], R0 ;  /* 0x0015d80001007387 */ /* 0x0007e20000100800 */
[----:B------:R-:W-:Y:S01]  /*d6450*/  F2FP.SATFINITE.E4M3.F32.PACK_AB_MERGE_C R28, R28, R29, RZ ;  /* 0x0000001d1c1c723e */ /* 0x000fe200048070ff */
[----:B---3--:R-:W-:Y:S01]  /*d6460*/  VIADD R0, R0, UR9 ;  /* 0x0000000900007c36 */ /* 0x008fe20008000000 */
[----:B------:R-:W-:-:S03]  /*d6470*/  F2FP.SATFINITE.E4M3.F32.PACK_AB_MERGE_C R26, R26, R27, RZ ;  /* 0x0000001b1a1a723e */ /* 0x000fc600048070ff */
[----:B------:R-:W-:Y:S01]  /*d6480*/  STL [R1+0x2db4], R28 ;  /* 0x002db41c01007387 */ /* 0x000fe20000100800 */
[----:B------:R-:W3:Y:S03]  /*d6490*/  LDCU UR9, c[0x0][0x3b8] ;  /* 0x00007700ff0977ac */ /* 0x000ee60008000800 */
        /* <DEDUP_REMOVED lines=22> */
[----:B------:R1:W-:Y:S01]  /*d6600*/  STL [R1+0xd80], R0 ;  /* 0x000d800001007387 */ /* 0x0003e20000100800 */
[----:B-----5:R-:W-:Y:S02]  /*d6610*/  F2FP.SATFINITE.E4M3.F32.PACK_AB_MERGE_C R6, R13, R14, RZ ;  /* 0x0000000e0d06723e */ /* 0x020fe400048070ff */
[----:B------:R-:W-:-:S03]  /*d6620*/  F2FP.SATFINITE.E4M3.F32.PACK_AB_MERGE_C R11, R11, R12, RZ ;  /* 0x0000000c0b0b723e */ /* 0x000fc600048070ff */
[----:B------:R5:W-:Y:S01]  /*d6630*/  STL [R1+0x2dbc], R6 ;  /* 0x002dbc0601007387 */ /* 0x000be20000100800 */
[----:B-1----:R-:W-:-:S03]  /*d6640*/  VIADD R0, R0, UR6 ;  /* 0x0000000600007c36 */ /* 0x002fc60008000000 */
[----:B------:R-:W-:Y:S01]  /*d6650*/  STL [R1+0x28a8], R11 ;  /* 0x0028a80b01007387 */ /* 0x000fe20000100800 */
[----:B------:R-:W1:Y:S03]  /*d6660*/  LDCU UR6, c[0x0][0x3b8] ;  /* 0x00007700ff0677ac */ /* 0x000e660008000800 */
[----:B------:R0:W-:Y:S01]  /*d6670*/  STL [R1+0xd84], R0 ;  /* 0x000d840001007387 */ /* 0x0001e20000100800 */
[----:B-----5:R-:W-:Y:S02]  /*d6680*/  F2FP.SATFINITE.E4M3.F32.PACK_AB_MERGE_C R6, R7, R10, RZ ;  /* 0x0000000a0706723e */ /* 0x020fe400048070ff */
[----:B------:R-:W-:Y:S01]  /*d6690*/  F2FP.SATFINITE.E4M3.F32.PACK_AB_MERGE_C R4, R4, R5, RZ ;  /* 0x000000050404723e */ /* 0x000fe200048070ff */
[----:B0-----:R-:W-:Y:S02]  /*d66a0*/  VIADD R0, R0, UR7 ;  /* 0x0000000700007c36 */ /* 0x001fe40008000000 */
[----:B------:R-:W-:Y:S01]  /*d66b0*/  STL [R1+0x28a4], R6 ;  /* 0x0028a40601007387 */ /* 0x000fe20000100800 */
[----:B------:R-:W0:Y:S01]  /*d66c0*/  LDCU UR7, c[0x0][0x3b8] ;  /* 0x00007700ff0777ac */ /* 0x000e220008000800 */
[----:B--2---:R-:W-:-:S02]  /*d66d0*/  F2FP.SATFINITE.E4M3.F32.PACK_AB_MERGE_C R2, R2, R3, RZ ;  /* 0x000000030202723e */ /* 0x004fc400048070ff */
[----:B------:R-:W-:Y:S04]  /*d66e0*/  STL [R1+0x28a0], R4 ;  /* 0x0028a00401007387 */ /* 0x000fe80000100800 */
[----:B------:R4:W-:Y:S04]  /*d66f0*/  STL [R1+0x1640], R0 ;  /* 0x0016400001007387 */ /* 0x0009e80000100800 */
[----:B------:R2:W-:Y:S04]  /*d6700*/  STL [R1+0x2de4], R2 ;  /* 0x002de40201007387 */ /* 0x0005e80000100800 */
[----:B------:R-:W5:Y:S01]  /*d6710*/  LDL.LU R35, [R1+0xd40] ;  /* 0x000d400001237983 */ /* 0x000f620000300800 */
[----:B----4-:R-:W-:Y:S01]  /*d6720*/  VIADD R0, R0, UR8 ;  /* 0x0000000800007c36 */ /* 0x010fe20008000000 */
[----:B------:R-:W4:Y:S02]  /*d6730*/  LDCU UR8, c[0x0][0x3b8] ;  /* 0x00007700ff0877ac */ /* 0x000f240008000800 */
[----:B------:R-:W5:Y:S04]  /*d6740*/  LDL.LU R34, [R1+0xd44] ;  /* 0x000d440001227983 */ /* 0x000f680000300800 */
[----:B------:R-:W4:Y:S04]  /*d6750*/  LDL.LU R33, [R1+0xd48] ;  /* 0x000d480001217983 */ /* 0x000f280000300800 */
[----:B------:R-:W4:Y:S04]  /*d6760*/  LDL.LU R32, [R1+0xd4c] ;  /* 0x000d4c0001207983 */ /* 0x000f280000300800 */
[----:B------:R-:W4:Y:S04]  /*d6770*/  LDL.LU R31, [R1+0x920] ;  /* 0x00092000011f7983 */ /* 0x000f280000300800 */
[----:B------:R-:W4:Y:S04]  /*d6780*/  LDL.LU R30, [R1+0x924] ;  /* 0x00092400011e7983 */ /* 0x000f280000300800 */
[----:B------:R-:W4:Y:S04]  /*d6790*/  LDL.LU R29, [R1+0x928] ;  /* 0x00092800011d7983 */ /* 0x000f280000300800 */
        /* <DEDUP_REMOVED lines=25> */
[----:B--2---:R-:W2:Y:S01]  /*d6930*/  LDL.LU R2, [R1+0xcec] ;  /* 0x000cec0001027983 */ /* 0x004ea20000300800 */
[----:B---3--:R-:W-:Y:S01]  /*d6940*/  VIADD R0, R0, UR9 ;  /* 0x0000000900007c36 */ /* 0x008fe20008000000 */
[----:B------:R-:W3:Y:S01]  /*d6950*/  LDCU UR9, c[0x0][0x3b8] ;  /* 0x00007700ff0977ac */ /* 0x000ee20008000800 */
[----:B-----5:R-:W-:-:S02]  /*d6960*/  F2FP.SATFINITE.E4M3.F32.PACK_AB_MERGE_C R34, R34, R35, RZ ;  /* 0x000000232222723e */ /* 0x020fc400048070ff */
[----:B----4-:R-:W-:-:S03]  /*d6970*/  F2FP.SATFINITE.E4M3.F32.PACK_AB_MERGE_C R32, R32, R33, RZ ;  /* 0x000000212020723e */ /* 0x010fc600048070ff */
[----:B------:R-:W-:Y:S01]  /*d6980*/  STL [R1+0x289c], R34 ;  /* 0x00289c2201007387 */ /* 0x000fe20000100800 */
[----:B------:R-:W-:-:S03]  /*d6990*/  F2FP.SATFINITE.E4M3.F32.PACK_AB_MERGE_C R30, R30, R31, RZ ;  /* 0x0000001f1e1e723e */ /* 0x000fc600048070ff */
        /* <DEDUP_REMOVED lines=44> */
[----:B------:R2:W-:Y:S04]  /*d6c60*/  STL [R1+0x2c24], R4 ;  /* 0x002c240401007387 */ /* 0x0005e80000100800 */
[----:B------:R3:W-:Y:S04]  /*d6c70*/  STL [R1+0x1d4], R0 ;  /* 0x0001d40001007387 */ /* 0x0007e80000100800 */
[----:B------:R-:W5:Y:S04]  /*d6c80*/  LDL.LU R33, [R1+0xcd0] ;  /* 0x000cd00001217983 */ /* 0x000f680000300800 */
[----:B------:R0:W-:Y:S04]  /*d6c90*/  STL [R1+0x2c34], R2 ;  /* 0x002c340201007387 */ /* 0x0001e80000100800 */
[----:B------:R-:W5:Y:S04]  /*d6ca0*/  LDL.LU R32, [R1+0xcd4] ;  /* 0x000cd40001207983 */ /* 0x000f680000300800 */
[----:B------:R-:W4:Y:S04]  /*d6cb0*/  LDL.LU R5, [R1+0xcd8] ;  /* 0x000cd80001057983 */ /* 0x000f280000300800 */
[----:B--2---:R-:W4:Y:S01]  /*d6cc0*/  LDL.LU R4, [R1+0xcdc] ;  /* 0x000cdc0001047983 */ /* 0x004f220000300800 */
[----:B---3--:R-:W-:Y:S01]  /*d6cd0*/  VIADD R0, R0, UR9 ;  /* 0x0000000900007c36 */ /* 0x008fe20008000000 */
[----:B------:R-:W2:Y:S02]  /*d6ce0*/  LDCU UR9, c[0x0][0x3b8] ;  /* 0x00007700ff0977ac */ /* 0x000ea40008000800 */
[----:B------:R-:W3:Y:S04]  /*d6cf0*/  LDL.LU R31, [R1+0xcc0] ;  /* 0x000cc000011f7983 */ /* 0x000ee80000300800 */
[----:B------:R-:W3:Y:S04]  /*d6d00*/  LDL.LU R30, [R1+0xcc4] ;  /* 0x000cc400011e7983 */ /* 0x000ee80000300800 */
        /* <DEDUP_REMOVED lines=25> */
[----:B-----5:R-:W-:-:S05]  /*d6ea0*/  F2FP.SATFINITE.E4M3.F32.PACK_AB_MERGE_C R33, R32, R33, RZ ;  /* 0x000000212021723e */ /* 0x020fca00048070ff */
[----:B------:R-:W-:Y:S01]  /*d6eb0*/  STL [R1+0x2c08], R33 ;  /* 0x002c082101007387 */ /* 0x000fe20000100800 */
[----:B----4-:R-:W-:-:S03]  /*d6ec0*/  F2FP.SATFINITE.E4M3.F32.PACK_AB_MERGE_C R32, R4, R5, RZ ;  /* 0x000000050420723e */ /* 0x010fc600048070ff */
[----:B------:R-:W4:Y:S04]  /*d6ed0*/  LDL.LU R5, [R1+0xc68] ;  /* 0x000c680001057983 */ /* 0x000f280000300800 */
[----:B------:R-:W4:Y:S01]  /*d6ee0*/  LDL.LU R4, [R1+0xc6c] ;  /* 0x000c6c0001047983 */ /* 0x000f220000300800 */
[----:B------:R-:W-:Y:S01]  /*d6ef0*/  VIADD R0, R0, UR10 ;  /* 0x0000000a00007c36 */ /* 0x000fe20008000000 */
[----:B---3--:R-:W-:Y:S01]  /*d6f00*/  F2FP.SATFINITE.E4M3.F32.PACK_AB_MERGE_C R30, R30, R31, RZ ;  /* 0x0000001f1e1e723e */ /* 0x008fe200048070ff */
[----:B------:R-:W0:Y:S01]  /*d6f10*/  LDCU UR10, c[0x0][0x3b8] ;  /* 0x00007700ff0a77ac */ /* 0x000e220008000800 */
[----:B------:R-:W-:Y:S04]  /*d6f20*/  STL [R1+0x2c20], R32 ;  /* 0x002c202001007387 */ /* 0x000fe80000100800 */
[----:B------:R-:W-:Y:S04]  /*d6f30*/  STL [R1+0x2c04], R30 ;  /* 0x002c041e01007387 */ /* 0x000fe80000100800 */
[----:B------:R3:W-:Y:S01]  /*d6f40*/  STL [R1+0x1bc], R0 ;  /* 0x0001bc0001007387 */ /* 0x0007e20000100800 */
[----:B--2---:R-:W-:-:S02]  /*d6f50*/  F2FP.SATFINITE.E4M3.F32.PACK_AB_MERGE_C R28, R28, R29, RZ ;  /* 0x0000001d1c1c723e */ /* 0x004fc400048070ff */
[----:B------:R-:W-:Y:S01]  /*d6f60*/  F2FP.SATFINITE.E4M3.F32.PACK_AB_MERGE_C R26, R26, R27, RZ ;  /* 0x0000001b1a1a723e */ /* 0x000fe200048070ff */
[----:B---3--:R-:W-:Y:S02]  /*d6f70*/  VIADD R0, R0, UR11 ;  /* 0x0000000b00007c36 */ /* 0x008fe40008000000 */
[----:B------:R-:W-:Y:S01]  /*d6f80*/  STL [R1+0x2c00], R28 ;  /* 0x002c001c01007387 */ /* 0x000fe20000100800 */
[----:B------:R-:W2:Y:S01]  /*d6f90*/  LDCU UR11, c[0x0][0x3b8] ;  /* 0x00007700ff0b77ac */ /* 0x000ea20008000800 */
[----:B------:R-:W-:Y:S02]  /*d6fa0*/  F2FP.SATFINITE.E4M3.F32.PACK_AB_MERGE_C R6, R6, R25, RZ ;  /* 0x000000190606723e */ /* 0x000fe400048070ff */
[----:B------:R-:W-:Y:S04]  /*d6fb0*/  STL [R1+0x2bf0], R26 ;  /* 0x002bf01a01007387 */ /* 0x000fe80000100800 */
[----:B------:R3:W-:Y:S01]  /*d6fc0*/  STL [R1+0x1b8], R0 ;  /* 0x0001b80001007387 */ /* 0x0007e20000100800 */
[----:B------:R-:W-:-:S03]  /*d6fd0*/  F2FP.SATFINITE.E4M3.F32.PACK_AB_MERGE_C R23, R23, R24, RZ ;  /* 0x000000181717723e */ /* 0x000fc600048070ff */
[----:B------:R5:W-:Y:S01]  /*d6fe0*/  STL [R1+0x2bec], R6 ;  /* 0x002bec0601007387 */ /* 0x000be20000100800 */
[----:B---3--:R-:W-:-:S03]  /*d6ff0*/  VIADD R0, R0, UR12 ;  /* 0x0000000c00007c36 */ /* 0x008fc60008000000 */
[----:B------:R-:W-:Y:S01]  /*d7000*/  STL [R1+0x2bd4], R23 ;  /* 0x002bd41701007387 */ /* 0x000fe20000100800 */
[----:B------:R-:W3:Y:S01]  /*d7010*/  LDCU UR12, c[0x0][0x3b8] ;  /* 0x00007700ff0c77ac */ /* 0x000ee20008000800 */
        /* <DEDUP_REMOVED lines=22> */
[----:B------:R1:W-:Y:S04]  /*d7180*/  STL [R1+0x194], R0 ;  /* 0x0001940001007387 */ /* 0x0003e80000100800 */
[----:B------:R2:W-:Y:S01]  /*d7190*/  STL [R1+0x2b7c], R6 ;  /* 0x002b7c0601007387 */ /* 0x0005e20000100800 */
[----:B-1----:R-:W-:Y:S01]  /*d71a0*/  VIADD R0, R0, UR9 ;  /* 0x0000000900007c36 */ /* 0x002fe20008000000 */
[----:B------:R-:W1:Y:S01]  /*d71b0*/  LDCU UR9, c[0x0][0x3b8] ;  /* 0x00007700ff0977ac */ /* 0x000e620008000800 */
[----:B--2---:R-:W-:-:S02]  /*d71c0*/  F2FP.SATFINITE.E4M3.F32.PACK_AB_MERGE_C R6, R2, R3, RZ ;  /* 0x000000030206723e */ /* 0x004fc400048070ff */
[----:B------:R-:W2:Y:S04]  /*d71d0*/  LDL.LU R3, [R1+0xc50] ;  /* 0x000c500001037983 */ /* 0x000ea80000300800 */
[----:B------:R-:W2:Y:S04]  /*d71e0*/  LDL.LU R2, [R1+0xc54] ;  /* 0x000c540001027983 */ /* 0x000ea80000300800 */
[----:B------:R0:W-:Y:S04]  /*d71f0*/  STL [R1+0x2b60], R6 ;  /* 0x002b600601007387 */ /* 0x0001e80000100800 */
[----:B------:R0:W-:Y:S04]  /*d7200*/  STL [R1+0x190], R0 ;  /* 0x0001900001007387 */ /* 0x0001e80000100800 */
[----:B------:R-:W3:Y:S01]  /*d7210*/  LDL.LU R33, [R1+0xc58] ;  /* 0x000c580001217983 */ /* 0x000ee20000300800 */
[----:B------:R-:W-:Y:S01]  /*d7220*/  VIADD R24, R0, UR10 ;  /* 0x0000000a00187c36 */ /* 0x000fe20008000000 */
[----:B------:R-:W0:Y:S01]  /*d7230*/  LDCU UR10, c[0x0][0x3b8] ;  /* 0x00007700ff0a77ac */ /* 0x000e220008000800 */
[----:B----4-:R-:W-:-:S05]  /*d7240*/  F2FP.SATFINITE.E4M3.F32.PACK_AB_MERGE_C R4, R4, R5, RZ ;  /* 0x000000050404723e */ /* 0x010fca00048070ff */
[----:B------:R4:W-:Y:S04]  /*d7250*/  STL [R1+0x2b78], R4 ;  /* 0x002b780401007387 */ /* 0x0009e80000100800 */
        /* <DEDUP_REMOVED lines=26> */
[----:B----4-:R-:W4:Y:S01]  /*d7400*/  LDL.LU R4, [R1+0xbe4] ;  /* 0x000be40001047983 */ /* 0x010f220000300800 */
[----:B--2---:R-:W-:-:S03]  /*d7410*/  F2FP.SATFINITE.E4M3.F32.PACK_AB_MERGE_C R34, R2, R3, RZ ;  /* 0x000000030222723e */ /* 0x004fc600048070ff */
[----:B------:R-:W2:Y:S04]  /*d7420*/  LDL.LU R3, [R1+0xbe8] ;  /* 0x000be80001037983 */ /* 0x000ea80000300800 */
[----:B------:R-:W2:Y:S04]  /*d7430*/  LDL.LU R2, [R1+0xbec] ;  /* 0x000bec0001027983 */ /* 0x000ea80000300800 */
[----:B------:R-:W-:Y:S01]  /*d7440*/  STL [R1+0x2b4c], R34 ;  /* 0x002b4c2201007387 */ /* 0x000fe20000100800 */
[----:B---3--:R-:W-:Y:S02]  /*d7450*/  F2FP.SATFINITE.E4M3.F32.PACK_AB_MERGE_C R33, R23, R33, RZ ;  /* 0x000000211721723e */ /* 0x008fe400048070ff */
[----:B-----5:R-:W-:-:S03]  /*d7460*/  F2FP.SATFINITE.E4M3.F32.PACK_AB_MERGE_C R31, R31, R32, RZ ;  /* 0x000000201f1f723e */ /* 0x020fc600048070ff */
[----:B------:R-:W-:Y:S01]  /*d7470*/  STL [R1+0x2b5c], R33 ;  /* 0x002b5c2101007387 */ /* 0x000fe20000100800 */
[----:B------:R-:W-:-:S03]  /*d7480*/  F2FP.SATFINITE.E4M3.F32.PACK_AB_MERGE_C R30, R22, R30, RZ ;  /* 0x0000001e161e723e */ /* 0x000fc600048070ff */
        /* <DEDUP_REMOVED lines=8> */
[----:B------:R-:W-:Y:S04]  /*d7510*/  STL [R1+0x2b18], R25 ;  /* 0x002b181901007387 */ /* 0x000fe80000100800 */
[----:B------:R0:W-:Y:S01]  /*d7520*/  STL [R1+0x2b14], R6 ;  /* 0x002b140601007387 */ /* 0x0001e20000100800 */
[----:B------:R-:W-:Y:S02]  /*d7530*/  F2FP.SATFINITE.E4M3.F32.PACK_AB_MERGE_C R0, R19, R0, RZ ;  /* 0x000000001300723e */ /* 0x000fe400048070ff */
[----:B0-----:R-:W-:-:S03]  /*d7540*/  F2FP.SATFINITE.E4M3.F32.PACK_AB_MERGE_C R6, R17, R18, RZ ;  /* 0x000000121106723e */ /* 0x001fc600048070ff */
[----:B------:R0:W-:Y:S04]  /*d7550*/  STL [R1+0x2b00], R0 ;  /* 0x002b000001007387 */ /* 0x0001e80000100800 */
[----:B------:R3:W-:Y:S01]  /*d7560*/  STL [R1+0x2afc], R6 ;  /* 0x002afc0601007387 */ /* 0x0007e20000100800 */
[----:B0-----:R-:W-:Y:S02]  /*d7570*/  F2FP.SATFINITE.E4M3.F32.PACK_AB_MERGE_C R0, R15, R16, RZ ;  /* 0x000000100f00723e */ /* 0x001fe400048070ff */
[----:B---3--:R-:W-:-:S03]  /*d7580*/  F2FP.SATFINITE.E4M3.F32.PACK_AB_MERGE_C R6, R13, R14, RZ ;  /* 0x0000000e0d06723e */ /* 0x008fc600048070ff */
[----:B------:R0:W-:Y:S04]  /*d7590*/  STL [R1+0x2ae4], R0 ;  /* 0x002ae40001007387 */ /* 0x0001e80000100800 */
[----:B------:R3:W-:Y:S01]  /*d75a0*/  STL [R1+0x2ae0], R6 ;  /* 0x002ae00601007387 */ /* 0x0007e20000100800 */
[----:B0-----:R-:W-:Y:S02]  /*d75b0*/  F2FP.SATFINITE.E4M3.F32.PACK_AB_MERGE_C R0, R11, R12, RZ ;  /* 0x0000000c0b00723e */ /* 0x001fe400048070ff */
[----:B---3--:R-:W-:-:S03]  /*d75c0*/  F2FP.SATFINITE.E4M3.F32.PACK_AB_MERGE_C R6, R7, R10, RZ ;  /* 0x0000000a0706723e */ /* 0x008fc600048070ff */
[----:B------:R-:W-:Y:S04]  /*d75d0*/  STL [R1+0x2ac8], R0 ;  /* 0x002ac80001007387 */ /* 0x000fe80000100800 */
[----:B------:R0:W-:Y:S04]  /*d75e0*/  STL [R1+0x2ac0], R6 ;  /* 0x002ac00601007387 */ /* 0x0001e80000100800 */
[----:B------:R-:W3:Y:S04]  /*d75f0*/  LDL.LU R25, [R1+0xbd0] ;  /* 0x000bd00001197983 */ /* 0x000ee80000300800 */
[----:B0-----:R-:W3:Y:S01]  /*d7600*/  LDL.LU R6, [R1+0xbd4] ;  /* 0x000bd40001067983 */ /* 0x001ee20000300800 */
[----:B----4-:R-:W-:-:S05]  /*d7610*/  F2FP.SATFINITE.E4M3.F32.PACK_AB_MERGE_C R0, R4, R5, RZ ;  /* 0x000000050400723e */ /* 0x010fca00048070ff */
[----:B------:R2:W-:Y:S04]  /*d7620*/  STL [R1+0x2aa0], R0 ;  /* 0x002aa00001007387 */ /* 0x0005e80000100800 */
        /* <DEDUP_REMOVED lines=29> */
[----:B------:R-:W5:Y:S01]  /*d7800*/  LDL.LU R2, [R1+0xb64] ;  /* 0x000b640001027983 */ /* 0x000f620000300800 */
[----:B---3--:R-:W-:-:S03]  /*d7810*/  F2FP.SATFINITE.E4M3.F32.PACK_AB_MERGE_C R6, R6, R25, RZ ;  /* 0x000000190606723e */ /* 0x008fc600048070ff */
[----:B------:R-:W3:Y:S04]  /*d7820*/  LDL.LU R25, [R1+0xb68] ;  /* 0x000b680001197983 */ /* 0x000ee80000300800 */
[----:B------:R0:W-:Y:S04]  /*d7830*/  STL [R1+0x2a8c], R6 ;  /* 0x002a8c0601007387 */ /* 0x0001e80000100800 */
[----:B0-----:R-:W3:Y:S01]  /*d7840*/  LDL.LU R6, [R1+0xb6c] ;  /* 0x000b6c0001067983 */ /* 0x001ee20000300800 */
[----:B------:R-:W-:Y:S01]  /*d7850*/  VIADD R23, R24, UR11 ;  /* 0x0000000b18177c36 */ /* 0x000fe20008000000 */
[----:B------:R-:W0:Y:S03]  /*d7860*/  LDCU UR11, c[0x0][0x3b8] ;  /* 0x00007700ff0b77ac */ /* 0x000e260008000800 */
[----:B------:R-:W-:Y:S01]  /*d7870*/  VIADD R22, R23, UR12 ;  /* 0x0000000c17167c36 */ /* 0x000fe20008000000 */
[----:B------:R-:W0:Y:S03]  /*d7880*/  LDCU UR12, c[0x0][0x3b8] ;  /* 0x00007700ff0c77ac */ /* 0x000e260008000800 */
[----:B------:R-:W-:-:S04]  /*d7890*/  VIADD R21, R22, UR6 ;  /* 0x0000000616157c36 */ /* 0x000fc80008000000 */
[----:B------:R-:W-:Y:S01]  /*d78a0*/  VIADD R20, R21, UR7 ;  /* 0x0000000715147c36 */ /* 0x000fe20008000000 */
[----:B----4-:R-:W-:Y:S01]  /*d78b0*/  F2FP.SATFINITE.E4M3.F32.PACK_AB_MERGE_C R15, R15, R41, RZ ;  /* 0x000000290f0f723e */ /* 0x010fe200048070ff */
[----:B------:R-:W4:Y:S01]  /*d78c0*/  LDCU.64 UR6, c[0x0][0x390] ;  /* 0x00007200ff0677ac */ /* 0x000f220008000a00 */
[----:B--2---:R-:W-:Y:S01]  /*d78d0*/  F2FP.SATFINITE.E4M3.F32.PACK_AB_MERGE_C R39, R39, R40, RZ ;  /* 0x000000282727723e */ /* 0x004fe200048070ff */
[----:B------:R-:W-:Y:S01]  /*d78e0*/  VIADD R19, R20, UR8 ;  /* 0x0000000814137c36 */ /* 0x000fe20008000000 */
[----:B------:R-:W2:Y:S03]  /*d78f0*/  LDL.LU R41, [R1+0x458c] ;  /* 0x00458c0001297983 */ /* 0x000ea60000300800 */
[----:B-1----:R-:W-:Y:S01]  /*d7900*/  VIADD R18, R19, UR9 ;  /* 0x0000000913127c36 */ /* 0x002fe20008000000 */
[----:B------:R-:W-:Y:S01]  /*d7910*/  STL [R1+0x2a9c], R15 ;  /* 0x002a9c0f01007387 */ /* 0x000fe20000100800 */
[----:B-----5:R-:W-:Y:S01]  /*d7920*/  F2FP.SATFINITE.E4M3.F32.PACK_AB_MERGE_C R14, R14, R38, RZ ;  /* 0x000000260e0e723e */ /* 0x020fe200048070ff */
[----:B------:R-:W1:Y:S01]  /*d7930*/  LDCU.64 UR8, c[0x0][0x390] ;  /* 0x00007200ff0877ac */ /* 0x000e620008000a00 */
[----:B------:R-:W-:Y:S01]  /*d7940*/  VIADD R17, R18, UR10 ;  /* 0x0000000a12117c36 */ /* 0x000fe20008000000 */
[----:B------:R-:W2:Y:S01]  /*d7950*/  LDL.LU R40, [R1+0x4588] ;  /* 0x0045880001287983 */ /* 0x000ea20000300800 */
[----:B------:R-:W5:Y:S01]  /*d7960*/  LDCU UR10, c[0x0][0x3b8] ;  /* 0x00007700ff0a77ac */ /* 0x000f620008000800 */
[----:B------:R-:W-:-:S02]  /*d7970*/  F2FP.SATFINITE.E4M3.F32.PACK_AB_MERGE_C R5, R4, R5, RZ ;  /* 0x000000050405723e */ /* 0x000fc400048070ff */
[----:B------:R4:W-:Y:S01]  /*d7980*/  STL [R1+0x2a88], R39 ;  /* 0x002a882701007387 */ /* 0x0009e20000100800 */
[----:B0-----:R-:W-:Y:S01]  /*d7990*/  VIADD R16, R17, UR11 ;  /* 0x0000000b11107c36 */ /* 0x001fe20008000000 */
[----:B------:R-:W0:Y:S01]  /*d79a0*/  LDCU UR11, c[0x0][0x3b8] ;  /* 0x00007700ff0b77ac */ /* 0x000e220008000800 */
[----:B------:R-:W-:Y:S01]  /*d79b0*/  F2FP.SATFINITE.E4M3.F32.PACK_AB_MERGE_C R13, R13, R37, RZ ;  /* 0x000000250d0d723e */ /* 0x000fe200048070ff */
[----:B----4-:R-:W4:Y:S04]  /*d79c0*/  LDL.LU R39, [R1+0x4584] ;  /* 0x0045840001277983 */ /* 0x010f280000300800 */
[----:B------:R-:W4:Y:S01]  /*d79d0*/  LDL.LU R38, [R1+0x4580] ;  /* 0x0045800001267983 */ /* 0x000f220000300800 */
[----:B------:R-:W-:-:S03]  /*d79e0*/  F2FP.SATFINITE.E4M3.F32.PACK_AB_MERGE_C R35, R35, R36, RZ ;  /* 0x000000242323723e */ /* 0x000fc600048070ff */
[----:B------:R0:W-:Y:S01]  /*d79f0*/  STL [R1+0x2a84], R14 ;  /* 0x002a840e01007387 */ /* 0x0001e20000100800 */
[----:B------:R-:W-:Y:S01]  /*d7a00*/  VIADD R15, R16, UR12 ;  /* 0x0000000c100f7c36 */ /* 0x000fe20008000000 */
[----:B------:R-:W1:Y:S02]  /*d7a10*/  LDCU UR12, c[0x0][0x3b8] ;  /* 0x00007700ff0c77ac */ /* 0x000e640008000800 */
[----:B------:R-:W2:Y:S01]  /*d7a20*/  LDL R4, [R1+0x1144] ;  /* 0x0011440001047983 */ /* 0x000ea20000100800 */
[----:B------:R-:W-:-:S03]  /*d7a30*/  F2FP.SATFINITE.E4M3.F32.PACK_AB_MERGE_C R12, R12, R34, RZ ;  /* 0x000000220c0c723e */ /* 0x000fc600048070ff */
[----:B------:R1:W-:Y:S01]  /*d7a40*/  STL [R1+0x2a70], R5 ;  /* 0x002a700501007387 */ /* 0x0003e20000100800 */
[----:B0-----:R-:W-:Y:S01]  /*d7a50*/  VIADD R14, R15, UR13 ;  /* 0x0000000d0f0e7c36 */ /* 0x001fe20008000000 */
[----:B------:R-:W0:Y:S01]  /*d7a60*/  LDCU UR13, c[0x0][0x3b8] ;  /* 0x00007700ff0d77ac */ /* 0x000e220008000800 */
[----:B------:R-:W-:Y:S01]  /*d7a70*/  F2FP.SATFINITE.E4M3.F32.PACK_AB_MERGE_C R32, R32, R33, RZ ;  /* 0x000000212020723e */ /* 0x000fe200048070ff */
[----:B-1----:R-:W4:Y:S04]  /*d7a80*/  LDL R5, [R1+0x1140] ;  /* 0x0011400001057983 */ /* 0x002f280000100800 */
[----:B------:R-:W4:Y:S04]  /*d7a90*/  LDL.LU R37, [R1+0x457c] ;  /* 0x00457c0001257983 */ /* 0x000f280000300800 */
[----:B------:R1:W-:Y:S04]  /*d7aa0*/  STL [R1+0x2a6c], R13 ;  /* 0x002a6c0d01007387 */ /* 0x0003e80000100800 */
[----:B------:R-:W4:Y:S01]  /*d7ab0*/  LDL.LU R36, [R1+0x4578] ;  /* 0x0045780001247983 */ /* 0x000f220000300800 */
[----:B------:R-:W-:-:S03]  /*d7ac0*/  F2FP.SATFINITE.E4M3.F32.PACK_AB_MERGE_C R11, R11, R31, RZ ;  /* 0x0000001f0b0b723e */ /* 0x000fc600048070ff */
[----:B------:R0:W-:Y:S01]  /*d7ad0*/  STL [R1+0x2a58], R35 ;  /* 0x002a582301007387 */ /* 0x0001e20000100800 */
[----:B------:R-:W-:Y:S01]  /*d7ae0*/  F2FP.SATFINITE.E4M3.F32.PACK_AB_MERGE_C R29, R29, R30, RZ ;  /* 0x0000001e1d1d723e */ /* 0x000fe200048070ff */
[----:B-1----:R-:W-:Y:S01]  /*d7af0*/  VIADD R13, R14, UR14 ;  /* 0x0000000e0e0d7c36 */ /* 0x002fe20008000000 */
[----:B------:R-:W-:Y:S01]  /*d7b00*/  F2FP.SATFINITE.E4M3.F32.PACK_AB_MERGE_C R27, R27, R28, RZ ;  /* 0x0000001c1b1b723e */ /* 0x000fe200048070ff */
[----:B0-----:R-:W4:Y:S04]  /*d7b10*/  LDL.LU R35, [R1+0x4574] ;  /* 0x0045740001237983 */ /* 0x001f280000300800 */
[----:B------:R-:W4:Y:S04]  /*d7b20*/  LDL.LU R34, [R1+0x4570] ;  /* 0x0045700001227983 */ /* 0x000f280000300800 */
[----:B------:R0:W-:Y:S04]  /*d7b30*/  STL [R1+0x2a54], R12 ;  /* 0x002a540c01007387 */ /* 0x0001e80000100800 */
[----:B------:R-:W4:Y:S04]  /*d7b40*/  LDL.LU R33, [R1+0x456c] ;  /* 0x00456c0001217983 */ /* 0x000f280000300800 */
[----:B------:R1:W-:Y:S01]  /*d7b50*/  STL [R1+0x2a40], R32 ;  /* 0x002a402001007387 */ /* 0x0003e20000100800 */
[----:B0-----:R-:W-:Y:S01]  /*d7b60*/  VIADD R12, R13, UR15 ;  /* 0x0000000f0d0c7c36 */ /* 0x001fe20008000000 */
[----:B------:R-:W-:-:S02]  /*d7b70*/  F2FP.SATFINITE.E4M3.F32.PACK_AB_MERGE_C R10, R10, R26, RZ ;  /* 0x0000001a0a0a723e */ /* 0x000fc400048070ff */
[----:B-1----:R-:W4:Y:S04]  /*d7b80*/  LDL.LU R32, [R1+0x4568] ;  /* 0x0045680001207983 */ /* 0x002f280000300800 */
        /* <DEDUP_REMOVED lines=8> */
[----:B------:R0:W-:Y:S01]  /*d7c10*/  STL [R1+0x2a20], R27 ;  /* 0x002a201b01007387 */ /* 0x0001e20000100800 */
[----:B------:R-:W-:-:S03]  /*d7c20*/  F2FP.SATFINITE.E4M3.F32.PACK_AB_MERGE_C R2, R2, R3, RZ ;  /* 0x000000030202723e */ /* 0x000fc600048070ff */
[----:B0-----:R-:W4:Y:S04]  /*d7c30*/  LDL.LU R27, [R1+0x4554] ;  /* 0x00455400011b7983 */ /* 0x001f280000300800 */
[----:B------:R-:W4:Y:S04]  /*d7c40*/  LDL.LU R26, [R1+0x4550] ;  /* 0x00455000011a7983 */ /* 0x000f280000300800 */
[----:B------:R5:W-:Y:S04]  /*d7c50*/  STL [R1+0x2a0c], R10 ;  /* 0x002a0c0a01007387 */ /* 0x000be80000100800 */
[----:B------:R-:W-:Y:S01]  /*d7c60*/  STL [R1+0x2a08], R0 ;  /* 0x002a080001007387 */ /* 0x000fe20000100800 */
[----:B-----5:R-:W-:-:S03]  /*d7c70*/  VIADD R10, R11, UR10 ;  /* 0x0000000a0b0a7c36 */ /* 0x020fc60008000000 */
[----:B------:R0:W-:Y:S01]  /*d7c80*/  STL [R1+0x29e4], R2 ;  /* 0x0029e40201007387 */ /* 0x0001e20000100800 */
[----:B------:R-:W-:-:S04]  /*d7c90*/  VIADD R7, R10, UR11 ;  /* 0x0000000b0a077c36 */ /* 0x000fc80008000000 */
[----:B0-----:R-:W-:Y:S01]  /*d7ca0*/  VIADD R2, R7, UR12 ;  /* 0x0000000c07027c36 */ /* 0x001fe20008000000 */
[----:B---3--:R-:W-:Y:S02]  /*d7cb0*/  F2FP.SATFINITE.E4M3.F32.PACK_AB_MERGE_C R6, R6, R25, RZ ;  /* 0x000000190606723e */ /* 0x008fe400048070ff */
[----:B------:R-:W3:Y:S04]  /*d7cc0*/  LDL.LU R25, [R1+0x454c] ;  /* 0x00454c0001197983 */ /* 0x000ee80000300800 */
[----:B------:R0:W-:Y:S02]  /*d7cd0*/  STL [R1+0x29fc], R6 ;  /* 0x0029fc0601007387 */ /* 0x0001e40000100800 */
[----:B0-----:R-:W-:-:S05]  /*d7ce0*/  VIADD R6, R2, UR13 ;  /* 0x0000000d02067c36 */ /* 0x001fca0008000000 */
[----:B------:R0:W-:Y:S04]  /*d7cf0*/  STL [R1+0x267c], R6 ;  /* 0x00267c0601007387 */ /* 0x0001e80000100800 */
[----:B0-----:R-:W5:Y:S01]  /*d7d00*/  LDL.LU R6, [R1+0x4548] ;  /* 0x0045480001067983 */ /* 0x001f620000300800 */
[----:B--2---:R-:W-:-:S05]  /*d7d10*/  IMAD R4, R4, UR4, RZ ;  /* 0x0000000404047c24 */ /* 0x004fca000f8e02ff */
[----:B------:R-:W-:Y:S01]  /*d7d20*/  IADD3 R0, P0, PT, R4, UR6, RZ ;  /* 0x0000000604007c10 */ /* 0x000fe2000ff1e0ff */
[----:B----4-:R-:W-:-:S03]  /*d7d30*/  IMAD R5, R5, UR5, RZ ;  /* 0x0000000505057c24 */ /* 0x010fc6000f8e02ff */
[----:B------:R-:W-:Y:S02]  /*d7d40*/  LEA.HI.X.SX32 R4, R4, UR7, 0x1, P0 ;  /* 0x0000000704047c11 */ /* 0x000fe400080f0eff */
[----:B------:R-:W-:-:S04]  /*d7d50*/  IADD3 R3, P1, PT, R5, UR8, RZ ;  /* 0x0000000805037c10 */ /* 0x000fc8000ff3e0ff */
[----:B------:R-:W-:Y:S01]  /*d7d60*/  LEA.HI.X.SX32 R5, R5, UR9, 0x1, P1 ;  /* 0x0000000905057c11 */ /* 0x000fe200088f0eff */
[----:B------:R0:W-:Y:S01]  /*d7d70*/  STL.64 [R1+0x48f8], R38 ;  /* 0x0048f82601007387 */ /* 0x0001e20000100a00 */
[----:B------:R-:W1:Y:S01]  /*d7d80*/  LDCU.64 UR4, c[0x0][0x398] ;  /* 0x00007300ff0477ac */ /* 0x000e620008000a00 */
[----:B-----5:R-:W-:Y:S01]  /*d7d90*/  LOP3.LUT R6, R6, 0xffffefff, RZ, 0xc0, !PT ;  /* 0xffffefff06067812 */ /* 0x020fe200078ec0ff */
[----:B------:R-:W2:Y:S01]  /*d7da0*/  LDCU.64 UR8, c[0x0][0x398] ;  /* 0x00007300ff0877ac */ /* 0x000ea20008000a00 */
[----:B------:R-:W4:Y:S01]  /*d7db0*/  LDCU.64 UR10, c[0x0][0x398] ;  /* 0x00007300ff0a77ac */ /* 0x000f220008000a00 */
[----:B0-----:R-:W5:Y:S01]  /*d7dc0*/  LDL.LU R39, [R1+0xe68] ;  /* 0x000e680001277983 */ /* 0x001f620000300800 */
[----:B------:R-:W0:Y:S03]  /*d7dd0*/  LDCU.64 UR12, c[0x0][0x398] ;  /* 0x00007300ff0c77ac */ /* 0x000e260008000a00 */
[----:B------:R-:W-:Y:S01]  /*d7de0*/  STL.64 [R1+0x48f0], R40 ;  /* 0x0048f02801007387 */ /* 0x000fe20000100a00 */
        /* <DEDUP_REMOVED lines=21> */
[----:B------:R1:W-:Y:S01]  /*d7f40*/  STL.64 [R1+0x4898], R22 ;  /* 0x0048981601007387 */ /* 0x0003e20000100a00 */
[----:B------:R-:W0:Y:S01]  /*d7f50*/  LDCU.64 UR58, c[0x0][0x398] ;  /* 0x00007300ff3a77ac */ /* 0x000e220008000a00 */
[----:B------:R-:W0:Y:S01]  /*d7f60*/  LDCU.64 UR60, c[0x0][0x398] ;  /* 0x00007300ff3c77ac */ /* 0x000e220008000a00 */
[----:B------:R-:W0:Y:S01]  /*d7f70*/  LDCU.64 UR64, c[0x0][0x398] ;  /* 0x00007300ff4077ac */ /* 0x000e220008000a00 */
[----:B-1----:R-:W2:Y:S01]  /*d7f80*/  LDL.LU R23, [R1+0x37c] ;  /* 0x00037c0001177983 */ /* 0x002ea20000300800 */
[----:B------:R-:W1:Y:S03]  /*d7f90*/  LDCU.64 UR66, c[0x0][0x398] ;  /* 0x00007300ff4277ac */ /* 0x000e660008000a00 */
[----:B------:R-:W2:Y:S01]  /*d7fa0*/  LDL.LU R60, [R1+0x1684] ;  /* 0x00168400013c7983 */ /* 0x000ea20000300800 */
[----:B------:R-:W0:Y:S03]  /*d7fb0*/  LDCU.64 UR68, c[0x0][0x398] ;  /* 0x00007300ff4477ac */ /* 0x000e260008000a00 */
        /* <DEDUP_REMOVED lines=8> */
[----:B------:R-:W2:Y:S04]  /*d8040*/  LDL.LU R44, [R1+0x378] ;  /* 0x00037800012c7983 */ /* 0x000ea80000300800 */
[----:B------:R-:W2:Y:S04]  /*d8050*/  LDL.LU R53, [R1+0x1640] ;  /* 0x0016400001357983 */ /* 0x000ea80000300800 */
[----:B------:R-:W2:Y:S04]  /*d8060*/  LDL R56, [R1+0x1144] ;  /* 0x0011440001387983 */ /* 0x000ea80000100800 */
        /* <DEDUP_REMOVED lines=16> */
[----:B------:R0:W-:Y:S04]  /*d8170*/  STL.64 [R1+0x4890], R20 ;  /* 0x0048901401007387 */ /* 0x0001e80000100a00 */
[----:B0-----:R-:W2:Y:S04]  /*d8180*/  LDL.LU R21, [R1+0x190] ;  /* 0x0001900001157983 */ /* 0x001ea80000300800 */
[----:B------:R-:W-:Y:S04]  /*d8190*/  STL.64 [R1+0x4888], R18 ;  /* 0x0048881201007387 */ /* 0x000fe80000100a00 */
[----:B------:R-:W-:Y:S04]  /*d81a0*/  STL.64 [R1+0x4880], R16 ;  /* 0x0048801001007387 */ /* 0x000fe80000100a00 */
[----:B------:R0:W-:Y:S04]  /*d81b0*/  STL [R1+0x4878], R7 ;  /* 0x0048780701007387 */ /* 0x0001e80000100800 */
[----:B0-----:R-:W2:Y:S04]  /*d81c0*/  LDL R7, [R1+0x120] ;  /* 0x0001200001077983 */ /* 0x001ea80000100800 */
[----:B------:R-:W-:Y:S04]  /*d81d0*/  STL.64 [R1+0x4870], R14 ;  /* 0x0048700e01007387 */ /* 0x000fe80000100a00 */
[----:B------:R0:W-:Y:S04]  /*d81e0*/  STL [R1+0x4868], R2 ;  /* 0x0048680201007387 */ /* 0x0001e80000100800 */
[----:B------:R-:W-:Y:S04]  /*d81f0*/  STL.64 [R1+0x4860], R12 ;  /* 0x0048600c01007387 */ /* 0x000fe80000100a00 */
[----:B------:R1:W-:Y:S01]  /*d8200*/  STL.64 [R1+0x4858], R10 ;  /* 0x0048580a01007387 */ /* 0x0003e20000100a00 */
[----:B0-----:R-:W-:-:S05]  /*d8210*/  MOV.SPILL R2, UR63 ;  /* 0x0000003f00027c02 */ /* 0x001fca0009000f00 */
[----:B------:R0:W-:Y:S01]  /*d8220*/  STL [R1+0x2dd4], R2 ;  /* 0x002dd40201007387 */ /* 0x0001e20000100800 */
[----:B-1----:R-:W-:Y:S01]  /*d8230*/  MOV.SPILL R10, UR62 ;  /* 0x0000003e000a7c02 */ /* 0x002fe20009000f00 */
[----:B0-----:R-:W-:-:S04]  /*d8240*/  IMAD.U32 R2, RZ, RZ, UR4 ;  /* 0x00000004ff027e24 */ /* 0x001fc8000f8e00ff */
[----:B------:R0:W-:Y:S04]  /*d8250*/  STL [R1+0x2dd8], R10 ;  /* 0x002dd80a01007387 */ /* 0x0001e80000100800 */
[----:B------:R1:W-:Y:S04]  /*d8260*/  STL [R1+0x2894], R2 ;  /* 0x0028940201007387 */ /* 0x0003e80000100800 */
[----:B------:R-:W2:Y:S04]  /*d8270*/  LDL.LU R15, [R1+0xb50] ;  /* 0x000b5000010f7983 */ /* 0x000ea80000300800 */
[----:B------:R-:W2:Y:S04]  /*d8280*/  LDL.LU R16, [R1+0xb54] ;  /* 0x000b540001107983 */ /* 0x000ea80000300800 */
[----:B------:R-:W0:Y:S04]  /*d8290*/  LDL.LU R17, [R1+0xb58] ;  /* 0x000b580001117983 */ /* 0x000e280000300800 */
[----:B------:R-:W0:Y:S04]  /*d82a0*/  LDL.LU R18, [R1+0xb5c] ;  /* 0x000b5c0001127983 */ /* 0x000e280000300800 */
[----:B------:R-:W1:Y:S04]  /*d82b0*/  LDL.LU R19, [R1+0xb40] ;  /* 0x000b400001137983 */ /* 0x000e680000300800 */
[----:B------:R-:W1:Y:S01]  /*d82c0*/  LDL.LU R20, [R1+0xb44] ;  /* 0x000b440001147983 */ /* 0x000e620000300800 */
[----:B------:R-:W-:Y:S01]  /*d82d0*/  UMOV UR6, UR5 ;  /* 0x0000000500067c82 */ /* 0x000fe20008000000 */
[----:B--2---:R-:W-:-:S05]  /*d82e0*/  F2FP.SATFINITE.E4M3.F32.PACK_AB_MERGE_C R11, R16, R15, RZ ;  /* 0x0000000f100b723e */ /* 0x004fca00048070ff */
[----:B------:R2:W-:Y:S01]  /*d82f0*/  STL [R1+0x29dc], R11 ;  /* 0x0029dc0b01007387 */ /* 0x0005e20000100800 */
[----:B0-----:R-:W-:-:S05]  /*d8300*/  F2FP.SATFINITE.E4M3.F32.PACK_AB_MERGE_C R10, R18, R17, RZ ;  /* 0x00000011120a723e */ /* 0x001fca00048070ff */
[----:B------:R0:W-:Y:S01]  /*d8310*/  STL [R1+0x29f0], R10 ;  /* 0x0029f00a01007387 */ /* 0x0001e20000100800 */
[----:B-1----:R-:W-:-:S05]  /*d8320*/  F2FP.SATFINITE.E4M3.F32.PACK_AB_MERGE_C R2, R20, R19, RZ ;  /* 0x000000131402723e */ /* 0x002fca00048070ff */
        /* <DEDUP_REMOVED lines=8> */
[----:B------:R-:W-:Y:S01]  /*d83b0*/  UMOV UR62, UR8 ;  /* 0x00000008003e7c82 */ /* 0x000fe20008000000 */
[----:B------:R-:W0:Y:S01]  /*d83c0*/  LDCU.64 UR8, c[0x0][0x398] ;  /* 0x00007300ff0877ac */ /* 0x000e220008000a00 */
        /* <DEDUP_REMOVED lines=12> */
[----:B------:R-:W-:Y:S01]  /*d8490*/  IMAD.MOV.U32 R20, RZ, RZ, R21 ;  /* 0x000000ffff147224 */ /* 0x000fe200078e0015 */
[----:B------:R-:W-:Y:S01]  /*d84a0*/  UMOV UR4, UR9 ;  /* 0x0000000900047c82 */ /* 0x000fe20008000000 */
[----:B------:R-:W-:-:S02]  /*d84b0*/  IMAD.MOV.U32 R21, RZ, RZ, R22 ;  /* 0x000000ffff157224 */ /* 0x000fc400078e0016 */
[----:B------:R-:W-:Y:S02]  /*d84c0*/  IMAD.MOV.U32 R22, RZ, RZ, R23 ;  /* 0x000000ffff167224 */ /* 0x000fe400078e0017 */
[----:B------:R-:W-:Y:S02]  /*d84d0*/  IMAD.MOV.U32 R23, RZ, RZ, R56 ;  /* 0x000000ffff177224 */ /* 0x000fe400078e0038 */
[----:B------:R-:W-:Y:S01]  /*d84e0*/  IMAD.U32 R56, RZ, RZ, UR8 ;  /* 0x00000008ff387e24 */ /* 0x000fe2000f8e00ff */
[----:B------:R-:W0:Y:S01]  /*d84f0*/  LDCU.64 UR8, c[0x0][0x398] ;  /* 0x00007300ff0877ac */ /* 0x000e220008000a00 */
[----:B--2---:R-:W-:-:S05]  /*d8500*/  F2FP.SATFINITE.E4M3.F32.PACK_AB_MERGE_C R11, R15, R14, RZ ;  /* 0x0000000e0f0b723e */ /* 0x004fca00048070ff */
[----:B------:R-:W-:Y:S01]  /*d8510*/  STL [R1+0x29a0], R11 ;  /* 0x0029a00b01007387 */ /* 0x000fe20000100800 */
[----:B0-----:R-:W-:-:S05]  /*d8520*/  F2FP.SATFINITE.E4M3.F32.PACK_AB_MERGE_C R10, R17, R16, RZ ;  /* 0x00000010110a723e */ /* 0x001fca00048070ff */
[----:B------:R-:W-:Y:S01]  /*d8530*/  STL [R1+0x299c], R10 ;  /* 0x00299c0a01007387 */ /* 0x000fe20000100800 */
[----:B-1----:R-:W-:-:S05]  /*d8540*/  F2FP.SATFINITE.E4M3.F32.PACK_AB_MERGE_C R2, R19, R18, RZ ;  /* 0x000000121302723e */ /* 0x002fca00048070ff */
[----:B------:R0:W-:Y:S04]  /*d8550*/  STL [R1+0x2980], R2 ;  /* 0x0029800201007387 */ /* 0x0001e80000100800 */
[----:B------:R-:W2:Y:S04]  /*d8560*/  LDL.LU R13, [R1+0xb18] ;  /* 0x000b1800010d7983 */ /* 0x000ea80000300800 */
[----:B0-----:R-:W2:Y:S04]  /*d8570*/  LDL.LU R2, [R1+0xb1c] ;  /* 0x000b1c0001027983 */ /* 0x001ea80000300800 */
[----:B------:R-:W3:Y:S04]  /*d8580*/  LDL.LU R14, [R1+0xb00] ;  /* 0x000b0000010e7983 */ /* 0x000ee80000300800 */
[----:B------:R-:W3:Y:S04]  /*d8590*/  LDL.LU R15, [R1+0xb04] ;  /* 0x000b0400010f7983 */ /* 0x000ee80000300800 */
[----:B------:R-:W4:Y:S04]  /*d85a0*/  LDL.LU R16, [R1+0xb08] ;  /* 0x000b080001107983 */ /* 0x000f280000300800 */
[----:B------:R-:W4:Y:S04]  /*d85b0*/  LDL.LU R17, [R1+0xb0c] ;  /* 0x000b0c0001117983 */ /* 0x000f280000300800 */
[----:B------:R-:W5:Y:S04]  /*d85c0*/  LDL.LU R18, [R1+0xaf0] ;  /* 0x000af00001127983 */ /* 0x000f680000300800 */
[----:B------:R-:W5:Y:S01]  /*d85d0*/  LDL.LU R19, [R1+0xaf4] ;  /* 0x000af40001137983 */ /* 0x000f620000300800 */
[----:B--2---:R-:W-:-:S05]  /*d85e0*/  F2FP.SATFINITE.E4M3.F32.PACK_AB_MERGE_C R2, R2, R13, RZ ;  /* 0x0000000d0202723e */ /* 0x004fca00048070ff */
[----:B------:R5:W-:Y:S01]  /*d85f0*/  STL [R1+0x297c], R2 ;  /* 0x00297c0201007387 */ /* 0x000be20000100800 */
[----:B---3--:R-:W-:-:S05]  /*d8600*/  F2FP.SATFINITE.E4M3.F32.PACK_AB_MERGE_C R11, R15, R14, RZ ;  /* 0x0000000e0f0b723e */ /* 0x008fca00048070ff */
[----:B------:R-:W-:Y:S01]  /*d8610*/  STL [R1+0x295c], R11 ;  /* 0x00295c0b01007387 */ /* 0x000fe20000100800 */
[----:B----4-:R-:W-:-:S05]  /*d8620*/  F2FP.SATFINITE.E4M3.F32.PACK_AB_MERGE_C R10, R17, R16, RZ ;  /* 0x00000010110a723e */ /* 0x010fca00048070ff */
[----:B------:R-:W-:Y:S01]  /*d8630*/  STL [R1+0x2958], R10 ;  /* 0x0029580a01007387 */ /* 0x000fe20000100800 */
[----:B-----5:R-:W-:-:S05]  /*d8640*/  F2FP.SATFINITE.E4M3.F32.PACK_AB_MERGE_C R2, R19, R18, RZ ;  /* 0x000000121302723e */ /* 0x020fca00048070ff */
        /* <DEDUP_REMOVED lines=12> */
[----:B------:R5:W-:Y:S01]  /*d8710*/  STL [R1+0x292c], R2 ;  /* 0x00292c0201007387 */ /* 0x000be20000100800 */
[----:B----4-:R-:W-:-:S05]  /*d8720*/  F2FP.SATFINITE.E4M3.F32.PACK_AB_MERGE_C R10, R17, R16, RZ ;  /* 0x00000010110a723e */ /* 0x010fca00048070ff */
[----:B------:R-:W-:Y:S01]  /*d8730*/  STL [R1+0x293c], R10 ;  /* 0x00293c0a01007387 */ /* 0x000fe20000100800 */
[----:B-----5:R-:W-:-:S05]  /*d8740*/  F2FP.SATFINITE.E4M3.F32.PACK_AB_MERGE_C R2, R19, R18, RZ ;  /* 0x000000121302723e */ /* 0x020fca00048070ff */
[----:B------:R0:W-:Y:S04]  /*d8750*/  STL [R1+0x2914], R2 ;  /* 0x0029140201007387 */ /* 0x0001e80000100800 */
[----:B------:R-:W2:Y:S04]  /*d8760*/  LDL.LU R16, [R1+0xad8] ;  /* 0x000ad80001107983 */ /* 0x000ea80000300800 */
[----:B------:R-:W2:Y:S01]  /*d8770*/  LDL.LU R17, [R1+0xadc] ;  /* 0x000adc0001117983 */ /* 0x000ea20000300800 */
[----:B------:R-:W-:Y:S02]  /*d8780*/  IMAD.MOV.U32 R18, RZ, RZ, R21 ;  /* 0x000000ffff127224 */ /* 0x000fe400078e0015 */
[----:B------:R-:W-:-:S02]  /*d8790*/  IMAD.MOV.U32 R21, RZ, RZ, R48 ;  /* 0x000000ffff157224 */ /* 0x000fc400078e0030 */
[----:B------:R-:W-:Y:S02]  /*d87a0*/  IMAD.MOV.U32 R48, RZ, RZ, R49 ;  /* 0x000000ffff307224 */ /* 0x000fe400078e0031 */
[----:B------:R-:W-:Y:S02]  /*d87b0*/  IMAD.MOV.U32 R49, RZ, RZ, R42 ;  /* 0x000000ffff317224 */ /* 0x000fe400078e002a */
[----:B------:R-:W-:Y:S02]  /*d87c0*/  IMAD.MOV.U32 R42, RZ, RZ, R8 ;  /* 0x000000ffff2a7224 */ /* 0x000fe400078e0008 */
[C---:B------:R-:W-:Y:S02]  /*d87d0*/  VIADD R8, R7.reuse, 0x158 ;  /* 0x0000015807087836 */ /* 0x040fe40000000000 */
[----:B------:R-:W-:Y:S02]  /*d87e0*/  IMAD.MOV.U32 R19, RZ, RZ, R20 ;  /* 0x000000ffff137224 */ /* 0x000fe400078e0014 */
[----:B------:R-:W-:Y:S01]  /*d87f0*/  IMAD.MOV.U32 R20, RZ, RZ, R43 ;  /* 0x000000ffff147224 */ /* 0x000fe200078e002b */
[----:B------:R-:W-:Y:S01]  /*d8800*/  ISETP.GE.AND P2, PT, R8, UR6, PT ;  /* 0x0000000608007c0c */ /* 0x000fe2000bf46270 */
[----:B------:R-:W-:Y:S01]  /*d8810*/  IMAD.MOV.U32 R43, RZ, RZ, R9 ;  /* 0x000000ffff2b7224 */ /* 0x000fe200078e0009 */
[----:B------:R-:W1:Y:S01]  /*d8820*/  LDCU.64 UR6, c[0x0][0x398] ;  /* 0x00007300ff0677ac */ /* 0x000e620008000a00 */
[----:B------:R-:W-:-:S02]  /*d8830*/  VIADD R9, R7, 0x157 ;  /* 0x0000015707097836 */ /* 0x000fc40000000000 */
[----:B0-----:R-:W-:-:S03]  /*d8840*/  VIADD R2, R7, 0x155 ;  /* 0x0000015507027836 */ /* 0x001fc60000000000 */
[----:B------:R-:W-:Y:S02]  /*d8850*/  ISETP.GE.AND P1, PT, R9, UR5, PT ;  /* 0x0000000509007c0c */ /* 0x000fe4000bf26270 */
[----:B------:R-:W-:Y:S01]  /*d8860*/  ISETP.GE.AND P0, PT, R2, UR4, PT ;  /* 0x0000000402007c0c */ /* 0x000fe2000bf06270 */
[----:B------:R-:W0:Y:S01]  /*d8870*/  LDCU.64 UR4, c[0x0][0x398] ;  /* 0x00007300ff0477ac */ /* 0x000e220008000a00 */
[----:B--2---:R-:W-:-:S05]  /*d8880*/  F2FP.SATFINITE.E4M3.F32.PACK_AB_MERGE_C R10, R17, R16, RZ ;  /* 0x00000010110a723e */ /* 0x004fca00048070ff */
[----:B------:R2:W-:Y:S04]  /*d8890*/  STL [R1+0x2928], R10 ;  /* 0x0029280a01007387 */ /* 0x0005e80000100800 */
[----:B------:R-:W3:Y:S01]  /*d88a0*/  LDL.LU R17, [R1+0x14c0] ;  /* 0x0014c00001117983 */ /* 0x000ee20000300800 */
[----:B------:R-:W-:-:S03]  /*d88b0*/  @P2 LOP3.LUT R6, R6, 0x1000, RZ, 0xfc, !PT ;  /* 0x0000100006062812 */ /* 0x000fc600078efcff */
[----:B------:R-:W4:Y:S01]  /*d88c0*/  LDL.LU R15, [R1+0x1494] ;  /* 0x00149400010f7983 */ /* 0x000f220000300800 */
[----:B------:R-:W-:Y:S01]  /*d88d0*/  LOP3.LUT R6, R6, 0xfffff7ff, RZ, 0xc0, !PT ;  /* 0xfffff7ff06067812 */ /* 0x000fe200078ec0ff */
[----:B------:R-:W-:-:S03]  /*d88e0*/  VIADD R2, R7, 0x154 ;  /* 0x0000015407027836 */ /* 0x000fc60000000000 */
[----:B------:R-:W-:-:S04]  /*d88f0*/  @P1 LOP3.LUT R6, R6, 0x800, RZ, 0xfc, !PT ;  /* 0x0000080006061812 */ /* 0x000fc800078efcff */
[----:B------:R-:W-:-:S04]  /*d8900*/  LOP3.LUT R6, R6, 0xfffffdff, RZ, 0xc0, !PT ;  /* 0xfffffdff06067812 */ /* 0x000fc800078ec0ff */
[----:B------:R-:W-:Y:S02]  /*d8910*/  @P0 LOP3.LUT R6, R6, 0x200, RZ, 0xfc, !PT ;  /* 0x0000020006060812 */ /* 0x000fe400078efcff */
[----:B---3--:R-:W-:Y:S02]  /*d8920*/  SHF.R.S32.HI R8, RZ, 0x1f, R17 ;  /* 0x0000001fff087819 */ /* 0x008fe40000011411 */
[CC--:B--2---:R-:W-:Y:S02]  /*d8930*/  IADD3 R10, P2, PT, R17.reuse, R0.reuse, RZ ;  /* 0x00000000110a7210 */ /* 0x0c4fe40007f5e0ff */
[----:B------:R-:W-:Y:S02]  /*d8940*/  IADD3 R12, P3, PT, R17, R3, RZ ;  /* 0x00000003110c7210 */ /* 0x000fe40007f7e0ff */
[----:B----4-:R-:W-:Y:S01]  /*d8950*/  SHF.R.S32.HI R9, RZ, 0x1f, R15 ;  /* 0x0000001fff097819 */ /* 0x010fe2000001140f */
[----:B------:R-:W-:Y:S01]  /*d8960*/  IMAD.X R11, R8, 0x1, R4, P2 ;  /* 0x00000001080b7824 */ /* 0x000fe200010e0604 */
[----:B------:R-:W-:-:S02]  /*d8970*/  IADD3 R16, P0, PT, R15, R0, RZ ;  /* 0x000000000f107210 */ /* 0x000fc40007f1e0ff */
[----:B------:R-:W-:Y:S02]  /*d8980*/  IADD3 R14, P1, PT, R15, R3, RZ ;  /* 0x000000030f0e7210 */ /* 0x000fe40007f3e0ff */
[----:B------:R2:W-:Y:S04]  /*d8990*/  STL.64 [R1+0x2888], R10 ;  /* 0x0028880a01007387 */ /* 0x0005e80000100a00 */
[----:B--2---:R-:W2:Y:S01]  /*d89a0*/  LDL.LU R11, [R1+0x13a0] ;  /* 0x0013a000010b7983 */ /* 0x004ea20000300800 */
[--C-:B------:R-:W-:Y:S02]  /*d89b0*/  IMAD.X R13, R8, 0x1, R5.reuse, P3 ;  /* 0x00000001080d7824 */ /* 0x100fe400018e0605 */
[C---:B------:R-:W-:Y:S02]  /*d89c0*/  IMAD.X R17, R9.reuse, 0x1, R4, P0 ;  /* 0x0000000109117824 */ /* 0x040fe400000e0604 */
[----:B------:R-:W-:Y:S01]  /*d89d0*/  IMAD.X R15, R9, 0x1, R5, P1 ;  /* 0x00000001090f7824 */ /* 0x000fe200008e0605 */
[----:B------:R3:W-:Y:S04]  /*d89e0*/  STL.64 [R1+0x2880], R12 ;  /* 0x0028800c01007387 */ /* 0x0007e80000100a00 */
[----:B------:R-:W-:Y:S04]  /*d89f0*/  STL.64 [R1+0x2878], R16 ;  /* 0x0028781001007387 */ /* 0x000fe80000100a00 */
[----:B------:R4:W-:Y:S01]  /*d8a00*/  STL.64 [R1+0x2870], R14 ;  /* 0x0028700e01007387 */ /* 0x0009e20000100a00 */
[----:B--2---:R-:W-:-:S02]  /*d8a10*/  SHF.R.S32.HI R8, RZ, 0x1f, R11 ;  /* 0x0000001fff087819 */ /* 0x004fc4000001140b */
[C---:B---3--:R-:W-:Y:S02]  /*d8a20*/  IADD3 R12, P2, PT, R11.reuse, R0, RZ ;  /* 0x000000000b0c7210 */ /* 0x048fe40007f5e0ff */
[----:B------:R-:W-:-:S03]  /*d8a30*/  IADD3 R10, P3, PT, R11, R3, RZ ;  /* 0x000000030b0a7210 */ /* 0x000fc60007f7e0ff */
[----:B------:R-:W-:-:S05]  /*d8a40*/  IMAD.X R13, R8, 0x1, R4, P2 ;  /* 0x00000001080d7824 */ /* 0x000fca00010e0604 */
[----:B------:R2:W-:Y:S04]  /*d8a50*/  STL.64 [R1+0x2868], R12 ;  /* 0x0028680c01007387 */ /* 0x0005e80000100a00 */
[----:B----4-:R-:W3:Y:S01]  /*d8a60*/  LDL.LU R15, [R1+0x1164] ;  /* 0x00116400010f7983 */ /* 0x010ee20000300800 */
[----:B------:R-:W-:Y:S01]  /*d8a70*/  IMAD.X R11, R8, 0x1, R5, P3 ;  /* 0x00000001080b7824 */ /* 0x000fe200018e0605 */
[----:B------:R-:W-:-:S04]  /*d8a80*/  SHF.R.S32.HI R8, RZ, 0x1f, R25 ;  /* 0x0000001fff087819 */ /* 0x000fc80000011419 */
[----:B------:R4:W-:Y:S01]  /*d8a90*/  STL.64 [R1+0x2860], R10 ;  /* 0x0028600a01007387 */ /* 0x0009e20000100a00 */
[----:B--2---:R-:W-:-:S05]  /*d8aa0*/  IADD3 R12, P2, PT, R25, R0, RZ ;  /* 0x00000000190c7210 */ /* 0x004fca0007f5e0ff */
[----:B------:R-:W-:Y:S01]  /*d8ab0*/  IMAD.X R13, R8, 0x1, R4, P2 ;  /* 0x00000001080d7824 */ /* 0x000fe200010e0604 */
[----:B----4-:R-:W-:-:S05]  /*d8ac0*/  IADD3 R10, P3, PT, R25, R3, RZ ;  /* 0x00000003190a7210 */ /* 0x010fca0007f7e0ff */
[----:B------:R-:W-:Y:S01]  /*d8ad0*/  IMAD.X R11, R8, 0x1, R5, P3 ;  /* 0x00000001080b7824 */ /* 0x000fe200018e0605 */
[----:B------:R-:W-:Y:S02]  /*d8ae0*/  SHF.R.S32.HI R8, RZ, 0x1f, R27 ;  /* 0x0000001fff087819 */ /* 0x000fe4000001141b */
[----:B---3--:R-:W-:Y:S02]  /*d8af0*/  SHF.R.S32.HI R9, RZ, 0x1f, R15 ;  /* 0x0000001fff097819 */ /* 0x008fe4000001140f */
[C---:B------:R-:W-:Y:S02]  /*d8b00*/  IADD3 R16, P0, PT, R15.reuse, R0, RZ ;  /* 0x000000000f107210 */ /* 0x040fe40007f1e0ff */
[----:B------:R-:W-:-:S03]  /*d8b10*/  IADD3 R14, P1, PT, R15, R3, RZ ;  /* 0x000000030f0e7210 */ /* 0x000fc60007f3e0ff */
[C---:B------:R-:W-:Y:S02]  /*d8b20*/  IMAD.X R17, R9.reuse, 0x1, R4, P0 ;  /* 0x0000000109117824 */ /* 0x040fe400000e0604 */
[----:B------:R-:W-:Y:S01]  /*d8b30*/  IMAD.X R15, R9, 0x1, R5, P1 ;  /* 0x00000001090f7824 */ /* 0x000fe200008e0605 */
[----:B------:R-:W-:Y:S02]  /*d8b40*/  SHF.R.S32.HI R9, RZ, 0x1f, R26 ;  /* 0x0000001fff097819 */ /* 0x000fe4000001141a */
[----:B------:R2:W-:Y:S04]  /*d8b50*/  STL.64 [R1+0x2858], R16 ;  /* 0x0028581001007387 */ /* 0x0005e80000100a00 */
[----:B------:R3:W-:Y:S04]  /*d8b60*/  STL.64 [R1+0x2850], R14 ;  /* 0x0028500e01007387 */ /* 0x0007e80000100a00 */
[----:B------:R4:W-:Y:S01]  /*d8b70*/  STL.64 [R1+0x2848], R12 ;  /* 0x0028480c01007387 */ /* 0x0009e20000100a00 */
[----:B--2---:R-:W-:-:S03]  /*d8b80*/  IMAD.MOV.U32 R16, RZ, RZ, R18 ;  /* 0x000000ffff107224 */ /* 0x004fc600078e0012 */
[----:B------:R2:W-:Y:S01]  /*d8b90*/  STL.64 [R1+0x2840], R10 ;  /* 0x0028400a01007387 */ /* 0x0005e20000100a00 */
[----:B------:R-:W-:Y:S02]  /*d8ba0*/  IMAD.MOV.U32 R18, RZ, RZ, R23 ;  /* 0x000000ffff127224 */ /* 0x000fe400078e0017 */
[----:B------:R-:W-:Y:S01]  /*d8bb0*/  IMAD.MOV.U32 R23, RZ, RZ, R38 ;  /* 0x000000ffff177224 */ /* 0x000fe200078e0026 */
[CC--:B------:R-:W-:Y:S01]  /*d8bc0*/  IADD3 R38, P0, PT, R26.reuse, R0.reuse, RZ ;  /* 0x000000001a267210 */ /* 0x0c0fe20007f1e0ff */
[----:B------:R-:W-:Y:S01]  /*d8bd0*/  IMAD.MOV.U32 R17, RZ, RZ, R22 ;  /* 0x000000ffff117224 */ /* 0x000fe200078e0016 */
[-C--:B---3--:R-:W-:Y:S01]  /*d8be0*/  IADD3 R14, P1, PT, R26, R3.reuse, RZ ;  /* 0x000000031a0e7210 */ /* 0x088fe20007f3e0ff */
[----:B------:R-:W-:Y:S01]  /*d8bf0*/  IMAD.MOV.U32 R22, RZ, RZ, R39 ;  /* 0x000000ffff167224 */ /* 0x000fe200078e0027 */
[----:B----4-:R-:W-:Y:S01]  /*d8c00*/  IADD3 R12, P2, PT, R27, R0, RZ ;  /* 0x000000001b0c7210 */ /* 0x010fe20007f5e0ff */
[C---:B------:R-:W-:Y:S02]  /*d8c10*/  IMAD.X R39, R9.reuse, 0x1, R4, P0 ;  /* 0x0000000109277824 */ /* 0x040fe400000e0604 */
[----:B------:R-:W-:Y:S01]  /*d8c20*/  IMAD.X R15, R9, 0x1, R5, P1 ;  /* 0x00000001090f7824 */ /* 0x000fe200008e0605 */
[----:B--2---:R-:W-:-:S02]  /*d8c30*/  IADD3 R10, P3, PT, R27, R3, RZ ;  /* 0x000000031b0a7210 */ /* 0x004fc40007f7e0ff */
[----:B------:R2:W-:Y:S01]  /*d8c40*/  STL.64 [R1+0x2838], R38 ;  /* 0x0028382601007387 */ /* 0x0005e20000100a00 */
[----:B------:R-:W-:-:S03]  /*d8c50*/  SHF.R.S32.HI R9, RZ, 0x1f, R28 ;  /* 0x0000001fff097819 */ /* 0x000fc6000001141c */
[----:B--2---:R-:W2:Y:S01]  /*d8c60*/  LDL.LU.64 R38, [R1+0x48f8] ;  /* 0x0048f80001267983 */ /* 0x004ea20000300a00 */
[----:B------:R-:W-:Y:S01]  /*d8c70*/  IMAD.X R13, R8, 0x1, R4, P2 ;  /* 0x00000001080d7824 */ /* 0x000fe200010e0604 */
[----:B------:R-:W-:Y:S01]  /*d8c80*/  IADD3 R26, P1, PT, R28, R3, RZ ;  /* 0x000000031c1a7210 */ /* 0x000fe20007f3e0ff */
[----:B------:R-:W-:Y:S01]  /*d8c90*/  IMAD.X R11, R8, 0x1, R5, P3 ;  /* 0x00000001080b7824 */ /* 0x000fe200018e0605 */
[----:B------:R3:W-:Y:S01]  /*d8ca0*/  STL.64 [R1+0x2830], R14 ;  /* 0x0028300e01007387 */ /* 0x0007e20000100a00 */
[----:B------:R-:W-:-:S03]  /*d8cb0*/  SHF.R.S32.HI R8, RZ, 0x1f, R29 ;  /* 0x0000001fff087819 */ /* 0x000fc6000001141d */
[----:B------:R4:W-:Y:S04]  /*d8cc0*/  STL.64 [R1+0x2828], R12 ;  /* 0x0028280c01007387 */ /* 0x0009e80000100a00 */
[----:B------:R5:W-:Y:S01]  /*d8cd0*/  STL.64 [R1+0x2820], R10 ;  /* 0x0028200a01007387 */ /* 0x000be20000100a00 */
[----:B---3--:R-:W-:Y:S02]  /*d8ce0*/  IMAD.MOV.U32 R15, RZ, RZ, R20 ;  /* 0x000000ffff0f7224 */ /* 0x008fe400078e0014 */
[----:B------:R-:W-:Y:S01]  /*d8cf0*/  IMAD.MOV.U32 R20, RZ, RZ, R40 ;  /* 0x000000ffff147224 */ /* 0x000fe200078e0028 */
[-C--:B------:R-:W-:Y:S01]  /*d8d00*/  IADD3 R40, P0, PT, R28, R0.reuse, RZ ;  /* 0x000000001c287210 */ /* 0x080fe20007f1e0ff */
[----:B------:R-:W-:Y:S01]  /*d8d10*/  IMAD.MOV.U32 R14, RZ, RZ, R18 ;  /* 0x000000ffff0e7224 */ /* 0x000fe200078e0012 */
[----:B----4-:R-:W-:Y:S01]  /*d8d20*/  IADD3 R12, P2, PT, R29, R0, RZ ;  /* 0x000000001d0c7210 */ /* 0x010fe20007f5e0ff */
[----:B------:R-:W-:-:S02]  /*d8d30*/  IMAD.MOV.U32 R18, RZ, RZ, R41 ;  /* 0x000000ffff127224 */ /* 0x000fc400078e0029 */
[----:B------:R-:W-:Y:S01]  /*d8d40*/  IMAD.X R41, R9, 0x1, R4, P0 ;  /* 0x0000000109297824 */ /* 0x000fe200000e0604 */
[----:B-----5:R-:W-:-:S04]  /*d8d50*/  IADD3 R10, P3, PT, R29, R3, RZ ;  /* 0x000000031d0a7210 */ /* 0x020fc80007f7e0ff */
[----:B------:R3:W-:Y:S04]  /*d8d60*/  STL.64 [R1+0x2818], R40 ;  /* 0x0028182801007387 */ /* 0x0007e80000100a00 */
[----:B---3--:R-:W3:Y:S01]  /*d8d70*/  LDL.LU.64 R40, [R1+0x48f0] ;  /* 0x0048f00001287983 */ /* 0x008ee20000300a00 */
[--C-:B------:R-:W-:Y:S01]  /*d8d80*/  IMAD.X R27, R9, 0x1, R5.reuse, P1 ;  /* 0x00000001091b7824 */ /* 0x100fe200008e0605 */
[----:B------:R-:W-:Y:S01]  /*d8d90*/  SHF.R.S32.HI R9, RZ, 0x1f, R30 ;  /* 0x0000001fff097819 */ /* 0x000fe2000001141e */
[----:B------:R-:W-:Y:S01]  /*d8da0*/  IMAD.X R13, R8, 0x1, R4, P2 ;  /* 0x00000001080d7824 */ /* 0x000fe200010e0604 */
[----:B------:R-:W-:Y:S01]  /*d8db0*/  IADD3 R28, P1, PT, R30, R3, RZ ;  /* 0x000000031e1c7210 */ /* 0x000fe20007f3e0ff */
[----:B------:R-:W-:Y:S01]  /*d8dc0*/  IMAD.X R11, R8, 0x1, R5, P3 ;  /* 0x00000001080b7824 */ /* 0x000fe200018e0605 */
[----:B------:R4:W-:Y:S01]  /*d8dd0*/  STL.64 [R1+0x2810], R26 ;  /* 0x0028101a01007387 */ /* 0x0009e20000100a00 */
[----:B------:R-:W-:-:S03]  /*d8de0*/  SHF.R.S32.HI R8, RZ, 0x1f, R31 ;  /* 0x0000001fff087819 */ /* 0x000fc6000001141f */
[----:B------:R5:W-:Y:S04]  /*d8df0*/  STL.64 [R1+0x2808], R12 ;  /* 0x0028080c01007387 */ /* 0x000be80000100a00 */
[----:B------:R0:W-:Y:S01]  /*d8e00*/  STL.64 [R1+0x2800], R10 ;  /* 0x0028000a01007387 */ /* 0x0001e20000100a00 */
[CC--:B----4-:R-:W-:Y:S01]  /*d8e10*/  IADD3 R26, P2, PT, R31.reuse, R0.reuse, RZ ;  /* 0x000000001f1a7210 */ /* 0x0d0fe20007f5e0ff */
[----:B-----5:R-:W-:Y:S02]  /*d8e20*/  IMAD.MOV.U32 R12, RZ, RZ, R15 ;  /* 0x000000ffff0c7224 */ /* 0x020fe400078e000f */
[----:B------:R-:W-:Y:S02]  /*d8e30*/  IMAD.MOV.U32 R15, RZ, RZ, R18 ;  /* 0x000000ffff0f7224 */ /* 0x000fe400078e0012 */
[----:B------:R-:W-:Y:S01]  /*d8e40*/  IMAD.MOV.U32 R18, RZ, RZ, R42 ;  /* 0x000000ffff127224 */ /* 0x000fe200078e002a */
[----:B------:R-:W-:Y:S01]  /*d8e50*/  IADD3 R42, P0, PT, R30, R0, RZ ;  /* 0x000000001e2a7210 */ /* 0x000fe20007f1e0ff */
[----:B------:R-:W-:Y:S01]  /*d8e60*/  IMAD.MOV.U32 R13, RZ, RZ, R14 ;  /* 0x000000ffff0d7224 */ /* 0x000fe200078e000e */
[----:B0-----:R-:W-:Y:S01]  /*d8e70*/  IADD3 R10, P3, PT, R31, R3, RZ ;  /* 0x000000031f0a7210 */ /* 0x001fe20007f7e0ff */
[----:B------:R-:W-:-:S02]  /*d8e80*/  IMAD.MOV.U32 R14, RZ, RZ, R19 ;  /* 0x000000ffff0e7224 */ /* 0x000fc400078e0013 */
[----:B------:R-:W-:Y:S02]  /*d8e90*/  IMAD.MOV.U32 R19, RZ, RZ, R58 ;  /* 0x000000ffff137224 */ /* 0x000fe400078e003a */
[----:B------:R-:W-:Y:S02]  /*d8ea0*/  IMAD.MOV.U32 R58, RZ, RZ, R43 ;  /* 0x000000ffff3a7224 */ /* 0x000fe400078e002b */
[C-C-:B------:R-:W-:Y:S02]  /*d8eb0*/  IMAD.X R43, R9.reuse, 0x1, R4.reuse, P0 ;  /* 0x00000001092b7824 */ /* 0x140fe400000e0604 */
[--C-:B------:R-:W-:Y:S02]  /*d8ec0*/  IMAD.X R29, R9, 0x1, R5.reuse, P1 ;  /* 0x00000001091d7824 */ /* 0x100fe400008e0605 */
[C---:B------:R-:W-:Y:S01]  /*d8ed0*/  IMAD.X R27, R8.reuse, 0x1, R4, P2 ;  /* 0x00000001081b7824 */ /* 0x040fe200010e0604 */
[----:B------:R0:W-:Y:S01]  /*d8ee0*/  STL.64 [R1+0x27f8], R42 ;  /* 0x0027f82a01007387 */ /* 0x0001e20000100a00 */
[----:B------:R-:W-:Y:S01]  /*d8ef0*/  IMAD.X R11, R8, 0x1, R5, P3 ;  /* 0x00000001080b7824 */ /* 0x000fe200018e0605 */
[----:B------:R-:W-:-:S02]  /*d8f00*/  SHF.R.S32.HI R9, RZ, 0x1f, R32 ;  /* 0x0000001fff097819 */ /* 0x000fc40000011420 */
[----:B0-----:R-:W4:Y:S01]  /*d8f10*/  LDL.LU.64 R42, [R1+0x48e8] ;  /* 0x0048e800012a7983 */ /* 0x001f220000300a00 */
[-C--:B------:R-:W-:Y:S02]  /*d8f20*/  IADD3 R30, P1, PT, R32, R3.reuse, RZ ;  /* 0x00000003201e7210 */ /* 0x080fe40007f3e0ff */
[----:B------:R-:W-:Y:S01]  /*d8f30*/  SHF.R.S32.HI R8, RZ, 0x1f, R33 ;  /* 0x0000001fff087819 */ /* 0x000fe20000011421 */
[----:B------:R0:W-:Y:S04]  /*d8f40*/  STL.64 [R1+0x27f0], R28 ;  /* 0x0027f01c01007387 */ /* 0x0001e80000100a00 */
[----:B------:R5:W-:Y:S04]  /*d8f50*/  STL.64 [R1+0x27e8], R26 ;  /* 0x0027e81a01007387 */ /* 0x000be80000100a00 */
[----:B------:R1:W-:Y:S01]  /*d8f60*/  STL.64 [R1+0x27e0], R10 ;  /* 0x0027e00a01007387 */ /* 0x0003e20000100a00 */
[----:B0-----:R-:W-:Y:S01]  /*d8f70*/  IADD3 R28, P2, PT, R33, R0, RZ ;  /* 0x00000000211c7210 */ /* 0x001fe20007f5e0ff */
[----:B------:R-:W-:Y:S01]  /*d8f80*/  IMAD.X R31, R9, 0x1, R5, P1 ;  /* 0x00000001091f7824 */ /* 0x000fe200008e0605 */
[----:B-----5:R-:W-:Y:S01]  /*d8f90*/  IADD3 R26, P3, PT, R33, R3, RZ ;  /* 0x00000003211a7210 */ /* 0x020fe20007f7e0ff */
[----:B-1----:R-:W-:-:S02]  /*d8fa0*/  IMAD.MOV.U32 R10, RZ, RZ, R12 ;  /* 0x000000ffff0a7224 */ /* 0x002fc400078e000c */
[----:B------:R-:W-:Y:S02]  /*d8fb0*/  IMAD.MOV.U32 R12, RZ, RZ, R57 ;  /* 0x000000ffff0c7224 */ /* 0x000fe400078e0039 */
[----:B------:R-:W-:Y:S02]  /*d8fc0*/  IMAD.MOV.U32 R57, RZ, RZ, R52 ;  /* 0x000000ffff397224 */ /* 0x000fe400078e0034 */
[----:B------:R-:W-:Y:S01]  /*d8fd0*/  IMAD.MOV.U32 R52, RZ, RZ, R44 ;  /* 0x000000ffff347224 */ /* 0x000fe200078e002c */
[----:B------:R-:W-:Y:S01]  /*d8fe0*/  IADD3 R44, P0, PT, R32, R0, RZ ;  /* 0x00000000202c7210 */ /* 0x000fe20007f1e0ff */
[----:B------:R-:W-:-:S04]  /*d8ff0*/  IMAD.MOV.U32 R11, RZ, RZ, R45 ;  /* 0x000000ffff0b7224 */ /* 0x000fc800078e002d */
[--C-:B------:R-:W-:Y:S02]  /*d9000*/  IMAD.X R45, R9, 0x1, R4.reuse, P0 ;  /* 0x00000001092d7824 */ /* 0x100fe400000e0604 */
[C---:B------:R-:W-:Y:S02]  /*d9010*/  IMAD.X R29, R8.reuse, 0x1, R4, P2 ;  /* 0x00000001081d7824 */ /* 0x040fe400010e0604 */
[----:B------:R-:W-:Y:S01]  /*d9020*/  IMAD.X R27, R8, 0x1, R5, P3 ;  /* 0x00000001081b7824 */ /* 0x000fe200018e0605 */
[----:B------:R0:W-:Y:S01]  /*d9030*/  STL.64 [R1+0x27d8], R44 ;  /* 0x0027d82c01007387 */ /* 0x0001e20000100a00 */
[----:B------:R-:W-:Y:S01]  /*d9040*/  IMAD.MOV.U32 R25, RZ, RZ, R55 ;  /* 0x000000ffff197224 */ /* 0x000fe200078e0037 */
[----:B------:R-:W-:Y:S01]  /*d9050*/  SHF.R.S32.HI R9, RZ, 0x1f, R34 ;  /* 0x0000001fff097819 */ /* 0x000fe20000011422 */
[----:B------:R-:W-:Y:S01]  /*d9060*/  IMAD.MOV.U32 R55, RZ, RZ, R46 ;  /* 0x000000ffff377224 */ /* 0x000fe200078e002e */
[C---:B------:R-:W-:Y:S02]  /*d9070*/  IADD3 R46, P0, PT, R34.reuse, R0, RZ ;  /* 0x00000000222e7210 */ /* 0x040fe40007f1e0ff */
[----:B------:R-:W-:-:S02]  /*d9080*/  IADD3 R32, P1, PT, R34, R3, RZ ;  /* 0x0000000322207210 */ /* 0x000fc40007f3e0ff */
[----:B------:R-:W-:Y:S01]  /*d9090*/  SHF.R.S32.HI R8, RZ, 0x1f, R35 ;  /* 0x0000001fff087819 */ /* 0x000fe20000011423 */
[----:B0-----:R-:W5:Y:S04]  /*d90a0*/  LDL.LU.64 R44, [R1+0x48e0] ;  /* 0x0048e000012c7983 */ /* 0x001f680000300a00 */
[----:B------:R0:W-:Y:S04]  /*d90b0*/  STL.64 [R1+0x27d0], R30 ;  /* 0x0027d01e01007387 */ /* 0x0001e80000100a00 */
[----:B------:R1:W-:Y:S04]  /*d90c0*/  STL.64 [R1+0x27c8], R28 ;  /* 0x0027c81c01007387 */ /* 0x0003e80000100a00 */
[----:B------:R1:W-:Y:S01]  /*d90d0*/  STL.64 [R1+0x27c0], R26 ;  /* 0x0027c01a01007387 */ /* 0x0003e20000100a00 */
[----:B0-----:R-:W-:Y:S01]  /*d90e0*/  IADD3 R30, P2, PT, R35, R0, RZ ;  /* 0x00000000231e7210 */ /* 0x001fe20007f5e0ff */
[----:B------:R-:W-:Y:S01]  /*d90f0*/  IMAD.X R33, R9, 0x1, R5, P1 ;  /* 0x0000000109217824 */ /* 0x000fe200008e0605 */
[----:B-1----:R-:W-:Y:S01]  /*d9100*/  IADD3 R28, P3, PT, R35, R3, RZ ;  /* 0x00000003231c7210 */ /* 0x002fe20007f7e0ff */
[----:B------:R-:W-:-:S02]  /*d9110*/  IMAD.MOV.U32 R26, RZ, RZ, R54 ;  /* 0x000000ffff1a7224 */ /* 0x000fc400078e0036 */
[----:B------:R-:W-:Y:S02]  /*d9120*/  IMAD.MOV.U32 R54, RZ, RZ, R47 ;  /* 0x000000ffff367224 */ /* 0x000fe400078e002f */
[--C-:B------:R-:W-:Y:S02]  /*d9130*/  IMAD.X R47, R9, 0x1, R4.reuse, P0 ;  /* 0x00000001092f7824 */ /* 0x100fe400000e0604 */
[C---:B------:R-:W-:Y:S02]  /*d9140*/  IMAD.X R31, R8.reuse, 0x1, R4, P2 ;  /* 0x00000001081f7824 */ /* 0x040fe400010e0604 */
[----:B------:R-:W-:Y:S01]  /*d9150*/  IMAD.X R29, R8, 0x1, R5, P3 ;  /* 0x00000001081d7824 */ /* 0x000fe200018e0605 */
[----:B------:R0:W-:Y:S01]  /*d9160*/  STL.64 [R1+0x27b8], R46 ;  /* 0x0027b82e01007387 */ /* 0x0001e20000100a00 */
[----:B------:R-:W-:Y:S02]  /*d9170*/  SHF.R.S32.HI R9, RZ, 0x1f, R36 ;  /* 0x0000001fff097819 */ /* 0x000fe40000011424 */
[----:B------:R-:W-:-:S02]  /*d9180*/  IADD3 R34, P0, PT, R36, R0, RZ ;  /* 0x0000000024227210 */ /* 0x000fc40007f1e0ff */
[----:B------:R-:W-:Y:S01]  /*d9190*/  SHF.R.S32.HI R8, RZ, 0x1f, R37 ;  /* 0x0000001fff087819 */ /* 0x000fe20000011425 */
[----:B0-----:R-:W5:Y:S02]  /*d91a0*/  LDL.LU.64 R46, [R1+0x48d8] ;  /* 0x0048d800012e7983 */ /* 0x001f640000300a00 */
[----:B------:R-:W-:Y:S02]  /*d91b0*/  IMAD.X R35, R9, 0x1, R4, P0 ;  /* 0x0000000109237824 */ /* 0x000fe400000e0604 */
[----:B------:R-:W-:Y:S01]  /*d91c0*/  IMAD.MOV.U32 R27, RZ, RZ, R25 ;  /* 0x000000ffff1b7224 */ /* 0x000fe200078e0019 */
[----:B------:R0:W-:Y:S01]  /*d91d0*/  STL.64 [R1+0x27b0], R32 ;  /* 0x0027b02001007387 */ /* 0x0001e20000100a00 */
[----:B------:R-:W-:Y:S02]  /*d91e0*/  IMAD.MOV.U32 R25, RZ, RZ, R13 ;  /* 0x000000ffff197224 */ /* 0x000fe400078e000d */
[----:B------:R-:W-:Y:S01]  /*d91f0*/  IMAD.MOV.U32 R13, RZ, RZ, R15 ;  /* 0x000000ffff0d7224 */ /* 0x000fe200078e000f */
[----:B------:R1:W-:Y:S01]  /*d9200*/  STL.64 [R1+0x27a8], R30 ;  /* 0x0027a81e01007387 */ /* 0x0003e20000100a00 */
[----:B------:R-:W-:-:S03]  /*d9210*/  IMAD.MOV.U32 R15, RZ, RZ, R49 ;  /* 0x000000ffff0f7224 */ /* 0x000fc600078e0031 */
[----:B------:R1:W-:Y:S01]  /*d9220*/  STL.64 [R1+0x27a0], R28 ;  /* 0x0027a01c01007387 */ /* 0x0003e20000100a00 */
[----:B0-----:R-:W-:-:S03]  /*d9230*/  IADD3 R32, P1, PT, R36, R3, RZ ;  /* 0x0000000324207210 */ /* 0x001fc60007f3e0ff */
[----:B------:R-:W-:Y:S01]  /*d9240*/  STL.64 [R1+0x2798], R34 ;  /* 0x0027982201007387 */ /* 0x000fe20000100a00 */
[----:B-1----:R-:W-:Y:S01]  /*d9250*/  IADD3 R30, P2, PT, R37, R0, RZ ;  /* 0x00000000251e7210 */ /* 0x002fe20007f5e0ff */
[----:B------:R-:W-:Y:S01]  /*d9260*/  IMAD.X R33, R9, 0x1, R5, P1 ;  /* 0x0000000109217824 */ /* 0x000fe200008e0605 */
[----:B------:R-:W-:-:S03]  /*d9270*/  IADD3 R28, P3, PT, R37, R3, RZ ;  /* 0x00000003251c7210 */ /* 0x000fc60007f7e0ff */
[C---:B------:R-:W-:Y:S01]  /*d9280*/  IMAD.X R31, R8.reuse, 0x1, R4, P2 ;  /* 0x00000001081f7824 */ /* 0x040fe200010e0604 */
[----:B------:R-:W-:Y:S01]  /*d9290*/  STL.64 [R1+0x2790], R32 ;  /* 0x0027902001007387 */ /* 0x000fe20000100a00 */
[----:B------:R-:W-:-:S03]  /*d92a0*/  IMAD.X R29, R8, 0x1, R5, P3 ;  /* 0x00000001081d7824 */ /* 0x000fc600018e0605 */
[----:B------:R-:W-:Y:S04]  /*d92b0*/  STL.64 [R1+0x2788], R30 ;  /* 0x0027881e01007387 */ /* 0x000fe80000100a00 */
[----:B------:R0:W-:Y:S02]  /*d92c0*/  STL.64 [R1+0x2780], R28 ;  /* 0x0027801c01007387 */ /* 0x0001e40000100a00 */
[----:B0-----:R-:W-:Y:S02]  /*d92d0*/  IMAD.MOV.U32 R28, RZ, RZ, R26 ;  /* 0x000000ffff1c7224 */ /* 0x001fe400078e001a */
[----:B------:R-:W-:Y:S02]  /*d92e0*/  IMAD.MOV.U32 R26, RZ, RZ, R10 ;  /* 0x000000ffff1a7224 */ /* 0x000fe400078e000a */
[----:B------:R-:W-:-:S02]  /*d92f0*/  IMAD.MOV.U32 R10, RZ, RZ, R14 ;  /* 0x000000ffff0a7224 */ /* 0x000fc400078e000e */
[----:B------:R-:W-:Y:S02]  /*d9300*/  IMAD.MOV.U32 R14, RZ, RZ, R48 ;  /* 0x000000ffff0e7224 */ /* 0x000fe400078e0030 */
[----:B------:R-:W-:Y:S02]  /*d9310*/  IMAD.MOV.U32 R29, RZ, RZ, R28 ;  /* 0x000000ffff1d7224 */ /* 0x000fe400078e001c */
[----:B------:R-:W-:Y:S02]  /*d9320*/  IMAD.MOV.U32 R28, RZ, RZ, R26 ;  /* 0x000000ffff1c7224 */ /* 0x000fe400078e001a */
[----:B------:R-:W-:Y:S02]  /*d9330*/  IMAD.MOV.U32 R26, RZ, RZ, R25 ;  /* 0x000000ffff1a7224 */ /* 0x000fe400078e0019 */
[----:B------:R-:W-:Y:S02]  /*d9340*/  IMAD.MOV.U32 R25, RZ, RZ, R10 ;  /* 0x000000ffff197224 */ /* 0x000fe400078e000a */
[----:B------:R-:W-:-:S02]  /*d9350*/  IMAD.MOV.U32 R10, RZ, RZ, R19 ;  /* 0x000000ffff0a7224 */ /* 0x000fc400078e0013 */
[----:B------:R-:W-:Y:S01]  /*d9360*/  IMAD.MOV.U32 R19, RZ, RZ, R51 ;  /* 0x000000ffff137224 */ /* 0x000fe200078e0033 */
[----:B--2---:R-:W-:Y:S01]  /*d9370*/  SHF.R.S32.HI R9, RZ, 0x1f, R38 ;  /* 0x0000001fff097819 */ /* 0x004fe20000011426 */
[----:B------:R-:W-:Y:S01]  /*d9380*/  STL [R1+0x4814], R38 ;  /* 0x0048142601007387 */ /* 0x000fe20000100800 */
[CC--:B------:R-:W-:Y:S02]  /*d9390*/  IADD3 R48, P0, PT, R38.reuse, R0.reuse, RZ ;  /* 0x0000000026307210 */ /* 0x0c0fe40007f1e0ff */
[-C--:B------:R-:W-:Y:S01]  /*d93a0*/  IADD3 R34, P1, PT, R38, R3.reuse, RZ ;  /* 0x0000000326227210 */ /* 0x080fe20007f3e0ff */
[----:B------:R-:W-:Y:S01]  /*d93b0*/  STL [R1+0x4828], R39 ;  /* 0x0048282701007387 */ /* 0x000fe20000100800 */
[----:B------:R-:W-:Y:S01]  /*d93c0*/  SHF.R.S32.HI R8, RZ, 0x1f, R39 ;  /* 0x0000001fff087819 */ /* 0x000fe20000011427 */
[--C-:B------:R-:W-:Y:S01]  /*d93d0*/  IMAD.X R49, R9, 0x1, R4.reuse, P0 ;  /* 0x0000000109317824 */ /* 0x100fe200000e0604 */
[C---:B------:R-:W-:Y:S02]  /*d93e0*/  IADD3 R32, P2, PT, R39.reuse, R0, RZ ;  /* 0x0000000027207210 */ /* 0x040fe40007f5e0ff */
[----:B------:R-:W-:Y:S01]  /*d93f0*/  IADD3 R30, P3, PT, R39, R3, RZ ;  /* 0x00000003271e7210 */ /* 0x000fe20007f7e0ff */
[----:B------:R-:W-:Y:S01]  /*d9400*/  IMAD.X R35, R9, 0x1, R5, P1 ;  /* 0x0000000109237824 */ /* 0x000fe200008e0605 */
[----:B------:R0:W-:Y:S01]  /*d9410*/  STL.64 [R1+0x2778], R48 ;  /* 0x0027783001007387 */ /* 0x0001e20000100a00 */
[----:B------:R-:W-:-:S02]  /*d9420*/  IMAD.X R33, R8, 0x1, R4, P2 ;  /* 0x0000000108217824 */ /* 0x000fc400010e0604 */
[----:B------:R-:W-:Y:S01]  /*d9430*/  IMAD.X R31, R8, 0x1, R5, P3 ;  /* 0x00000001081f7824 */ /* 0x000fe200018e0605 */
[----:B0-----:R-:W2:Y:S04]  /*d9440*/  LDL.LU.64 R48, [R1+0x48d0] ;  /* 0x0048d00001307983 */ /* 0x001ea80000300a00 */
[----:B------:R0:W-:Y:S04]  /*d9450*/  STL.64 [R1+0x2770], R34 ;  /* 0x0027702201007387 */ /* 0x0001e80000100a00 */
[----:B------:R-:W-:Y:S04]  /*d9460*/  STL.64 [R1+0x2768], R32 ;  /* 0x0027682001007387 */ /* 0x000fe80000100a00 */
[----:B------:R1:W-:Y:S01]  /*d9470*/  STL.64 [R1+0x2760], R30 ;  /* 0x0027601e01007387 */ /* 0x0003e20000100a00 */
[----:B---3--:R-:W-:-:S03]  /*d9480*/  SHF.R.S32.HI R9, RZ, 0x1f, R40 ;  /* 0x0000001fff097819 */ /* 0x008fc60000011428 */
[----:B------:R-:W-:Y:S01]  /*d9490*/  STL.64 [R1+0x4818], R40 ;  /* 0x0048182801007387 */ /* 0x000fe20000100a00 */
[-C--:B------:R-:W-:Y:S02]  /*d94a0*/  IADD3 R38, P1, PT, R40, R3.reuse, RZ ;  /* 0x0000000328267210 */ /* 0x080fe40007f3e0ff */
[----:B------:R-:W-:Y:S02]  /*d94b0*/  SHF.R.S32.HI R8, RZ, 0x1f, R41 ;  /* 0x0000001fff087819 */ /* 0x000fe40000011429 */
[C---:B0-----:R-:W-:Y:S01]  /*d94c0*/  IADD3 R34, P2, PT, R41.reuse, R0, RZ ;  /* 0x0000000029227210 */ /* 0x041fe20007f5e0ff */
[----:B-1----:R-:W-:Y:S01]  /*d94d0*/  IMAD.MOV.U32 R30, RZ, RZ, R27 ;  /* 0x000000ffff1e7224 */ /* 0x002fe200078e001b */
[----:B------:R-:W-:Y:S01]  /*d94e0*/  IADD3 R32, P3, PT, R41, R3, RZ ;  /* 0x0000000329207210 */ /* 0x000fe20007f7e0ff */
[----:B------:R-:W-:Y:S02]  /*d94f0*/  IMAD.MOV.U32 R27, RZ, RZ, R12 ;  /* 0x000000ffff1b7224 */ /* 0x000fe400078e000c */
[----:B------:R-:W-:-:S02]  /*d9500*/  IMAD.MOV.U32 R12, RZ, RZ, R18 ;  /* 0x000000ffff0c7224 */ /* 0x000fc400078e0012 */
[----:B------:R-:W-:Y:S01]  /*d9510*/  IMAD.MOV.U32 R18, RZ, RZ, R50 ;  /* 0x000000ffff127224 */ /* 0x000fe200078e0032 */
[----:B------:R-:W-:-:S05]  /*d9520*/  IADD3 R50, P0, PT, R40, R0, RZ ;  /* 0x0000000028327210 */ /* 0x000fca0007f1e0ff */
[----:B------:R-:W-:-:S05]  /*d9530*/  IMAD.X R51, R9, 0x1, R4, P0 ;  /* 0x0000000109337824 */ /* 0x000fca00000e0604 */
[----:B------:R0:W-:Y:S04]  /*d9540*/  STL.64 [R1+0x2758], R50 ;  /* 0x0027583201007387 */ /* 0x0001e80000100a00 */
[----:B0-----:R-:W3:Y:S01]  /*d9550*/  LDL.LU.64 R50, [R1+0x48c8] ;  /* 0x0048c80001327983 */ /* 0x001ee20000300a00 */
[--C-:B------:R-:W-:Y:S02]  /*d9560*/  IMAD.X R39, R9, 0x1, R5.reuse, P1 ;  /* 0x0000000109277824 */ /* 0x100fe400008e0605 */
[C---:B------:R-:W-:Y:S02]  /*d9570*/  IMAD.X R35, R8.reuse, 0x1, R4, P2 ;  /* 0x0000000108237824 */ /* 0x040fe400010e0604 */
[----:B------:R-:W-:Y:S01]  /*d9580*/  IMAD.X R33, R8, 0x1, R5, P3 ;  /* 0x0000000108217824 */ /* 0x000fe200018e0605 */
[----:B------:R0:W-:Y:S01]  /*d9590*/  STL.64 [R1+0x2750], R38 ;  /* 0x0027502601007387 */ /* 0x0001e20000100a00 */
[----:B------:R-:W-:-:S02]  /*d95a0*/  IMAD.MOV.U32 R31, RZ, RZ, R11 ;  /* 0x000000ffff1f7224 */ /* 0x000fc400078e000b */
[----:B------:R-:W-:Y:S01]  /*d95b0*/  IMAD.MOV.U32 R11, RZ, RZ, R53 ;  /* 0x000000ffff0b7224 */ /* 0x000fe200078e0035 */
[----:B------:R1:W-:Y:S04]  /*d95c0*/  STL.64 [R1+0x2748], R34 ;  /* 0x0027482201007387 */ /* 0x0003e80000100a00 */
[----:B------:R1:W-:Y:S01]  /*d95d0*/  STL.64 [R1+0x2740], R32 ;  /* 0x0027402001007387 */ /* 0x0003e20000100a00 */
[----:B----4-:R-:W-:-:S03]  /*d95e0*/  SHF.R.S32.HI R9, RZ, 0x1f, R42 ;  /* 0x0000001fff097819 */ /* 0x010fc6000001142a */
[----:B------:R-:W-:Y:S01]  /*d95f0*/  STL [R1+0x482c], R42 ;  /* 0x00482c2a01007387 */ /* 0x000fe20000100800 */
[CC--:B------:R-:W-:Y:S02]  /*d9600*/  IADD3 R40, P1, PT, R42.reuse, R3.reuse, RZ ;  /* 0x000000032a287210 */ /* 0x0c0fe40007f3e0ff */
[----:B------:R-:W-:Y:S01]  /*d9610*/  SHF.R.S32.HI R8, RZ, 0x1f, R43 ;  /* 0x0000001fff087819 */ /* 0x000fe2000001142b */
[----:B------:R-:W-:Y:S01]  /*d9620*/  STL [R1+0x468c], R43 ;  /* 0x00468c2b01007387 */ /* 0x000fe20000100800 */
[CC--:B0-----:R-:W-:Y:S02]  /*d9630*/  IADD3 R38, P2, PT, R43.reuse, R0.reuse, RZ ;  /* 0x000000002b267210 */ /* 0x0c1fe40007f5e0ff */
[----:B-1----:R-:W-:Y:S01]  /*d9640*/  IADD3 R34, P3, PT, R43, R3, RZ ;  /* 0x000000032b227210 */ /* 0x002fe20007f7e0ff */
[----:B------:R-:W-:Y:S02]  /*d9650*/  IMAD.MOV.U32 R32, RZ, RZ, R30 ;  /* 0x000000ffff207224 */ /* 0x000fe400078e001e */
[----:B------:R-:W-:Y:S01]  /*d9660*/  IMAD.MOV.U32 R30, RZ, RZ, R52 ;  /* 0x000000ffff1e7224 */ /* 0x000fe200078e0034 */
[----:B------:R-:W-:-:S05]  /*d9670*/  IADD3 R52, P0, PT, R42, R0, RZ ;  /* 0x000000002a347210 */ /* 0x000fca0007f1e0ff */
[C---:B------:R-:W-:Y:S02]  /*d9680*/  IMAD.X R53, R9.reuse, 0x1, R4, P0 ;  /* 0x0000000109357824 */ /* 0x040fe400000e0604 */
[----:B------:R-:W-:-:S03]  /*d9690*/  IMAD.X R41, R9, 0x1, R5, P1 ;  /* 0x0000000109297824 */ /* 0x000fc600008e0605 */
[----:B------:R0:W-:Y:S01]  /*d96a0*/  STL.64 [R1+0x2738], R52 ;  /* 0x0027383401007387 */ /* 0x0001e20000100a00 */
[C---:B------:R-:W-:Y:S02]  /*d96b0*/  IMAD.X R39, R8.reuse, 0x1, R4, P2 ;  /* 0x0000000108277824 */ /* 0x040fe400010e0604 */
[----:B------:R-:W-:Y:S02]  /*d96c0*/  IMAD.X R35, R8, 0x1, R5, P3 ;  /* 0x0000000108237824 */ /* 0x000fe400018e0605 */
[----:B------:R-:W-:Y:S01]  /*d96d0*/  IMAD.MOV.U32 R33, RZ, RZ, R31 ;  /* 0x000000ffff217224 */ /* 0x000fe200078e001f */
[----:B0-----:R-:W4:Y:S01]  /*d96e0*/  LDL.LU.64 R52, [R1+0x48c0] ;  /* 0x0048c00001347983 */ /* 0x001f220000300a00 */
[----:B------:R-:W-:-:S03]  /*d96f0*/  IMAD.MOV.U32 R31, RZ, RZ, R54 ;  /* 0x000000ffff1f7224 */ /* 0x000fc600078e0036 */
[----:B------:R-:W-:Y:S04]  /*d9700*/  STL.64 [R1+0x2730], R40 ;  /* 0x0027302801007387 */ /* 0x000fe80000100a00 */
[----:B------:R-:W-:Y:S04]  /*d9710*/  STL.64 [R1+0x2728], R38 ;  /* 0x0027282601007387 */ /* 0x000fe80000100a00 */
[----:B------:R0:W-:Y:S01]  /*d9720*/  STL.64 [R1+0x2720], R34 ;  /* 0x0027202201007387 */ /* 0x0001e20000100a00 */
[----:B-----5:R-:W-:-:S03]  /*d9730*/  SHF.R.S32.HI R9, RZ, 0x1f, R44 ;  /* 0x0000001fff097819 */ /* 0x020fc6000001142c */
[----:B------:R-:W-:Y:S01]  /*d9740*/  STL.64 [R1+0x4820], R44 ;  /* 0x0048202c01007387 */ /* 0x000fe20000100a00 */
[CC--:B------:R-:W-:Y:S02]  /*d9750*/  IADD3 R54, P0, PT, R44.reuse, R0.reuse, RZ ;  /* 0x000000002c367210 */ /* 0x0c0fe40007f1e0ff */
[-C--:B------:R-:W-:Y:S01]  /*d9760*/  IADD3 R42, P1, PT, R44, R3.reuse, RZ ;  /* 0x000000032c2a7210 */ /* 0x080fe20007f3e0ff */
[----:B0-----:R-:W-:Y:S01]  /*d9770*/  IMAD.MOV.U32 R34, RZ, RZ, R32 ;  /* 0x000000ffff227224 */ /* 0x001fe200078e0020 */
[----:B------:R-:W-:Y:S01]  /*d9780*/  SHF.R.S32.HI R8, RZ, 0x1f, R45 ;  /* 0x0000001fff087819 */ /* 0x000fe2000001142d */
[----:B------:R-:W-:Y:S01]  /*d9790*/  IMAD.MOV.U32 R32, RZ, RZ, R30 ;  /* 0x000000ffff207224 */ /* 0x000fe200078e001e */
[C---:B------:R-:W-:Y:S01]  /*d97a0*/  IADD3 R40, P2, PT, R45.reuse, R0, RZ ;  /* 0x000000002d287210 */ /* 0x040fe20007f5e0ff */
[----:B------:R-:W-:Y:S01]  /*d97b0*/  IMAD.MOV.U32 R30, RZ, RZ, R28 ;  /* 0x000000ffff1e7224 */ /* 0x000fe200078e001c */
[----:B------:R-:W-:Y:S01]  /*d97c0*/  IADD3 R38, P3, PT, R45, R3, RZ ;  /* 0x000000032d267210 */ /* 0x000fe20007f7e0ff */
[----:B------:R-:W-:-:S02]  /*d97d0*/  IMAD.MOV.U32 R28, RZ, RZ, R55 ;  /* 0x000000ffff1c7224 */ /* 0x000fc400078e0037 */
[C-C-:B------:R-:W-:Y:S02]  /*d97e0*/  IMAD.X R55, R9.reuse, 0x1, R4.reuse, P0 ;  /* 0x0000000109377824 */ /* 0x140fe400000e0604 */
[--C-:B------:R-:W-:Y:S02]  /*d97f0*/  IMAD.X R43, R9, 0x1, R5.reuse, P1 ;  /* 0x00000001092b7824 */ /* 0x100fe400008e0605 */
[C---:B------:R-:W-:Y:S01]  /*d9800*/  IMAD.X R41, R8.reuse, 0x1, R4, P2 ;  /* 0x0000000108297824 */ /* 0x040fe200010e0604 */
[----:B------:R0:W-:Y:S01]  /*d9810*/  STL.64 [R1+0x2718], R54 ;  /* 0x0027183601007387 */ /* 0x0001e20000100a00 */
[----:B------:R-:W-:Y:S02]  /*d9820*/  IMAD.X R39, R8, 0x1, R5, P3 ;  /* 0x0000000108277824 */ /* 0x000fe400018e0605 */
[----:B------:R-:W-:Y:S01]  /*d9830*/  IMAD.MOV.U32 R35, RZ, RZ, R33 ;  /* 0x000000ffff237224 */ /* 0x000fe200078e0021 */
[----:B0-----:R-:W5:Y:S01]  /*d9840*/  LDL.LU.64 R54, [R1+0x48b8] ;  /* 0x0048b80001367983 */ /* 0x001f620000300a00 */
[----:B------:R-:W-:-:S02]  /*d9850*/  IMAD.MOV.U32 R33, RZ, RZ, R28 ;  /* 0x000000ffff217224 */ /* 0x000fc400078e001c */
[----:B------:R-:W-:Y:S01]  /*d9860*/  IMAD.MOV.U32 R28, RZ, RZ, R57 ;  /* 0x000000ffff1c7224 */ /* 0x000fe200078e0039 */
[----:B------:R0:W-:Y:S04]  /*d9870*/  STL.64 [R1+0x2710], R42 ;  /* 0x0027102a01007387 */ /* 0x0001e80000100a00 */
[----:B------:R1:W-:Y:S04]  /*d9880*/  STL.64 [R1+0x2708], R40 ;  /* 0x0027082801007387 */ /* 0x0003e80000100a00 */
[----:B------:R1:W-:Y:S01]  /*d9890*/  STL.64 [R1+0x2700], R38 ;  /* 0x0027002601007387 */ /* 0x0003e20000100a00 */
[----:B------:R-:W-:-:S03]  /*d98a0*/  SHF.R.S32.HI R9, RZ, 0x1f, R46 ;  /* 0x0000001fff097819 */ /* 0x000fc6000001142e */
[----:B------:R-:W-:Y:S01]  /*d98b0*/  STL [R1+0x4688], R46 ;  /* 0x0046882e01007387 */ /* 0x000fe20000100800 */
[-C--:B------:R-:W-:Y:S02]  /*d98c0*/  IADD3 R44, P1, PT, R46, R3.reuse, RZ ;  /* 0x000000032e2c7210 */ /* 0x080fe40007f3e0ff */
[----:B------:R-:W-:Y:S01]  /*d98d0*/  SHF.R.S32.HI R8, RZ, 0x1f, R47 ;  /* 0x0000001fff087819 */ /* 0x000fe2000001142f */
[----:B------:R-:W-:Y:S01]  /*d98e0*/  STL [R1+0x4680], R47 ;  /* 0x0046802f01007387 */ /* 0x000fe20000100800 */
[C---:B0-----:R-:W-:Y:S02]  /*d98f0*/  IADD3 R42, P2, PT, R47.reuse, R0, RZ ;  /* 0x000000002f2a7210 */ /* 0x041fe40007f5e0ff */
[----:B-1----:R-:W-:Y:S01]  /*d9900*/  IADD3 R40, P3, PT, R47, R3, RZ ;  /* 0x000000032f287210 */ /* 0x002fe20007f7e0ff */
[----:B------:R-:W-:Y:S02]  /*d9910*/  IMAD.MOV.U32 R38, RZ, RZ, R34 ;  /* 0x000000ffff267224 */ /* 0x000fe400078e0022 */
[----:B------:R-:W-:-:S02]  /*d9920*/  IMAD.MOV.U32 R34, RZ, RZ, R27 ;  /* 0x000000ffff227224 */ /* 0x000fc400078e001b */
[----:B------:R-:W-:Y:S01]  /*d9930*/  IMAD.MOV.U32 R27, RZ, RZ, R56 ;  /* 0x000000ffff1b7224 */ /* 0x000fe200078e0038 */
[----:B------:R-:W-:Y:S01]  /*d9940*/  IADD3 R56, P0, PT, R46, R0, RZ ;  /* 0x000000002e387210 */ /* 0x000fe20007f1e0ff */
[----:B------:R-:W-:-:S04]  /*d9950*/  IMAD.X R45, R9, 0x1, R5, P1 ;  /* 0x00000001092d7824 */ /* 0x000fc800008e0605 */
[--C-:B------:R-:W-:Y:S02]  /*d9960*/  IMAD.X R57, R9, 0x1, R4.reuse, P0 ;  /* 0x0000000109397824 */ /* 0x100fe400000e0604 */
[C---:B------:R-:W-:Y:S02]  /*d9970*/  IMAD.X R43, R8.reuse, 0x1, R4, P2 ;  /* 0x00000001082b7824 */ /* 0x040fe400010e0604 */
[----:B------:R-:W-:Y:S01]  /*d9980*/  IMAD.X R41, R8, 0x1, R5, P3 ;  /* 0x0000000108297824 */ /* 0x000fe200018e0605 */
[----:B------:R0:W-:Y:S01]  /*d9990*/  STL.64 [R1+0x26f8], R56 ;  /* 0x0026f83801007387 */ /* 0x0001e20000100a00 */
[----:B------:R-:W-:-:S03]  /*d99a0*/  IMAD.MOV.U32 R39, RZ, RZ, R12 ;  /* 0x000000ffff277224 */ /* 0x000fc600078e000c */
[----:B0-----:R-:W5:Y:S01]  /*d99b0*/  LDL.LU.64 R56, [R1+0x48b0] ;  /* 0x0048b00001387983 */ /* 0x001f620000300a00 */
[----:B------:R-:W-:-:S03]  /*d99c0*/  IMAD.MOV.U32 R12, RZ, RZ, R59 ;  /* 0x000000ffff0c7224 */ /* 0x000fc600078e003b */
[----:B------:R-:W-:Y:S04]  /*d99d0*/  STL.64 [R1+0x26f0], R44 ;  /* 0x0026f02c01007387 */ /* 0x000fe80000100a00 */
[----:B------:R-:W-:Y:S04]  /*d99e0*/  STL.64 [R1+0x26e8], R42 ;  /* 0x0026e82a01007387 */ /* 0x000fe80000100a00 */
[----:B------:R0:W-:Y:S02]  /*d99f0*/  STL.64 [R1+0x26e0], R40 ;  /* 0x0026e02801007387 */ /* 0x0001e40000100a00 */
[----:B0-----:R-:W-:-:S02]  /*d9a00*/  IMAD.MOV.U32 R41, RZ, RZ, R38 ;  /* 0x000000ffff297224 */ /* 0x001fc400078e0026 */
[----:B------:R-:W-:Y:S02]  /*d9a10*/  IMAD.MOV.U32 R38, RZ, RZ, R58 ;  /* 0x000000ffff267224 */ /* 0x000fe400078e003a */
[----:B------:R-:W-:Y:S02]  /*d9a20*/  IMAD.MOV.U32 R40, RZ, RZ, R41 ;  /* 0x000000ffff287224 */ /* 0x000fe400078e0029 */
[----:B------:R-:W-:Y:S02]  /*d9a30*/  IMAD.MOV.U32 R41, RZ, RZ, R38 ;  /* 0x000000ffff297224 */ /* 0x000fe400078e0026 */
[----:B------:R-:W-:Y:S02]  /*d9a40*/  IMAD.MOV.U32 R38, RZ, RZ, R35 ;  /* 0x000000ffff267224 */ /* 0x000fe400078e0023 */
[----:B------:R-:W-:Y:S01]  /*d9a50*/  IMAD.MOV.U32 R35, RZ, RZ, R60 ;  /* 0x000000ffff237224 */ /* 0x000fe200078e003c */
[----:B--2---:R-:W-:Y:S01]  /*d9a60*/  SHF.R.S32.HI R9, RZ, 0x1f, R48 ;  /* 0x0000001fff097819 */ /* 0x004fe20000011430 */
[----:B------:R-:W-:Y:S01]  /*d9a70*/  STL [R1+0x467c], R48 ;  /* 0x00467c3001007387 */ /* 0x000fe20000100800 */
[----:B------:R-:W-:-:S02]  /*d9a80*/  IADD3 R58, P0, PT, R48, R0, RZ ;  /* 0x00000000303a7210 */ /* 0x000fc40007f1e0ff */
[-C--:B------:R-:W-:Y:S01]  /*d9a90*/  IADD3 R46, P1, PT, R48, R3.reuse, RZ ;  /* 0x00000003302e7210 */ /* 0x080fe20007f3e0ff */
[----:B------:R-:W-:Y:S01]  /*d9aa0*/  STL [R1+0x4674], R49 ;  /* 0x0046743101007387 */ /* 0x000fe20000100800 */
[----:B------:R-:W-:Y:S01]  /*d9ab0*/  SHF.R.S32.HI R8, RZ, 0x1f, R49 ;  /* 0x0000001fff087819 */ /* 0x000fe20000011431 */
[--C-:B------:R-:W-:Y:S01]  /*d9ac0*/  IMAD.X R59, R9, 0x1, R4.reuse, P0 ;  /* 0x00000001093b7824 */ /* 0x100fe200000e0604 */
[CC--:B------:R-:W-:Y:S02]  /*d9ad0*/  IADD3 R44, P2, PT, R49.reuse, R0.reuse, RZ ;  /* 0x00000000312c7210 */ /* 0x0c0fe40007f5e0ff */
[----:B------:R-:W-:Y:S01]  /*d9ae0*/  IADD3 R42, P3, PT, R49, R3, RZ ;  /* 0x00000003312a7210 */ /* 0x000fe20007f7e0ff */
[--C-:B------:R-:W-:Y:S01]  /*d9af0*/  IMAD.X R47, R9, 0x1, R5.reuse, P1 ;  /* 0x00000001092f7824 */ /* 0x100fe200008e0605 */
[----:B------:R0:W-:Y:S01]  /*d9b00*/  STL.64 [R1+0x26d8], R58 ;  /* 0x0026d83a01007387 */ /* 0x0001e20000100a00 */
[C---:B------:R-:W-:Y:S02]  /*d9b10*/  IMAD.X R45, R8.reuse, 0x1, R4, P2 ;  /* 0x00000001082d7824 */ /* 0x040fe400010e0604 */
[----:B------:R-:W-:Y:S01]  /*d9b20*/  IMAD.X R43, R8, 0x1, R5, P3 ;  /* 0x00000001082b7824 */ /* 0x000fe200018e0605 */
[----:B0-----:R-:W2:Y:S04]  /*d9b30*/  LDL.LU.64 R58, [R1+0x48a8] ;  /* 0x0048a800013a7983 */ /* 0x001ea80000300a00 */
[----:B------:R-:W-:Y:S04]  /*d9b40*/  STL.64 [R1+0x26d0], R46 ;  /* 0x0026d02e01007387 */ /* 0x000fe80000100a00 */
[----:B------:R-:W-:Y:S04]  /*d9b50*/  STL.64 [R1+0x26c8], R44 ;  /* 0x0026c82c01007387 */ /* 0x000fe80000100a00 */
[----:B------:R0:W-:Y:S02]  /*d9b60*/  STL.64 [R1+0x26c0], R42 ;  /* 0x0026c02a01007387 */ /* 0x0001e40000100a00 */
[----:B0-----:R-:W-:Y:S01]  /*d9b70*/  IMAD.MOV.U32 R42, RZ, RZ, R61 ;  /* 0x000000ffff2a7224 */ /* 0x001fe200078e003d */
[----:B---3--:R-:W-:Y:S01]  /*d9b80*/  SHF.R.S32.HI R9, RZ, 0x1f, R50 ;  /* 0x0000001fff097819 */ /* 0x008fe20000011432 */
[----:B------:R-:W-:Y:S01]  /*d9b90*/  STL [R1+0x466c], R50 ;  /* 0x00466c3201007387 */ /* 0x000fe20000100800 */
[----:B------:R-:W-:-:S02]  /*d9ba0*/  IADD3 R60, P0, PT, R50, R0, RZ ;  /* 0x00000000323c7210 */ /* 0x000fc40007f1e0ff */
[-C--:B------:R-:W-:Y:S01]  /*d9bb0*/  IADD3 R48, P1, PT, R50, R3.reuse, RZ ;  /* 0x0000000332307210 */ /* 0x080fe20007f3e0ff */
[----:B------:R-:W-:Y:S01]  /*d9bc0*/  STL [R1+0x4664], R51 ;  /* 0x0046643301007387 */ /* 0x000fe20000100800 */
[----:B------:R-:W-:Y:S01]  /*d9bd0*/  SHF.R.S32.HI R8, RZ, 0x1f, R51 ;  /* 0x0000001fff087819 */ /* 0x000fe20000011433 */
[----:B------:R-:W-:Y:S01]  /*d9be0*/  IMAD.X R61, R9, 0x1, R4, P0 ;  /* 0x00000001093d7824 */ /* 0x000fe200000e0604 */
[C---:B------:R-:W-:Y:S02]  /*d9bf0*/  IADD3 R46, P2, PT, R51.reuse, R0, RZ ;  /* 0x00000000332e7210 */ /* 0x040fe40007f5e0ff */
[----:B------:R-:W-:Y:S02]  /*d9c00*/  IADD3 R44, P3, PT, R51, R3, RZ ;  /* 0x00000003332c7210 */ /* 0x000fe40007f7e0ff */
[----:B------:R0:W-:Y:S04]  /*d9c10*/  STL.64 [R1+0x26b8], R60 ;  /* 0x0026b83c01007387 */ /* 0x0001e80000100a00 */
[----:B0-----:R-:W3:Y:S01]  /*d9c20*/  LDL.LU.64 R60, [R1+0x48a0] ;  /* 0x0048a000013c7983 */ /* 0x001ee20000300a00 */
[----:B------:R-:W-:-:S02]  /*d9c30*/  IMAD.X R49, R9, 0x1, R5, P1 ;  /* 0x0000000109317824 */ /* 0x000fc400008e0605 */
[C---:B------:R-:W-:Y:S02]  /*d9c40*/  IMAD.X R47, R8.reuse, 0x1, R4, P2 ;  /* 0x00000001082f7824 */ /* 0x040fe400010e0604 */
[----:B------:R-:W-:Y:S01]  /*d9c50*/  IMAD.X R45, R8, 0x1, R5, P3 ;  /* 0x00000001082d7824 */ /* 0x000fe200018e0605 */
[----:B------:R-:W-:Y:S01]  /*d9c60*/  STL.64 [R1+0x26b0], R48 ;  /* 0x0026b03001007387 */ /* 0x000fe20000100a00 */
[----:B------:R-:W-:Y:S02]  /*d9c70*/  IMAD.MOV.U32 R43, RZ, RZ, R34 ;  /* 0x000000ffff2b7224 */ /* 0x000fe400078e0022 */
[----:B------:R-:W-:Y:S01]  /*d9c80*/  IMAD.MOV.U32 R34, RZ, RZ, R33 ;  /* 0x000000ffff227224 */ /* 0x000fe200078e0021 */
[----:B------:R-:W-:Y:S01]  /*d9c90*/  STL.64 [R1+0x26a8], R46 ;  /* 0x0026a82e01007387 */ /* 0x000fe20000100a00 */
[----:B------:R-:W-:Y:S02]  /*d9ca0*/  IMAD.MOV.U32 R33, RZ, RZ, R31 ;  /* 0x000000ffff217224 */ /* 0x000fe400078e001f */
[----:B------:R-:W-:Y:S01]  /*d9cb0*/  IMAD.MOV.U32 R31, RZ, RZ, R23 ;  /* 0x000000ffff1f7224 */ /* 0x000fe200078e0017 */
[----:B------:R0:W-:Y:S02]  /*d9cc0*/  STL.64 [R1+0x26a0], R44 ;  /* 0x0026a02c01007387 */ /* 0x0001e40000100a00 */
[----:B0-----:R-:W-:Y:S01]  /*d9cd0*/  IMAD.MOV.U32 R45, RZ, RZ, R42 ;  /* 0x000000ffff2d7224 */ /* 0x001fe200078e002a */
[----:B----4-:R-:W-:Y:S01]  /*d9ce0*/  SHF.R.S32.HI R9, RZ, 0x1f, R52 ;  /* 0x0000001fff097819 */ /* 0x010fe20000011434 */
[----:B------:R-:W-:Y:S01]  /*d9cf0*/  IMAD.MOV.U32 R42, RZ, RZ, R30 ;  /* 0x000000ffff2a7224 */ /* 0x000fe200078e001e */
[C---:B------:R-:W-:Y:S01]  /*d9d00*/  IADD3 R50, P1, PT, R52.reuse, R3, RZ ;  /* 0x0000000334327210 */ /* 0x040fe20007f3e0ff */
[----:B------:R-:W-:Y:S01]  /*d9d10*/  IMAD.MOV.U32 R30, RZ, RZ, R22 ;  /* 0x000000ffff1e7224 */ /* 0x000fe200078e0016 */
[----:B------:R-:W-:Y:S01]  /*d9d20*/  IADD3 R22, P0, PT, R52, R0, RZ ;  /* 0x0000000034167210 */ /* 0x000fe20007f1e0ff */
[----:B------:R-:W-:Y:S01]  /*d9d30*/  STL [R1+0x4660], R52 ;  /* 0x0046603401007387 */ /* 0x000fe20000100800 */
[----:B------:R-:W-:-:S02]  /*d9d40*/  SHF.R.S32.HI R8, RZ, 0x1f, R53 ;  /* 0x0000001fff087819 */ /* 0x000fc40000011435 */
[----:B------:R-:W-:Y:S01]  /*d9d50*/  IADD3 R48, P2, PT, R53, R0, RZ ;  /* 0x0000000035307210 */ /* 0x000fe20007f5e0ff */
[--C-:B------:R-:W-:Y:S01]  /*d9d60*/  IMAD.X R23, R9, 0x1, R4.reuse, P0 ;  /* 0x0000000109177824 */ /* 0x100fe200000e0604 */
[----:B------:R-:W-:Y:S01]  /*d9d70*/  IADD3 R46, P3, PT, R53, R3, RZ ;  /* 0x00000003352e7210 */ /* 0x000fe20007f7e0ff */
[--C-:B------:R-:W-:Y:S01]  /*d9d80*/  IMAD.X R51, R9, 0x1, R5.reuse, P1 ;  /* 0x0000000109337824 */ /* 0x100fe200008e0605 */
[----:B------:R-:W-:Y:S01]  /*d9d90*/  STL [R1+0x465c], R53 ;  /* 0x00465c3501007387 */ /* 0x000fe20000100800 */
[C---:B------:R-:W-:Y:S02]  /*d9da0*/  IMAD.X R49, R8.reuse, 0x1, R4, P2 ;  /* 0x0000000108317824 */ /* 0x040fe400010e0604 */
[----:B------:R-:W-:Y:S01]  /*d9db0*/  IMAD.X R47, R8, 0x1, R5, P3 ;  /* 0x00000001082f7824 */ /* 0x000fe200018e0605 */
[----:B------:R0:W-:Y:S01]  /*d9dc0*/  STL.64 [R1+0x2698], R22 ;  /* 0x0026981601007387 */ /* 0x0001e20000100a00 */
[----:B------:R-:W-:-:S03]  /*d9dd0*/  IMAD.MOV.U32 R44, RZ, RZ, R45 ;  /* 0x000000ffff2c7224 */ /* 0x000fc600078e002d */
[----:B0-----:R-:W4:Y:S01]  /*d9de0*/  LDL.LU.64 R22, [R1+0x4898] ;  /* 0x0048980001167983 */ /* 0x001f220000300a00 */
[----:B------:R-:W-:Y:S02]  /*d9df0*/  IMAD.MOV.U32 R45, RZ, RZ, R40 ;  /* 0x000000ffff2d7224 */ /* 0x000fe400078e0028 */
[----:B------:R-:W-:Y:S01]  /*d9e00*/  IMAD.MOV.U32 R40, RZ, RZ, R21 ;  /* 0x000000ffff287224 */ /* 0x000fe200078e0015 */
[----:B------:R-:W-:Y:S04]  /*d9e10*/  STL.64 [R1+0x2690], R50 ;  /* 0x0026903201007387 */ /* 0x000fe80000100a00 */
[----:B------:R-:W-:Y:S04]  /*d9e20*/  STL.64 [R1+0x2688], R48 ;  /* 0x0026883001007387 */ /* 0x000fe80000100a00 */
[----:B------:R0:W-:Y:S01]  /*d9e30*/  STL.64 [R1+0x2680], R46 ;  /* 0x0026802e01007387 */ /* 0x0001e20000100a00 */
[----:B-----5:R-:W-:-:S03]  /*d9e40*/  SHF.R.S32.HI R9, RZ, 0x1f, R54 ;  /* 0x0000001fff097819 */ /* 0x020fc60000011436 */
[----:B------:R-:W-:Y:S01]  /*d9e50*/  STL [R1+0x4654], R54 ;  /* 0x0046543601007387 */ /* 0x000fe20000100800 */
[CC--:B------:R-:W-:Y:S01]  /*d9e60*/  IADD3 R52, P1, PT, R54.reuse, R3.reuse, RZ ;  /* 0x0000000336347210 */ /* 0x0c0fe20007f3e0ff */
[----:B0-----:R-:W-:Y:S01]  /*d9e70*/  IMAD.MOV.U32 R46, RZ, RZ, R43 ;  /* 0x000000ffff2e7224 */ /* 0x001fe200078e002b */
[----:B------:R-:W-:Y:S01]  /*d9e80*/  SHF.R.S32.HI R8, RZ, 0x1f, R55 ;  /* 0x0000001fff087819 */ /* 0x000fe20000011437 */
[----:B------:R-:W-:Y:S01]  /*d9e90*/  IMAD.MOV.U32 R43, RZ, RZ, R42 ;  /* 0x000000ffff2b7224 */ /* 0x000fe200078e002a */
[CC--:B------:R-:W-:Y:S01]  /*d9ea0*/  IADD3 R50, P2, PT, R55.reuse, R0.reuse, RZ ;  /* 0x0000000037327210 */ /* 0x0c0fe20007f5e0ff */
[----:B------:R-:W-:Y:S01]  /*d9eb0*/  IMAD.MOV.U32 R42, RZ, RZ, R20 ;  /* 0x000000ffff2a7224 */ /* 0x000fe200078e0014 */
[----:B------:R-:W-:Y:S02]  /*d9ec0*/  IADD3 R20, P0, PT, R54, R0, RZ ;  /* 0x0000000036147210 */ /* 0x000fe40007f1e0ff */
[----:B------:R-:W-:Y:S01]  /*d9ed0*/  IADD3 R48, P3, PT, R55, R3, RZ ;  /* 0x0000000337307210 */ /* 0x000fe20007f7e0ff */
[----:B------:R-:W-:-:S02]  /*d9ee0*/  IMAD.X R53, R9, 0x1, R5, P1 ;  /* 0x0000000109357824 */ /* 0x000fc400008e0605 */
[--C-:B------:R-:W-:Y:S02]  /*d9ef0*/  IMAD.X R21, R9, 0x1, R4.reuse, P0 ;  /* 0x0000000109157824 */ /* 0x100fe400000e0604 */
[C---:B------:R-:W-:Y:S02]  /*d9f00*/  IMAD.X R51, R8.reuse, 0x1, R4, P2 ;  /* 0x0000000108337824 */ /* 0x040fe400010e0604 */
[----:B------:R-:W-:Y:S01]  /*d9f10*/  IMAD.X R49, R8, 0x1, R5, P3 ;  /* 0x0000000108317824 */ /* 0x000fe200018e0605 */
[----:B------:R0:W-:Y:S01]  /*d9f20*/  STL.64 [R1+0x2670], R20 ;  /* 0x0026701401007387 */ /* 0x0001e20000100a00 */
[----:B------:R-:W-:-:S03]  /*d9f30*/  IMAD.MOV.U32 R47, RZ, RZ, R19 ;  /* 0x000000ffff2f7224 */ /* 0x000fc600078e0013 */
[----:B0-----:R-:W5:Y:S04]  /*d9f40*/  LDL.LU.64 R20, [R1+0x4890] ;  /* 0x0048900001147983 */ /* 0x001f680000300a00 */
[----:B------:R-:W-:Y:S04]  /*d9f50*/  STL.64 [R1+0x2668], R52 ;  /* 0x0026683401007387 */ /* 0x000fe80000100a00 */
[----:B------:R-:W-:Y:S04]  /*d9f60*/  STL.64 [R1+0x2660], R50 ;  /* 0x0026603201007387 */ /* 0x000fe80000100a00 */
[----:B------:R0:W-:Y:S01]  /*d9f70*/  STL.64 [R1+0x2658], R48 ;  /* 0x0026583001007387 */ /* 0x0001e20000100a00 */
[----:B------:R-:W-:-:S02]  /*d9f80*/  SHF.R.S32.HI R9, RZ, 0x1f, R56 ;  /* 0x0000001fff097819 */ /* 0x000fc40000011438 */
        /* <DEDUP_REMOVED lines=8> */
[C---:B------:R-:W-:Y:S02]  /*da010*/  IMAD.X R55, R9.reuse, 0x1, R5, P1 ;  /* 0x0000000109377824 */ /* 0x040fe400008e0605 */
[----:B------:R-:W-:-:S02]  /*da020*/  IMAD.X R19, R9, 0x1, R4, P0 ;  /* 0x0000000109137824 */ /* 0x000fc400000e0604 */
[C---:B------:R-:W-:Y:S02]  /*da030*/  IMAD.X R53, R8.reuse, 0x1, R4, P2 ;  /* 0x0000000108357824 */ /* 0x040fe400010e0604 */
[----:B------:R-:W-:Y:S01]  /*da040*/  IMAD.X R51, R8, 0x1, R5, P3 ;  /* 0x0000000108337824 */ /* 0x000fe200018e0605 */
[----:B------:R0:W-:Y:S01]  /*da050*/  STL.64 [R1+0x2650], R18 ;  /* 0x0026501201007387 */ /* 0x0001e20000100a00 */
[----:B------:R-:W-:-:S03]  /*da060*/  IMAD.MOV.U32 R49, RZ, RZ, R47 ;  /* 0x000000ffff317224 */ /* 0x000fc600078e002f */
[----:B0-----:R-:W4:Y:S01]  /*da070*/  LDL.LU.64 R18, [R1+0x4888] ;  /* 0x0048880001127983 */ /* 0x001f220000300a00 */
[----:B------:R-:W-:-:S03]  /*da080*/  IMAD.MOV.U32 R47, RZ, RZ, R17 ;  /* 0x000000ffff2f7224 */ /* 0x000fc600078e0011 */
[----:B------:R-:W-:Y:S04]  /*da090*/  STL.64 [R1+0x2648], R54 ;  /* 0x0026483601007387 */ /* 0x000fe80000100a00 */
[----:B------:R-:W-:Y:S04]  /*da0a0*/  STL.64 [R1+0x2640], R52 ;  /* 0x0026403401007387 */ /* 0x000fe80000100a00 */
[----:B------:R0:W-:Y:S02]  /*da0b0*/  STL.64 [R1+0x2638], R50 ;  /* 0x0026383201007387 */ /* 0x0001e40000100a00 */
[----:B0-----:R-:W-:-:S02]  /*da0c0*/  IMAD.MOV.U32 R50, RZ, RZ, R48 ;  /* 0x000000ffff327224 */ /* 0x001fc400078e0030 */
[----:B------:R-:W-:Y:S02]  /*da0d0*/  IMAD.MOV.U32 R48, RZ, RZ, R32 ;  /* 0x000000ffff307224 */ /* 0x000fe400078e0020 */
[----:B------:R-:W-:Y:S02]  /*da0e0*/  IMAD.MOV.U32 R32, RZ, RZ, R11 ;  /* 0x000000ffff207224 */ /* 0x000fe400078e000b */
[----:B------:R-:W-:Y:S01]  /*da0f0*/  IMAD.MOV.U32 R11, RZ, RZ, R16 ;  /* 0x000000ffff0b7224 */ /* 0x000fe200078e0010 */
[----:B--2---:R-:W-:Y:S02]  /*da100*/  SHF.R.S32.HI R9, RZ, 0x1f, R58 ;  /* 0x0000001fff097819 */ /* 0x004fe4000001143a */
[CC--:B------:R-:W-:Y:S02]  /*da110*/  IADD3 R16, P0, PT, R58.reuse, R0.reuse, RZ ;  /* 0x000000003a107210 */ /* 0x0c0fe40007f1e0ff */
[----:B------:R-:W-:Y:S02]  /*da120*/  IADD3 R56, P1, PT, R58, R3, RZ ;  /* 0x000000033a387210 */ /* 0x000fe40007f3e0ff */
[----:B------:R-:W-:Y:S01]  /*da130*/  SHF.R.S32.HI R8, RZ, 0x1f, R59 ;  /* 0x0000001fff087819 */ /* 0x000fe2000001143b */
[----:B------:R-:W-:Y:S01]  /*da140*/  IMAD.X R17, R9, 0x1, R4, P0 ;  /* 0x0000000109117824 */ /* 0x000fe200000e0604 */
[----:B------:R-:W-:-:S02]  /*da150*/  IADD3 R54, P2, PT, R59, R0, RZ ;  /* 0x000000003b367210 */ /* 0x000fc40007f5e0ff */
[----:B------:R-:W-:Y:S01]  /*da160*/  IADD3 R52, P3, PT, R59, R3, RZ ;  /* 0x000000033b347210 */ /* 0x000fe20007f7e0ff */
[--C-:B------:R-:W-:Y:S01]  /*da170*/  IMAD.X R57, R9, 0x1, R5.reuse, P1 ;  /* 0x0000000109397824 */ /* 0x100fe200008e0605 */
[----:B------:R0:W-:Y:S01]  /*da180*/  STL.64 [R1+0x2630], R16 ;  /* 0x0026301001007387 */ /* 0x0001e20000100a00 */
[C---:B------:R-:W-:Y:S02]  /*da190*/  IMAD.X R55, R8.reuse, 0x1, R4, P2 ;  /* 0x0000000108377824 */ /* 0x040fe400010e0604 */
[----:B------:R-:W-:Y:S01]  /*da1a0*/  IMAD.X R53, R8, 0x1, R5, P3 ;  /* 0x0000000108357824 */ /* 0x000fe200018e0605 */
[----:B0-----:R-:W2:Y:S04]  /*da1b0*/  LDL.LU.64 R16, [R1+0x4880] ;  /* 0x0048800001107983 */ /* 0x001ea80000300a00 */
[----:B------:R0:W-:Y:S04]  /*da1c0*/  STL.64 [R1+0x2628], R56 ;  /* 0x0026283801007387 */ /* 0x0001e80000100a00 */
[----:B------:R1:W-:Y:S04]  /*da1d0*/  STL.64 [R1+0x2620], R54 ;  /* 0x0026203601007387 */ /* 0x0003e80000100a00 */
[----:B------:R0:W-:Y:S01]  /*da1e0*/  STL.64 [R1+0x2618], R52 ;  /* 0x0026183401007387 */ /* 0x0001e20000100a00 */
[----:B---3--:R-:W-:-:S02]  /*da1f0*/  SHF.R.S32.HI R9, RZ, 0x1f, R60 ;  /* 0x0000001fff097819 */ /* 0x008fc4000001143c */
[CC--:B------:R-:W-:Y:S02]  /*da200*/  IADD3 R58, P0, PT, R60.reuse, R0.reuse, RZ ;  /* 0x000000003c3a7210 */ /* 0x0c0fe40007f1e0ff */
[-C--:B0-----:R-:W-:Y:S02]  /*da210*/  IADD3 R56, P1, PT, R60, R3.reuse, RZ ;  /* 0x000000033c387210 */ /* 0x081fe40007f3e0ff */
[----:B------:R-:W-:Y:S01]  /*da220*/  SHF.R.S32.HI R8, RZ, 0x1f, R61 ;  /* 0x0000001fff087819 */ /* 0x000fe2000001143d */
[--C-:B------:R-:W-:Y:S01]  /*da230*/  IMAD.X R59, R9, 0x1, R4.reuse, P0 ;  /* 0x00000001093b7824 */ /* 0x100fe200000e0604 */
[----:B-1----:R-:W-:Y:S01]  /*da240*/  IADD3 R54, P2, PT, R61, R0, RZ ;  /* 0x000000003d367210 */ /* 0x002fe20007f5e0ff */
[----:B------:R-:W-:Y:S01]  /*da250*/  IMAD.X R57, R9, 0x1, R5, P1 ;  /* 0x0000000109397824 */ /* 0x000fe200008e0605 */
[----:B------:R-:W-:Y:S02]  /*da260*/  IADD3 R52, P3, PT, R61, R3, RZ ;  /* 0x000000033d347210 */ /* 0x000fe40007f7e0ff */
[----:B------:R0:W-:Y:S01]  /*da270*/  STL.64 [R1+0x2610], R58 ;  /* 0x0026103a01007387 */ /* 0x0001e20000100a00 */
[----:B------:R-:W-:-:S02]  /*da280*/  IMAD.X R55, R8, 0x1, R4, P2 ;  /* 0x0000000108377824 */ /* 0x000fc400010e0604 */
[----:B------:R-:W-:Y:S01]  /*da290*/  IMAD.X R53, R8, 0x1, R5, P3 ;  /* 0x0000000108357824 */ /* 0x000fe200018e0605 */
[----:B------:R1:W-:Y:S04]  /*da2a0*/  STL.64 [R1+0x2608], R56 ;  /* 0x0026083801007387 */ /* 0x0003e80000100a00 */
[----:B------:R3:W-:Y:S04]  /*da2b0*/  STL.64 [R1+0x2600], R54 ;  /* 0x0026003601007387 */ /* 0x0007e80000100a00 */
[----:B------:R0:W-:Y:S04]  /*da2c0*/  STL.64 [R1+0x25f8], R52 ;  /* 0x0025f83401007387 */ /* 0x0001e80000100a00 */
[----:B------:R-:W2:Y:S02]  /*da2d0*/  LDL.LU R51, [R1] ;  /* 0x0000000001337983 */ /* 0x000ea40000300800 */
[----:B--2---:R-:W-:-:S02]  /*da2e0*/  SHF.R.S32.HI R9, RZ, 0x1f, R51 ;  /* 0x0000001fff097819 */ /* 0x004fc40000011433 */
[C---:B0-----:R-:W-:Y:S02]  /*da2f0*/  IADD3 R58, P0, PT, R51.reuse, R0, RZ ;  /* 0x00000000333a7210 */ /* 0x041fe40007f1e0ff */
[----:B-1----:R-:W-:Y:S02]  /*da300*/  IADD3 R56, P1, PT, R51, R3, RZ ;  /* 0x0000000333387210 */ /* 0x002fe40007f3e0ff */
[----:B------:R-:W2:Y:S01]  /*da310*/  LDL.LU R51, [R1+0x4] ;  /* 0x0000040001337983 */ /* 0x000ea20000300800 */
[C---:B------:R-:W-:Y:S02]  /*da320*/  IMAD.X R59, R9.reuse, 0x1, R4, P0 ;  /* 0x00000001093b7824 */ /* 0x040fe400000e0604 */
[----:B------:R-:W-:-:S03]  /*da330*/  IMAD.X R57, R9, 0x1, R5, P1 ;  /* 0x0000000109397824 */ /* 0x000fc600008e0605 */
[----:B------:R0:W-:Y:S04]  /*da340*/  STL.64 [R1+0x25f0], R58 ;  /* 0x0025f03a01007387 */ /* 0x0001e80000100a00 */
[----:B------:R1:W-:Y:S01]  /*da350*/  STL.64 [R1+0x25e8], R56 ;  /* 0x0025e83801007387 */ /* 0x0003e20000100a00 */
[----:B--2---:R-:W-:Y:S02]  /*da360*/  SHF.R.S32.HI R8, RZ, 0x1f, R51 ;  /* 0x0000001fff087819 */ /* 0x004fe40000011433 */
[C---:B---3--:R-:W-:Y:S02]  /*da370*/  IADD3 R54, P2, PT, R51.reuse, R0, RZ ;  /* 0x0000000033367210 */ /* 0x048fe40007f5e0ff */
[----:B------:R-:W-:-:S03]  /*da380*/  IADD3 R52, P3, PT, R51, R3, RZ ;  /* 0x0000000333347210 */ /* 0x000fc60007f7e0ff */
[C---:B------:R-:W-:Y:S02]  /*da390*/  IMAD.X R55, R8.reuse, 0x1, R4, P2 ;  /* 0x0000000108377824 */ /* 0x040fe400010e0604 */
[----:B------:R-:W-:-:S03]  /*da3a0*/  IMAD.X R53, R8, 0x1, R5, P3 ;  /* 0x0000000108357824 */ /* 0x000fc600018e0605 */
[----:B------:R2:W-:Y:S04]  /*da3b0*/  STL.64 [R1+0x25e0], R54 ;  /* 0x0025e03601007387 */ /* 0x0005e80000100a00 */
[----:B------:R3:W-:Y:S04]  /*da3c0*/  STL.64 [R1+0x25d8], R52 ;  /* 0x0025d83401007387 */ /* 0x0007e80000100a00 */
[----:B------:R-:W2:Y:S02]  /*da3d0*/  LDL.LU R51, [R1+0x8] ;  /* 0x0000080001337983 */ /* 0x000ea40000300800 */
        /* <DEDUP_REMOVED lines=9> */
[C---:B------:R-:W-:Y:S02]  /*da470*/  IADD3 R54, P2, PT, R51.reuse, R0, RZ ;  /* 0x0000000033367210 */ /* 0x040fe40007f5e0ff */
[----:B---3--:R-:W-:-:S03]  /*da480*/  IADD3 R52, P3, PT, R51, R3, RZ ;  /* 0x0000000333347210 */ /* 0x008fc60007f7e0ff */
        /* <DEDUP_REMOVED lines=2879> */
[----:B---3--:R-:W-:Y:S01]  /*e5880*/  IADD3 R52, P3, PT, R51, R3, RZ ;  /* 0x0000000333347210 */ /* 0x008fe20007f7e0ff */
[----:B------:R-:W-:-:S02]  /*e5890*/  IMAD.MOV.U32 R51, RZ, RZ, R50 ;  /* 0x000000ffff337224 */ /* 0x000fc400078e0032 */
[----:B------:R-:W-:Y:S02]  /*e58a0*/  IMAD.MOV.U32 R50, RZ, RZ, R49 ;  /* 0x000000ffff327224 */ /* 0x000fe400078e0031 */
[----:B------:R-:W-:Y:S02]  /*e58b0*/  IMAD.MOV.U32 R49, RZ, RZ, R48 ;  /* 0x000000ffff317224 */ /* 0x000fe400078e0030 */
[C---:B------:R-:W-:Y:S02]  /*e58c0*/  IMAD.X R55, R8.reuse, 0x1, R4, P2 ;  /* 0x0000000108377824 */ /* 0x040fe400010e0604 */
[----:B------:R-:W-:Y:S02]  /*e58d0*/  IMAD.MOV.U32 R48, RZ, RZ, R47 ;  /* 0x000000ffff307224 */ /* 0x000fe400078e002f */
[----:B------:R-:W-:Y:S02]  /*e58e0*/  IMAD.X R53, R8, 0x1, R5, P3 ;  /* 0x0000000108357824 */ /* 0x000fe400018e0605 */
[----:B------:R-:W-:-:S02]  /*e58f0*/  IMAD.MOV.U32 R47, RZ, RZ, R46 ;  /* 0x000000ffff2f7224 */ /* 0x000fc400078e002e */
[----:B------:R-:W-:Y:S02]  /*e5900*/  IMAD.MOV.U32 R46, RZ, RZ, R44 ;  /* 0x000000ffff2e7224 */ /* 0x000fe400078e002c */
[----:B------:R-:W-:Y:S02]  /*e5910*/  IMAD.MOV.U32 R44, RZ, RZ, R45 ;  /* 0x000000ffff2c7224 */ /* 0x000fe400078e002d */
[----:B------:R-:W-:Y:S01]  /*e5920*/  IMAD.MOV.U32 R45, RZ, RZ, R43 ;  /* 0x000000ffff2d7224 */ /* 0x000fe200078e002b */
[----:B------:R2:W-:Y:S01]  /*e5930*/  STL.64 [R1+0x1148], R54 ;  /* 0x0011483601007387 */ /* 0x0005e20000100a00 */
[----:B------:R-:W-:-:S03]  /*e5940*/  IMAD.MOV.U32 R43, RZ, RZ, R42 ;  /* 0x000000ffff2b7224 */ /* 0x000fc600078e002a */
[----:B------:R3:W-:Y:S01]  /*e5950*/  STL.64 [R1+0x1158], R52 ;  /* 0x0011583401007387 */ /* 0x0007e20000100a00 */
[----:B------:R-:W-:-:S03]  /*e5960*/  IMAD.MOV.U32 R42, RZ, RZ, R40 ;  /* 0x000000ffff2a7224 */ /* 0x000fc600078e0028 */
[----:B------:R-:W2:Y:S01]  /*e5970*/  LDL.LU R40, [R1+0x3b8] ;  /* 0x0003b80001287983 */ /* 0x000ea20000300800 */
[----:B------:R-:W-:Y:S02]  /*e5980*/  SHF.R.S32.HI R9, RZ, 0x1f, R51 ;  /* 0x0000001fff097819 */ /* 0x000fe40000011433 */
[C---:B0-----:R-:W-:Y:S02]  /*e5990*/  IADD3 R58, P0, PT, R51.reuse, R0, RZ ;  /* 0x00000000333a7210 */ /* 0x041fe40007f1e0ff */
[----:B-1----:R-:W-:Y:S01]  /*e59a0*/  IADD3 R56, P1, PT, R51, R3, RZ ;  /* 0x0000000333387210 */ /* 0x002fe20007f3e0ff */
[----:B------:R-:W-:Y:S02]  /*e59b0*/  IMAD.MOV.U32 R51, RZ, RZ, R50 ;  /* 0x000000ffff337224 */ /* 0x000fe400078e0032 */
        /* <DEDUP_REMOVED lines=8> */
[----:B--2---:R-:W-:Y:S02]  /*e5a40*/  IMAD.MOV.U32 R42, RZ, RZ, R40 ;  /* 0x000000ffff2a7224 */ /* 0x004fe400078e0028 */
[----:B------:R-:W2:Y:S01]  /*e5a50*/  LDL.LU R40, [R1+0x3bc] ;  /* 0x0003bc0001287983 */ /* 0x000ea20000300800 */
[----:B------:R-:W-:Y:S02]  /*e5a60*/  SHF.R.S32.HI R8, RZ, 0x1f, R51 ;  /* 0x0000001fff087819 */ /* 0x000fe40000011433 */
[C---:B------:R-:W-:Y:S02]  /*e5a70*/  IADD3 R54, P2, PT, R51.reuse, R0, RZ ;  /* 0x0000000033367210 */ /* 0x040fe40007f5e0ff */
[----:B---3--:R-:W-:Y:S01]  /*e5a80*/  IADD3 R52, P3, PT, R51, R3, RZ ;  /* 0x0000000333347210 */ /* 0x008fe20007f7e0ff */
[----:B------:R-:W-:Y:S02]  /*e5a90*/  IMAD.MOV.U32 R51, RZ, RZ, R50 ;  /* 0x000000ffff337224 */ /* 0x000fe400078e0032 */
[----:B------:R-:W-:-:S02]  /*e5aa0*/  IMAD.X R59, R9, 0x1, R4, P0 ;  /* 0x00000001093b7824 */ /* 0x000fc400000e0604 */
[----:B------:R-:W-:Y:S02]  /*e5ab0*/  IMAD.MOV.U32 R50, RZ, RZ, R49 ;  /* 0x000000ffff327224 */ /* 0x000fe400078e0031 */
[----:B------:R-:W-:Y:S02]  /*e5ac0*/  IMAD.X R57, R9, 0x1, R5, P1 ;  /* 0x0000000109397824 */ /* 0x000fe400008e0605 */
[----:B------:R-:W-:Y:S02]  /*e5ad0*/  IMAD.MOV.U32 R49, RZ, RZ, R48 ;  /* 0x000000ffff317224 */ /* 0x000fe400078e0030 */
[C---:B------:R-:W-:Y:S02]  /*e5ae0*/  IMAD.X R55, R8.reuse, 0x1, R4, P2 ;  /* 0x0000000108377824 */ /* 0x040fe400010e0604 */
[----:B------:R-:W-:Y:S02]  /*e5af0*/  IMAD.MOV.U32 R48, RZ, RZ, R47 ;  /* 0x000000ffff307224 */ /* 0x000fe400078e002f */
[----:B------:R-:W-:-:S02]  /*e5b00*/  IMAD.X R53, R8, 0x1, R5, P3 ;  /* 0x0000000108357824 */ /* 0x000fc400018e0605 */
[----:B------:R-:W-:Y:S02]  /*e5b10*/  IMAD.MOV.U32 R47, RZ, RZ, R46 ;  /* 0x000000ffff2f7224 */ /* 0x000fe400078e002e */
[----:B------:R-:W-:Y:S01]  /*e5b20*/  IMAD.MOV.U32 R46, RZ, RZ, R44 ;  /* 0x000000ffff2e7224 */ /* 0x000fe200078e002c */
[----:B------:R0:W-:Y:S01]  /*e5b30*/  STL.64 [R1+0x1138], R58 ;  /* 0x0011383a01007387 */ /* 0x0001e20000100a00 */
[----:B------:R-:W-:-:S03]  /*e5b40*/  IMAD.MOV.U32 R44, RZ, RZ, R45 ;  /* 0x000000ffff2c7224 */ /* 0x000fc600078e002d */
[----:B------:R1:W-:Y:S01]  /*e5b50*/  STL.64 [R1+0x1150], R56 ;  /* 0x0011503801007387 */ /* 0x0003e20000100a00 */
[----:B------:R-:W-:-:S03]  /*e5b60*/  IMAD.MOV.U32 R45, RZ, RZ, R43 ;  /* 0x000000ffff2d7224 */ /* 0x000fc600078e002b */
[----:B------:R3:W-:Y:S01]  /*e5b70*/  STL.64 [R1+0x1168], R54 ;  /* 0x0011683601007387 */ /* 0x0007e20000100a00 */
[----:B------:R-:W-:-:S03]  /*e5b80*/  IMAD.MOV.U32 R43, RZ, RZ, R42 ;  /* 0x000000ffff2b7224 */ /* 0x000fc600078e002a */
[----:B------:R0:W-:Y:S01]  /*e5b90*/  STL.64 [R1+0x1178], R52 ;  /* 0x0011783401007387 */ /* 0x0001e20000100a00 */
[----:B--2---:R-:W-:-:S03]  /*e5ba0*/  IMAD.MOV.U32 R42, RZ, RZ, R40 ;  /* 0x000000ffff2a7224 */ /* 0x004fc600078e0028 */
        /* <DEDUP_REMOVED lines=16> */
[C---:B---3--:R-:W-:Y:S02]  /*e5cb0*/  IADD3 R54, P2, PT, R51.reuse, R0, RZ ;  /* 0x0000000033367210 */ /* 0x048fe40007f5e0ff */
[----:B------:R-:W-:Y:S01]  /*e5cc0*/  IADD3 R52, P3, PT, R51, R3, RZ ;  /* 0x0000000333347210 */ /* 0x000fe20007f7e0ff */
        /* <DEDUP_REMOVED lines=602> */
[----:B------:R-:W-:Y:S01]  /*e8270*/  IMAD.MOV.U32 R47, RZ, RZ, R46 ;  /* 0x000000ffff2f7224 */ /* 0x000fe200078e002e */
[----:B------:R-:W-:Y:S02]  /*e8280*/  SHF.R.S32.HI R8, RZ, 0x1f, R51 ;  /* 0x0000001fff087819 */ /* 0x000fe40000011433 */
[C---:B---3--:R-:W-:Y:S01]  /*e8290*/  IADD3 R54, P2, PT, R51.reuse, R0, RZ ;  /* 0x0000000033367210 */ /* 0x048fe20007f5e0ff */
[----:B------:R-:W-:Y:S01]  /*e82a0*/  IMAD.MOV.U32 R46, RZ, RZ, R44 ;  /* 0x000000ffff2e7224 */ /* 0x000fe200078e002c */
[----:B------:R-:W-:Y:S01]  /*e82b0*/  IADD3 R52, P3, PT, R51, R3, RZ ;  /* 0x0000000333347210 */ /* 0x000fe20007f7e0ff */
[----:B------:R-:W-:Y:S02]  /*e82c0*/  IMAD.MOV.U32 R44, RZ, RZ, R45 ;  /* 0x000000ffff2c7224 */ /* 0x000fe400078e002d */
[----:B------:R-:W-:-:S02]  /*e82d0*/  IMAD.MOV.U32 R51, RZ, RZ, R50 ;  /* 0x000000ffff337224 */ /* 0x000fc400078e0032 */
[----:B------:R-:W-:Y:S02]  /*e82e0*/  IMAD.MOV.U32 R45, RZ, RZ, R43 ;  /* 0x000000ffff2d7224 */ /* 0x000fe400078e002b */
[C---:B------:R-:W-:Y:S02]  /*e82f0*/  IMAD.X R59, R9.reuse, 0x1, R4, P0 ;  /* 0x00000001093b7824 */ /* 0x040fe400000e0604 */
[----:B------:R-:W-:Y:S02]  /*e8300*/  IMAD.MOV.U32 R50, RZ, RZ, R49 ;  /* 0x000000ffff327224 */ /* 0x000fe400078e0031 */
[----:B------:R-:W-:Y:S02]  /*e8310*/  IMAD.MOV.U32 R43, RZ, RZ, R42 ;  /* 0x000000ffff2b7224 */ /* 0x000fe400078e002a */
[----:B------:R-:W-:Y:S02]  /*e8320*/  IMAD.X R57, R9, 0x1, R5, P1 ;  /* 0x0000000109397824 */ /* 0x000fe400008e0605 */
[----:B------:R-:W-:-:S02]  /*e8330*/  IMAD.MOV.U32 R49, RZ, RZ, R48 ;  /* 0x000000ffff317224 */ /* 0x000fc400078e0030 */
[C---:B------:R-:W-:Y:S02]  /*e8340*/  IMAD.X R55, R8.reuse, 0x1, R4, P2 ;  /* 0x0000000108377824 */ /* 0x040fe400010e0604 */
[----:B------:R-:W-:Y:S02]  /*e8350*/  IMAD.MOV.U32 R48, RZ, RZ, R47 ;  /* 0x000000ffff307224 */ /* 0x000fe400078e002f */
[----:B------:R-:W-:Y:S02]  /*e8360*/  IMAD.X R53, R8, 0x1, R5, P3 ;  /* 0x0000000108357824 */ /* 0x000fe400018e0605 */
[----:B------:R-:W-:Y:S02]  /*e8370*/  IMAD.MOV.U32 R47, RZ, RZ, R46 ;  /* 0x000000ffff2f7224 */ /* 0x000fe400078e002e */
[----:B------:R-:W-:Y:S02]  /*e8380*/  IMAD.MOV.U32 R46, RZ, RZ, R44 ;  /* 0x000000ffff2e7224 */ /* 0x000fe400078e002c */
[----:B------:R-:W-:-:S02]  /*e8390*/  IMAD.MOV.U32 R44, RZ, RZ, R45 ;  /* 0x000000ffff2c7224 */ /* 0x000fc400078e002d */
[----:B------:R-:W-:Y:S02]  /*e83a0*/  IMAD.MOV.U32 R45, RZ, RZ, R43 ;  /* 0x000000ffff2d7224 */ /* 0x000fe400078e002b */
[----:B--2---:R-:W-:Y:S02]  /*e83b0*/  IMAD.MOV.U32 R42, RZ, RZ, R40 ;  /* 0x000000ffff2a7224 */ /* 0x004fe400078e0028 */
[----:B------:R-:W-:Y:S02]  /*e83c0*/  IMAD.MOV.U32 R40, RZ, RZ, R31 ;  /* 0x000000ffff287224 */ /* 0x000fe400078e001f */
[----:B------:R-:W2:Y:S04]  /*e83d0*/  LDL.LU R31, [R1+0x1618] ;  /* 0x00161800011f7983 */ /* 0x000ea80000300800 */
[----:B------:R0:W-:Y:S04]  /*e83e0*/  STL.64 [R1+0x13a8], R58 ;  /* 0x0013a83a01007387 */ /* 0x0001e80000100a00 */
[----:B------:R1:W-:Y:S04]  /*e83f0*/  STL.64 [R1+0x13b8], R56 ;  /* 0x0013b83801007387 */ /* 0x0003e80000100a00 */
        /* <DEDUP_REMOVED lines=23> */
[----:B------:R-:W-:-:S02]  /*e8570*/  IMAD.MOV.U32 R50, RZ, RZ, R49 ;  /* 0x000000ffff327224 */ /* 0x000fc400078e0031 */
[C---:B------:R-:W-:Y:S02]  /*e8580*/  IMAD.X R59, R9.reuse, 0x1, R4, P0 ;  /* 0x00000001093b7824 */ /* 0x040fe400000e0604 */
[----:B------:R-:W-:Y:S02]  /*e8590*/  IMAD.MOV.U32 R49, RZ, RZ, R48 ;  /* 0x000000ffff317224 */ /* 0x000fe400078e0030 */
[----:B------:R-:W-:Y:S02]  /*e85a0*/  IMAD.X R57, R9, 0x1, R5, P1 ;  /* 0x0000000109397824 */ /* 0x000fe400008e0605 */
[----:B------:R-:W-:Y:S02]  /*e85b0*/  IMAD.MOV.U32 R48, RZ, RZ, R47 ;  /* 0x000000ffff307224 */ /* 0x000fe400078e002f */
[----:B------:R-:W-:Y:S02]  /*e85c0*/  IMAD.X R55, R8, 0x1, R4, P2 ;  /* 0x0000000108377824 */ /* 0x000fe400010e0604 */
[----:B------:R-:W-:-:S02]  /*e85d0*/  IMAD.MOV.U32 R47, RZ, RZ, R46 ;  /* 0x000000ffff2f7224 */ /* 0x000fc400078e002e */
[----:B------:R-:W-:Y:S02]  /*e85e0*/  IMAD.X R53, R8, 0x1, R5, P3 ;  /* 0x0000000108357824 */ /* 0x000fe400018e0605 */
[----:B------:R-:W-:Y:S02]  /*e85f0*/  IMAD.MOV.U32 R46, RZ, RZ, R44 ;  /* 0x000000ffff2e7224 */ /* 0x000fe400078e002c */
[----:B------:R-:W-:Y:S01]  /*e8600*/  IMAD.MOV.U32 R44, RZ, RZ, R45 ;  /* 0x000000ffff2c7224 */ /* 0x000fe200078e002d */
[----:B------:R0:W-:Y:S01]  /*e8610*/  STL.64 [R1+0x13c8], R58 ;  /* 0x0013c83a01007387 */ /* 0x0001e20000100a00 */
[----:B------:R-:W-:-:S03]  /*e8620*/  IMAD.MOV.U32 R45, RZ, RZ, R43 ;  /* 0x000000ffff2d7224 */ /* 0x000fc600078e002b */
[----:B------:R1:W-:Y:S01]  /*e8630*/  STL.64 [R1+0x13d8], R56 ;  /* 0x0013d83801007387 */ /* 0x0003e20000100a00 */
[----:B------:R-:W-:-:S03]  /*e8640*/  IMAD.MOV.U32 R43, RZ, RZ, R42 ;  /* 0x000000ffff2b7224 */ /* 0x000fc600078e002a */
[----:B------:R3:W-:Y:S04]  /*e8650*/  STL.64 [R1+0x13f8], R54 ;  /* 0x0013f83601007387 */ /* 0x0007e80000100a00 */
[----:B------:R0:W-:Y:S01]  /*e8660*/  STL.64 [R1+0x13f0], R52 ;  /* 0x0013f03401007387 */ /* 0x0001e20000100a00 */
[----:B--2---:R-:W-:Y:S02]  /*e8670*/  IMAD.MOV.U32 R42, RZ, RZ, R40 ;  /* 0x000000ffff2a7224 */ /* 0x004fe400078e0028 */
[----:B------:R-:W-:Y:S02]  /*e8680*/  IMAD.MOV.U32 R40, RZ, RZ, R41 ;  /* 0x000000ffff287224 */ /* 0x000fe400078e0029 */
[----:B------:R-:W2:Y:S01]  /*e8690*/  LDL.LU R41, [R1+0x10c0] ;  /* 0x0010c00001297983 */ /* 0x000ea20000300800 */
[----:B------:R-:W-:-:S02]  /*e86a0*/  SHF.R.S32.HI R9, RZ, 0x1f, R51 ;  /* 0x0000001fff097819 */ /* 0x000fc40000011433 */
[C---:B0-----:R-:W-:Y:S02]  /*e86b0*/  IADD3 R58, P0, PT, R51.reuse, R0, RZ ;  /* 0x00000000333a7210 */ /* 0x041fe40007f1e0ff */
[----:B-1----:R-:W-:Y:S01]  /*e86c0*/  IADD3 R56, P1, PT, R51, R3, RZ ;  /* 0x0000000333387210 */ /* 0x002fe20007f3e0ff */
        /* <DEDUP_REMOVED lines=10> */
[----:B------:R-:W-:-:S02]  /*e8770*/  IMAD.X R59, R9, 0x1, R4, P0 ;  /* 0x00000001093b7824 */ /* 0x000fc400000e0604 */
[----:B------:R-:W-:Y:S02]  /*e8780*/  IMAD.X R57, R9, 0x1, R5, P1 ;  /* 0x0000000109397824 */ /* 0x000fe400008e0605 */
[----:B--2---:R-:W-:Y:S02]  /*e8790*/  IMAD.MOV.U32 R40, RZ, RZ, R41 ;  /* 0x000000ffff287224 */ /* 0x004fe400078e0029 */
[----:B------:R-:W-:Y:S02]  /*e87a0*/  IMAD.MOV.U32 R41, RZ, RZ, R39 ;  /* 0x000000ffff297224 */ /* 0x000fe400078e0027 */
[----:B------:R-:W2:Y:S04]  /*e87b0*/  LDL.LU R39, [R1+0x10c4] ;  /* 0x0010c40001277983 */ /* 0x000ea80000300800 */
[----:B------:R-:W-:Y:S04]  /*e87c0*/  STL.64 [R1+0x13e8], R58 ;  /* 0x0013e83a01007387 */ /* 0x000fe80000100a00 */
[----:B------:R0:W-:Y:S01]  /*e87d0*/  STL.64 [R1+0x1400], R56 ;  /* 0x0014003801007387 */ /* 0x0001e20000100a00 */
[----:B------:R-:W-:-:S02]  /*e87e0*/  SHF.R.S32.HI R8, RZ, 0x1f, R51 ;  /* 0x0000001fff087819 */ /* 0x000fc40000011433 */
[C---:B---3--:R-:W-:Y:S02]  /*e87f0*/  IADD3 R54, P2, PT, R51.reuse, R0, RZ ;  /* 0x0000000033367210 */ /* 0x048fe40007f5e0ff */
[----:B------:R-:W-:-:S03]  /*e8800*/  IADD3 R52, P3, PT, R51, R3, RZ ;  /* 0x0000000333347210 */ /* 0x000fc60007f7e0ff */
[C---:B------:R-:W-:Y:S02]  /*e8810*/  IMAD.X R55, R8.reuse, 0x1, R4, P2 ;  /* 0x0000000108377824 */ /* 0x040fe400010e0604 */
[----:B------:R-:W-:Y:S02]  /*e8820*/  IMAD.X R53, R8, 0x1, R5, P3 ;  /* 0x0000000108357824 */ /* 0x000fe400018e0605 */
[----:B0-----:R-:W-:Y:S02]  /*e8830*/  IMAD.MOV.U32 R56, RZ, RZ, R50 ;  /* 0x000000ffff387224 */ /* 0x001fe400078e0032 */
        /* <DEDUP_REMOVED lines=10> */
[----:B------:R-:W-:Y:S04]  /*e88e0*/  STL.64 [R1+0x1418], R54 ;  /* 0x0014183601007387 */ /* 0x000fe80000100a00 */
[----:B------:R-:W-:Y:S01]  /*e88f0*/  STL.64 [R1+0x1410], R52 ;  /* 0x0014103401007387 */ /* 0x000fe20000100a00 */
[----:B--2---:R-:W-:Y:S02]  /*e8900*/  IMAD.MOV.U32 R41, RZ, RZ, R39 ;  /* 0x000000ffff297224 */ /* 0x004fe400078e0027 */
[----:B------:R-:W-:Y:S02]  /*e8910*/  IMAD.MOV.U32 R39, RZ, RZ, R35 ;  /* 0x000000ffff277224 */ /* 0x000fe400078e0023 */
[----:B------:R-:W2:Y:S01]  /*e8920*/  LDL.LU R35, [R1+0xe6c] ;  /* 0x000e6c0001237983 */ /* 0x000ea20000300800 */
[----:B------:R-:W-:-:S02]  /*e8930*/  IMAD.MOV.U32 R51, RZ, RZ, R50 ;  /* 0x000000ffff337224 */ /* 0x000fc400078e0032 */
[----:B------:R-:W-:Y:S02]  /*e8940*/  IMAD.MOV.U32 R50, RZ, RZ, R49 ;  /* 0x000000ffff327224 */ /* 0x000fe400078e0031 */
[----:B------:R-:W-:Y:S02]  /*e8950*/  IMAD.MOV.U32 R49, RZ, RZ, R48 ;  /* 0x000000ffff317224 */ /* 0x000fe400078e0030 */
[----:B------:R-:W-:Y:S02]  /*e8960*/  IMAD.MOV.U32 R48, RZ, RZ, R47 ;  /* 0x000000ffff307224 */ /* 0x000fe400078e002f */
[----:B------:R-:W-:Y:S02]  /*e8970*/  IMAD.MOV.U32 R47, RZ, RZ, R46 ;  /* 0x000000ffff2f7224 */ /* 0x000fe400078e002e */
[----:B------:R-:W-:Y:S02]  /*e8980*/  IMAD.MOV.U32 R46, RZ, RZ, R44 ;  /* 0x000000ffff2e7224 */ /* 0x000fe400078e002c */
[----:B------:R-:W-:-:S02]  /*e8990*/  IMAD.MOV.U32 R44, RZ, RZ, R45 ;  /* 0x000000ffff2c7224 */ /* 0x000fc400078e002d */
[----:B------:R-:W-:Y:S02]  /*e89a0*/  IMAD.U32 R8, RZ, RZ, UR4 ;  /* 0x00000004ff087e24 */ /* 0x000fe4000f8e00ff */
[----:B------:R-:W-:Y:S02]  /*e89b0*/  IMAD.MOV.U32 R45, RZ, RZ, R43 ;  /* 0x000000ffff2d7224 */ /* 0x000fe400078e002b */
[----:B------:R-:W-:Y:S02]  /*e89c0*/  IMAD.MOV.U32 R43, RZ, RZ, R42 ;  /* 0x000000ffff2b7224 */ /* 0x000fe400078e002a */
[----:B------:R-:W-:Y:S02]  /*e89d0*/  IMAD.MOV.U32 R42, RZ, RZ, R40 ;  /* 0x000000ffff2a7224 */ /* 0x000fe400078e0028 */
[----:B------:R-:W-:Y:S02]  /*e89e0*/  IMAD.MOV.U32 R40, RZ, RZ, R41 ;  /* 0x000000ffff287224 */ /* 0x000fe400078e0029 */
[----:B------:R-:W-:Y:S01]  /*e89f0*/  IMAD.MOV.U32 R41, RZ, RZ, R39 ;  /* 0x000000ffff297224 */ /* 0x000fe200078e0027 */
[----:B------:R0:W-:Y:S01]  /*e8a00*/  STL [R1+0x60], R8 ;  /* 0x0000600801007387 */ /* 0x0001e20000100800 */
[----:B--2---:R-:W-:-:S03]  /*e8a10*/  IMAD.MOV.U32 R39, RZ, RZ, R35 ;  /* 0x000000ffff277224 */ /* 0x004fc600078e0023 */
[----:B------:R-:W2:Y:S01]  /*e8a20*/  LDL.LU R35, [R1+0x15d8] ;  /* 0x0015d80001237983 */ /* 0x000ea20000300800 */
[----:B------:R-:W-:Y:S02]  /*e8a30*/  SHF.R.S32.HI R9, RZ, 0x1f, R51 ;  /* 0x0000001fff097819 */ /* 0x000fe40000011433 */
[C---:B------:R-:W-:Y:S02]  /*e8a40*/  IADD3 R60, P0, PT, R51.reuse, R0, RZ ;  /* 0x00000000333c7210 */ /* 0x040fe40007f1e0ff */
[----:B------:R-:W-:Y:S01]  /*e8a50*/  IADD3 R58, P1, PT, R51, R3, RZ ;  /* 0x00000003333a7210 */ /* 0x000fe20007f3e0ff */
        /* <DEDUP_REMOVED lines=9> */
[----:B------:R-:W-:Y:S02]  /*e8af0*/  IMAD.MOV.U32 R40, RZ, RZ, R41 ;  /* 0x000000ffff287224 */ /* 0x000fe400078e0029 */
[----:B------:R-:W-:Y:S01]  /*e8b00*/  IMAD.MOV.U32 R41, RZ, RZ, R39 ;  /* 0x000000ffff297224 */ /* 0x000fe200078e0027 */
[----:B------:R-:W-:Y:S01]  /*e8b10*/  UMOV UR4, UR5 ;  /* 0x0000000500047c82 */ /* 0x000fe20008000000 */
[----:B--2---:R-:W-:Y:S02]  /*e8b20*/  IMAD.MOV.U32 R39, RZ, RZ, R35 ;  /* 0x000000ffff277224 */ /* 0x004fe400078e0023 */
[----:B------:R-:W-:Y:S02]  /*e8b30*/  IMAD.MOV.U32 R35, RZ, RZ, R34 ;  /* 0x000000ffff237224 */ /* 0x000fe400078e0022 */
[----:B------:R-:W-:Y:S02]  /*e8b40*/  IMAD.MOV.U32 R34, RZ, RZ, R33 ;  /* 0x000000ffff227224 */ /* 0x000fe400078e0021 */
[----:B------:R-:W-:-:S02]  /*e8b50*/  IMAD.MOV.U32 R33, RZ, RZ, R11 ;  /* 0x000000ffff217224 */ /* 0x000fc400078e000b */
[----:B------:R-:W2:Y:S01]  /*e8b60*/  LDL.LU R11, [R1+0x14bc] ;  /* 0x0014bc00010b7983 */ /* 0x000ea20000300800 */
[----:B0-----:R-:W-:Y:S02]  /*e8b70*/  SHF.R.S32.HI R8, RZ, 0x1f, R51 ;  /* 0x0000001fff087819 */ /* 0x001fe40000011433 */
[C---:B------:R-:W-:Y:S02]  /*e8b80*/  IADD3 R54, P2, PT, R51.reuse, R0, RZ ;  /* 0x0000000033367210 */ /* 0x040fe40007f5e0ff */
[----:B------:R-:W-:Y:S01]  /*e8b90*/  IADD3 R52, P3, PT, R51, R3, RZ ;  /* 0x0000000333347210 */ /* 0x000fe20007f7e0ff */
[C---:B------:R-:W-:Y:S02]  /*e8ba0*/  IMAD.X R61, R9.reuse, 0x1, R4, P0 ;  /* 0x00000001093d7824 */ /* 0x040fe400000e0604 */
[----:B------:R-:W-:Y:S02]  /*e8bb0*/  IMAD.X R59, R9, 0x1, R5, P1 ;  /* 0x00000001093b7824 */ /* 0x000fe400008e0605 */
[----:B------:R-:W-:-:S02]  /*e8bc0*/  IMAD.MOV.U32 R51, RZ, RZ, R48 ;  /* 0x000000ffff337224 */ /* 0x000fc400078e0030 */
[C---:B------:R-:W-:Y:S02]  /*e8bd0*/  IMAD.X R55, R8.reuse, 0x1, R4, P2 ;  /* 0x0000000108377824 */ /* 0x040fe400010e0604 */
[----:B------:R-:W-:Y:S01]  /*e8be0*/  IMAD.X R53, R8, 0x1, R5, P3 ;  /* 0x0000000108357824 */ /* 0x000fe200018e0605 */
[----:B------:R-:W-:Y:S04]  /*e8bf0*/  STL.64 [R1+0x1408], R60 ;  /* 0x0014083c01007387 */ /* 0x000fe80000100a00 */
[----:B------:R-:W-:Y:S04]  /*e8c00*/  STL.64 [R1+0x1420], R58 ;  /* 0x0014203a01007387 */ /* 0x000fe80000100a00 */
[----:B------:R-:W-:Y:S01]  /*e8c10*/  STL.64 [R1+0x1428], R54 ;  /* 0x0014283601007387 */ /* 0x000fe20000100a00 */
[----:B------:R-:W-:-:S03]  /*e8c20*/  IMAD.MOV.U32 R48, RZ, RZ, R44 ;  /* 0x000000ffff307224 */ /* 0x000fc600078e002c */
[----:B------:R0:W-:Y:S01]  /*e8c30*/  STL.64 [R1+0x1438], R52 ;  /* 0x0014383401007387 */ /* 0x0001e20000100a00 */
[----:B------:R-:W-:Y:S02]  /*e8c40*/  IMAD.MOV.U32 R44, RZ, RZ, R35 ;  /* 0x000000ffff2c7224 */ /* 0x000fe400078e0023 */
[----:B------:R-:W-:Y:S02]  /*e8c50*/  IMAD.MOV.U32 R35, RZ, RZ, R33 ;  /* 0x000000ffff237224 */ /* 0x000fe400078e0021 */
[----:B------:R-:W-:Y:S02]  /*e8c60*/  IMAD.MOV.U32 R33, RZ, RZ, R15 ;  /* 0x000000ffff217224 */ /* 0x000fe400078e000f */
        /* <DEDUP_REMOVED lines=13> */
[----:B--2---:R-:W-:Y:S02]  /*e8d40*/  IMAD.MOV.U32 R39, RZ, RZ, R11 ;  /* 0x000000ffff277224 */ /* 0x004fe400078e000b */
[----:B------:R-:W2:Y:S04]  /*e8d50*/  LDL.LU R11, [R1+0x151c] ;  /* 0x00151c00010b7983 */ /* 0x000ea80000300800 */
[----:B------:R-:W3:Y:S01]  /*e8d60*/  LDL.LU R44, [R1+0x14dc] ;  /* 0x0014dc00012c7983 */ /* 0x000ee20000300800 */
[----:B------:R-:W-:-:S02]  /*e8d70*/  SHF.R.S32.HI R9, RZ, 0x1f, R53 ;  /* 0x0000001fff097819 */ /* 0x000fc40000011435 */
[C---:B------:R-:W-:Y:S02]  /*e8d80*/  IADD3 R14, P3, PT, R53.reuse, R0, RZ ;  /* 0x00000000350e7210 */ /* 0x040fe40007f7e0ff */
[----:B------:R-:W-:Y:S01]  /*e8d90*/  IADD3 R60, P0, PT, R53, R3, RZ ;  /* 0x00000003353c7210 */ /* 0x000fe20007f1e0ff */
[----:B------:R-:W-:Y:S02]  /*e8da0*/  IMAD.MOV.U32 R53, RZ, RZ, R52 ;  /* 0x000000ffff357224 */ /* 0x000fe400078e0034 */
[----:B------:R-:W-:Y:S02]  /*e8db0*/  IMAD.MOV.U32 R52, RZ, RZ, R50 ;  /* 0x000000ffff347224 */ /* 0x000fe400078e0032 */
[----:B------:R-:W-:Y:S02]  /*e8dc0*/  IMAD.MOV.U32 R50, RZ, RZ, R48 ;  /* 0x000000ffff327224 */ /* 0x000fe400078e0030 */
[----:B------:R-:W-:Y:S02]  /*e8dd0*/  IMAD.MOV.U32 R48, RZ, RZ, R46 ;  /* 0x000000ffff307224 */ /* 0x000fe400078e002e */
[----:B------:R-:W-:Y:S01]  /*e8de0*/  IMAD.MOV.U32 R46, RZ, RZ, R39 ;  /* 0x000000ffff2e7224 */ /* 0x000fe200078e0027 */
[----:B------:R-:W-:-:S02]  /*e8df0*/  SHF.R.S32.HI R8, RZ, 0x1f, R54 ;  /* 0x0000001fff087819 */ /* 0x000fc40000011436 */
[C---:B------:R-:W-:Y:S01]  /*e8e00*/  IADD3 R58, P1, PT, R54.reuse, R0, RZ ;  /* 0x00000000363a7210 */ /* 0x040fe20007f3e0ff */
[----:B------:R-:W-:Y:S01]  /*e8e10*/  IMAD.MOV.U32 R39, RZ, RZ, R33 ;  /* 0x000000ffff277224 */ /* 0x000fe200078e0021 */
[----:B------:R-:W-:Y:S01]  /*e8e20*/  IADD3 R54, P2, PT, R54, R3, RZ ;  /* 0x0000000336367210 */ /* 0x000fe20007f5e0ff */
[C---:B------:R-:W-:Y:S02]  /*e8e30*/  IMAD.X R15, R9.reuse, 0x1, R4, P3 ;  /* 0x00000001090f7824 */ /* 0x040fe400018e0604 */
[----:B------:R-:W-:Y:S02]  /*e8e40*/  IMAD.MOV.U32 R33, RZ, RZ, R29 ;  /* 0x000000ffff217224 */ /* 0x000fe400078e001d */
[----:B------:R-:W-:Y:S02]  /*e8e50*/  IMAD.MOV.U32 R29, RZ, RZ, R28 ;  /* 0x000000ffff1d7224 */ /* 0x000fe400078e001c */
[----:B------:R-:W-:Y:S02]  /*e8e60*/  IMAD.MOV.U32 R28, RZ, RZ, R7 ;  /* 0x000000ffff1c7224 */ /* 0x000fe400078e0007 */
[----:B------:R-:W-:Y:S01]  /*e8e70*/  IMAD.X R61, R9, 0x1, R5, P0 ;  /* 0x00000001093d7824 */ /* 0x000fe200000e0605 */
[----:B------:R-:W2:Y:S01]  /*e8e80*/  LDL.LU R7, [R1+0x4878] ;  /* 0x0048780001077983 */ /* 0x000ea20000300800 */
[----:B------:R-:W-:-:S03]  /*e8e90*/  IMAD.X R59, R8, 0x1, R4, P1 ;  /* 0x00000001083b7824 */ /* 0x000fc600008e0604 */
[----:B------:R0:W-:Y:S01]  /*e8ea0*/  STL.64 [R1+0x1430], R14 ;  /* 0x0014300e01007387 */ /* 0x0001e20000100a00 */
[----:B------:R-:W-:Y:S01]  /*e8eb0*/  IMAD.X R55, R8, 0x1, R5, P2 ;  /* 0x0000000108377824 */ /* 0x000fe200010e0605 */
[----:B------:R-:W-:Y:S02]  /*e8ec0*/  ISETP.GE.AND P3, PT, R2, UR4, PT ;  /* 0x0000000402007c0c */ /* 0x000fe4000bf66270 */
[----:B------:R-:W-:Y:S01]  /*e8ed0*/  SHF.R.S32.HI R9, RZ, 0x1f, R56 ;  /* 0x0000001fff097819 */ /* 0x000fe20000011438 */
[----:B------:R-:W1:Y:S01]  /*e8ee0*/  LDCU.64 UR4, c[0x0][0x398] ;  /* 0x00007300ff0477ac */ /* 0x000e620008000a00 */
[----:B0-----:R-:W2:Y:S04]  /*e8ef0*/  LDL.LU.64 R14, [R1+0x4870] ;  /* 0x00487000010e7983 */ /* 0x001ea80000300a00 */
[----:B------:R-:W2:Y:S04]  /*e8f00*/  LDL.LU R2, [R1+0x4868] ;  /* 0x0048680001027983 */ /* 0x000ea80000300800 */
        /* <DEDUP_REMOVED lines=9> */
[----:B------:R-:W-:Y:S02]  /*e8fa0*/  SHF.R.S32.HI R8, RZ, 0x1f, R54 ;  /* 0x0000001fff087819 */ /* 0x000fe40000011436 */
[----:B------:R-:W-:Y:S01]  /*e8fb0*/  IADD3 R60, P1, PT, R54, R0, RZ ;  /* 0x00000000363c7210 */ /* 0x000fe20007f3e0ff */
[----:B------:R-:W-:-:S02]  /*e8fc0*/  IMAD.MOV.U32 R57, RZ, RZ, R52 ;  /* 0x000000ffff397224 */ /* 0x000fc400078e0034 */
[----:B------:R-:W-:Y:S01]  /*e8fd0*/  IMAD.MOV.U32 R47, RZ, RZ, R46 ;  /* 0x000000ffff2f7224 */ /* 0x000fe200078e002e */
[----:B------:R-:W-:Y:S01]  /*e8fe0*/  IADD3 R58, P2, PT, R54, R3, RZ ;  /* 0x00000003363a7210 */ /* 0x000fe20007f5e0ff */
[----:B------:R-:W-:Y:S02]  /*e8ff0*/  IMAD.MOV.U32 R52, RZ, RZ, R51 ;  /* 0x000000ffff347224 */ /* 0x000fe400078e0033 */
[----:B------:R-:W-:Y:S01]  /*e9000*/  IMAD.MOV.U32 R51, RZ, RZ, R50 ;  /* 0x000000ffff337224 */ /* 0x000fe200078e0032 */
[----:B------:R-:W-:Y:S01]  /*e9010*/  IADD3 R54, P0, PT, R56, R0, RZ ;  /* 0x0000000038367210 */ /* 0x000fe20007f1e0ff */
[----:B------:R-:W-:Y:S02]  /*e9020*/  IMAD.MOV.U32 R50, RZ, RZ, R49 ;  /* 0x000000ffff327224 */ /* 0x000fe400078e0031 */
[----:B------:R-:W-:Y:S02]  /*e9030*/  IMAD.MOV.U32 R49, RZ, RZ, R48 ;  /* 0x000000ffff317224 */ /* 0x000fe400078e0030 */
[----:B------:R-:W-:-:S02]  /*e9040*/  IMAD.MOV.U32 R48, RZ, RZ, R47 ;  /* 0x000000ffff307224 */ /* 0x000fc400078e002f */
[C-C-:B------:R-:W-:Y:S02]  /*e9050*/  IMAD.X R61, R8.reuse, 0x1, R4.reuse, P1 ;  /* 0x00000001083d7824 */ /* 0x140fe400008e0604 */
[----:B------:R-:W-:Y:S02]  /*e9060*/  IMAD.X R59, R8, 0x1, R5, P2 ;  /* 0x00000001083b7824 */ /* 0x000fe400010e0605 */
[----:B------:R-:W-:Y:S02]  /*e9070*/  IMAD.X R55, R9, 0x1, R4, P0 ;  /* 0x0000000109377824 */ /* 0x000fe400000e0604 */
[----:B---3--:R-:W-:Y:S02]  /*e9080*/  IMAD.MOV.U32 R46, RZ, RZ, R44 ;  /* 0x000000ffff2e7224 */ /* 0x008fe400078e002c */
[----:B------:R-:W-:Y:S02]  /*e9090*/  IMAD.MOV.U32 R44, RZ, RZ, R30 ;  /* 0x000000ffff2c7224 */ /* 0x000fe400078e001e */
[----:B------:R-:W3:Y:S01]  /*e90a0*/  LDL.LU R30, [R1+0x15b4] ;  /* 0x0015b400011e7983 */ /* 0x000ee20000300800 */
[----:B------:R-:W-:-:S02]  /*e90b0*/  IMAD.MOV.U32 R47, RZ, RZ, R46 ;  /* 0x000000ffff2f7224 */ /* 0x000fc400078e002e */
[----:B------:R-:W-:Y:S02]  /*e90c0*/  IMAD.MOV.U32 R46, RZ, RZ, R44 ;  /* 0x000000ffff2e7224 */ /* 0x000fe400078e002c */
[----:B------:R-:W-:Y:S02]  /*e90d0*/  IMAD.MOV.U32 R44, RZ, RZ, R13 ;  /* 0x000000ffff2c7224 */ /* 0x000fe400078e000d */
        /* <DEDUP_REMOVED lines=13> */
[----:B------:R-:W2:Y:S01]  /*e91b0*/  LDL.LU R45, [R1+0x1518] ;  /* 0x00151800012d7983 */ /* 0x000ea20000300800 */
[-C--:B------:R-:W-:Y:S02]  /*e91c0*/  IADD3 R60, P1, PT, R56, R3.reuse, RZ ;  /* 0x00000003383c7210 */ /* 0x080fe40007f3e0ff */
[----:B------:R-:W-:Y:S02]  /*e91d0*/  SHF.R.S32.HI R8, RZ, 0x1f, R54 ;  /* 0x0000001fff087819 */ /* 0x000fe40000011436 */
[C---:B------:R-:W-:Y:S02]  /*e91e0*/  IADD3 R58, P0, PT, R54.reuse, R0, RZ ;  /* 0x00000000363a7210 */ /* 0x040fe40007f1e0ff */
[----:B------:R-:W-:Y:S01]  /*e91f0*/  IADD3 R54, P2, PT, R54, R3, RZ ;  /* 0x0000000336367210 */ /* 0x000fe20007f5e0ff */
[----:B------:R-:W-:-:S02]  /*e9200*/  IMAD.X R61, R9, 0x1, R5, P1 ;  /* 0x00000001093d7824 */ /* 0x000fc400008e0605 */
[C---:B------:R-:W-:Y:S02]  /*e9210*/  IMAD.X R59, R8.reuse, 0x1, R4, P0 ;  /* 0x00000001083b7824 */ /* 0x040fe400000e0604 */
[----:B------:R-:W-:Y:S01]  /*e9220*/  IMAD.X R55, R8, 0x1, R5, P2 ;  /* 0x0000000108377824 */ /* 0x000fe200010e0605 */
        /* <DEDUP_REMOVED lines=12> */
[----:B------:R-:W-:Y:S01]  /*e92f0*/  IMAD.MOV.U32 R46, RZ, RZ, R44 ;  /* 0x000000ffff2e7224 */ /* 0x000fe200078e002c */
[----:B------:R-:W-:Y:S02]  /*e9300*/  SHF.R.S32.HI R8, RZ, 0x1f, R54 ;  /* 0x0000001fff087819 */ /* 0x000fe40000011436 */
[----:B------:R-:W-:Y:S01]  /*e9310*/  IADD3 R60, P1, PT, R54, R0, RZ ;  /* 0x00000000363c7210 */ /* 0x000fe20007f3e0ff */
[----:B------:R-:W-:Y:S02]  /*e9320*/  IMAD.MOV.U32 R51, RZ, RZ, R50 ;  /* 0x000000ffff337224 */ /* 0x000fe400078e0032 */
[----:B------:R-:W-:-:S02]  /*e9330*/  IMAD.MOV.U32 R50, RZ, RZ, R49 ;  /* 0x000000ffff327224 */ /* 0x000fc400078e0031 */
[----:B------:R-:W-:Y:S02]  /*e9340*/  IMAD.MOV.U32 R49, RZ, RZ, R48 ;  /* 0x000000ffff317224 */ /* 0x000fe400078e0030 */
[----:B------:R-:W-:Y:S02]  /*e9350*/  IMAD.MOV.U32 R48, RZ, RZ, R47 ;  /* 0x000000ffff307224 */ /* 0x000fe400078e002f */
[----:B------:R-:W-:Y:S01]  /*e9360*/  IMAD.MOV.U32 R47, RZ, RZ, R46 ;  /* 0x000000ffff2f7224 */ /* 0x000fe200078e002e */
[----:B------:R-:W-:Y:S01]  /*e9370*/  IADD3 R58, P2, PT, R54, R3, RZ ;  /* 0x00000003363a7210 */ /* 0x000fe20007f5e0ff */
[C---:B------:R-:W-:Y:S01]  /*e9380*/  IMAD.X R61, R8.reuse, 0x1, R4, P1 ;  /* 0x00000001083d7824 */ /* 0x040fe200008e0604 */
[----:B------:R-:W-:Y:S02]  /*e9390*/  SHF.R.S32.HI R9, RZ, 0x1f, R53 ;  /* 0x0000001fff097819 */ /* 0x000fe40000011435 */
[----:B------:R-:W-:Y:S01]  /*e93a0*/  IADD3 R54, P0, PT, R53, R0, RZ ;  /* 0x0000000035367210 */ /* 0x000fe20007f1e0ff */
[----:B------:R-:W-:-:S04]  /*e93b0*/  IMAD.X R59, R8, 0x1, R5, P2 ;  /* 0x00000001083b7824 */ /* 0x000fc800010e0605 */
[----:B------:R-:W-:Y:S02]  /*e93c0*/  IMAD.X R55, R9, 0x1, R4, P0 ;  /* 0x0000000109377824 */ /* 0x000fe400000e0604 */
[----:B--2---:R-:W-:Y:S02]  /*e93d0*/  IMAD.MOV.U32 R44, RZ, RZ, R45 ;  /* 0x000000ffff2c7224 */ /* 0x004fe400078e002d */
[----:B------:R-:W-:Y:S02]  /*e93e0*/  IMAD.MOV.U32 R45, RZ, RZ, R43 ;  /* 0x000000ffff2d7224 */ /* 0x000fe400078e002b */
[----:B------:R-:W-:Y:S02]  /*e93f0*/  IMAD.MOV.U32 R43, RZ, RZ, R10 ;  /* 0x000000ffff2b7224 */ /* 0x000fe400078e000a */
[----:B------:R-:W-:Y:S02]  /*e9400*/  IMAD.MOV.U32 R46, RZ, RZ, R44 ;  /* 0x000000ffff2e7224 */ /* 0x000fe400078e002c */
[----:B------:R-:W-:-:S02]  /*e9410*/  IMAD.MOV.U32 R44, RZ, RZ, R45 ;  /* 0x000000ffff2c7224 */ /* 0x000fc400078e002d */
[----:B------:R-:W-:Y:S01]  /*e9420*/  IMAD.MOV.U32 R45, RZ, RZ, R43 ;  /* 0x000000ffff2d7224 */ /* 0x000fe200078e002b */
[----:B------:R-:W2:Y:S01]  /*e9430*/  LDL.LU R10, [R1+0x1544] ;  /* 0x00154400010a7983 */ /* 0x000ea20000300800 */
[----:B------:R-:W-:-:S03]  /*e9440*/  IMAD.MOV.U32 R43, RZ, RZ, R38 ;  /* 0x000000ffff2b7224 */ /* 0x000fc600078e0026 */
[----:B------:R-:W2:Y:S04]  /*e9450*/  LDL.LU R38, [R1+0x1d4] ;  /* 0x0001d40001267983 */ /* 0x000ea80000300800 */
[----:B------:R0:W-:Y:S04]  /*e9460*/  STL.64 [R1+0x1490], R60 ;  /* 0x0014903c01007387 */ /* 0x0001e80000100a00 */
[----:B------:R1:W-:Y:S04]  /*e9470*/  STL.64 [R1+0x1488], R58 ;  /* 0x0014883a01007387 */ /* 0x0003e80000100a00 */
[----:B------:R1:W-:Y:S01]  /*e9480*/  STL.64 [R1+0x14a8], R54 ;  /* 0x0014a83601007387 */ /* 0x0003e20000100a00 */
[----:B0-----:R-:W-:Y:S01]  /*e9490*/  IADD3 R60, P1, PT, R53, R3, RZ ;  /* 0x00000003353c7210 */ /* 0x001fe20007f3e0ff */
[----:B------:R-:W-:-:S02]  /*e94a0*/  IMAD.MOV.U32 R53, RZ, RZ, R52 ;  /* 0x000000ffff357224 */ /* 0x000fc400078e0034 */
[----:B------:R-:W-:Y:S02]  /*e94b0*/  IMAD.MOV.U32 R52, RZ, RZ, R51 ;  /* 0x000000ffff347224 */ /* 0x000fe400078e0033 */
[----:B------:R-:W-:Y:S02]  /*e94c0*/  IMAD.MOV.U32 R51, RZ, RZ, R50 ;  /* 0x000000ffff337224 */ /* 0x000fe400078e0032 */
[----:B------:R-:W-:Y:S02]  /*e94d0*/  IMAD.MOV.U32 R50, RZ, RZ, R49 ;  /* 0x000000ffff327224 */ /* 0x000fe400078e0031 */
[----:B------:R-:W-:Y:S01]  /*e94e0*/  IMAD.MOV.U32 R49, RZ, RZ, R48 ;  /* 0x000000ffff317224 */ /* 0x000fe200078e0030 */
[----:B------:R-:W-:Y:S02]  /*e94f0*/  SHF.R.S32.HI R8, RZ, 0x1f, R53 ;  /* 0x0000001fff087819 */ /* 0x000fe40000011435 */
[C---:B-1----:R-:W-:Y:S02]  /*e9500*/  IADD3 R58, P0, PT, R53.reuse, R0, RZ ;  /* 0x00000000353a7210 */ /* 0x042fe40007f1e0ff */
[----:B------:R-:W-:Y:S01]  /*e9510*/  IADD3 R54, P2, PT, R53, R3, RZ ;  /* 0x0000000335367210 */ /* 0x000fe20007f5e0ff */
[----:B------:R-:W-:-:S02]  /*e9520*/  IMAD.MOV.U32 R48, RZ, RZ, R47 ;  /* 0x000000ffff307224 */ /* 0x000fc400078e002f */
[----:B------:R-:W-:Y:S02]  /*e9530*/  IMAD.MOV.U32 R53, RZ, RZ, R52 ;  /* 0x000000ffff357224 */ /* 0x000fe400078e0034 */
[----:B------:R-:W-:Y:S02]  /*e9540*/  IMAD.MOV.U32 R47, RZ, RZ, R46 ;  /* 0x000000ffff2f7224 */ /* 0x000fe400078e002e */
[----:B------:R-:W-:Y:S02]  /*e9550*/  IMAD.MOV.U32 R52, RZ, RZ, R51 ;  /* 0x000000ffff347224 */ /* 0x000fe400078e0033 */
[----:B------:R-:W-:Y:S02]  /*e9560*/  IMAD.MOV.U32 R46, RZ, RZ, R45 ;  /* 0x000000ffff2e7224 */ /* 0x000fe400078e002d */
[----:B------:R-:W-:Y:S02]  /*e9570*/  IMAD.MOV.U32 R51, RZ, RZ, R50 ;  /* 0x000000ffff337224 */ /* 0x000fe400078e0032 */
[----:B------:R-:W-:-:S02]  /*e9580*/  IMAD.MOV.U32 R45, RZ, RZ, R43 ;  /* 0x000000ffff2d7224 */ /* 0x000fc400078e002b */
[----:B------:R-:W-:Y:S02]  /*e9590*/  IMAD.X R61, R9, 0x1, R5, P1 ;  /* 0x00000001093d7824 */ /* 0x000fe400008e0605 */
[----:B------:R-:W-:Y:S02]  /*e95a0*/  IMAD.MOV.U32 R50, RZ, RZ, R49 ;  /* 0x000000ffff327224 */ /* 0x000fe400078e0031 */
[----:B------:R-:W-:Y:S02]  /*e95b0*/  IMAD.MOV.U32 R43, RZ, RZ, R42 ;  /* 0x000000ffff2b7224 */ /* 0x000fe400078e002a */
[----:B------:R-:W-:Y:S02]  /*e95c0*/  IMAD.X R59, R8, 0x1, R4, P0 ;  /* 0x00000001083b7824 */ /* 0x000fe400000e0604 */
[----:B------:R-:W-:Y:S02]  /*e95d0*/  IMAD.MOV.U32 R49, RZ, RZ, R48 ;  /* 0x000000ffff317224 */ /* 0x000fe400078e0030 */
[----:B------:R-:W-:-:S02]  /*e95e0*/  IMAD.MOV.U32 R42, RZ, RZ, R32 ;  /* 0x000000ffff2a7224 */ /* 0x000fc400078e0020 */
[----:B------:R-:W-:Y:S02]  /*e95f0*/  IMAD.X R55, R8, 0x1, R5, P2 ;  /* 0x0000000108377824 */ /* 0x000fe400010e0605 */
[----:B------:R-:W-:Y:S02]  /*e9600*/  IMAD.MOV.U32 R48, RZ, RZ, R47 ;  /* 0x000000ffff307224 */ /* 0x000fe400078e002f */
[----:B------:R-:W-:Y:S01]  /*e9610*/  IMAD.MOV.U32 R47, RZ, RZ, R46 ;  /* 0x000000ffff2f7224 */ /* 0x000fe200078e002e */
[----:B------:R-:W2:Y:S01]  /*e9620*/  LDL.LU R32, [R1+0x19c] ;  /* 0x00019c0001207983 */ /* 0x000ea20000300800 */
[----:B------:R-:W-:-:S03]  /*e9630*/  IMAD.MOV.U32 R46, RZ, RZ, R45 ;  /* 0x000000ffff2e7224 */ /* 0x000fc600078e002d */
[----:B------:R0:W-:Y:S01]  /*e9640*/  STL.64 [R1+0x14a0], R60 ;  /* 0x0014a03c01007387 */ /* 0x0001e20000100a00 */
[----:B------:R-:W-:-:S03]  /*e9650*/  IMAD.MOV.U32 R45, RZ, RZ, R43 ;  /* 0x000000ffff2d7224 */ /* 0x000fc600078e002b */
        /* <DEDUP_REMOVED lines=16> */
[----:B------:R-:W-:Y:S01]  /*e9760*/  IMAD.MOV.U32 R43, RZ, RZ, R42 ;  /* 0x000000ffff2b7224 */ /* 0x000fe200078e002a */
[----:B------:R-:W-:-:S02]  /*e9770*/  SHF.R.S32.HI R9, RZ, 0x1f, R57 ;  /* 0x0000001fff097819 */ /* 0x000fc40000011439 */
[----:B---3--:R-:W-:Y:S01]  /*e9780*/  IADD3 R54, P0, PT, R57, R0, RZ ;  /* 0x0000000039367210 */ /* 0x008fe20007f1e0ff */
[----:B--2---:R-:W-:Y:S02]  /*e9790*/  IMAD.MOV.U32 R42, RZ, RZ, R41 ;  /* 0x000000ffff2a7224 */ /* 0x004fe400078e0029 */
[----:B------:R-:W-:Y:S02]  /*e97a0*/  IMAD.MOV.U32 R41, RZ, RZ, R39 ;  /* 0x000000ffff297224 */ /* 0x000fe400078e0027 */
[----:B------:R-:W-:Y:S02]  /*e97b0*/  IMAD.MOV.U32 R39, RZ, RZ, R34 ;  /* 0x000000ffff277224 */ /* 0x000fe400078e0022 */
[----:B------:R-:W2:Y:S01]  /*e97c0*/  LDL.LU R34, [R1+0x16b4] ;  /* 0x0016b40001227983 */ /* 0x000ea20000300800 */
[C---:B------:R-:W-:Y:S02]  /*e97d0*/  IMAD.X R61, R8.reuse, 0x1, R4, P1 ;  /* 0x00000001083d7824 */ /* 0x040fe400008e0604 */
[----:B------:R-:W-:-:S02]  /*e97e0*/  IMAD.X R59, R8, 0x1, R5, P2 ;  /* 0x00000001083b7824 */ /* 0x000fc400010e0605 */
        /* <DEDUP_REMOVED lines=16> */
[----:B------:R-:W-:-:S02]  /*e98f0*/  IMAD.MOV.U32 R34, RZ, RZ, R33 ;  /* 0x000000ffff227224 */ /* 0x000fc400078e0021 */
[----:B------:R-:W2:Y:S01]  /*e9900*/  LDL.LU R33, [R1+0x15dc] ;  /* 0x0015dc0001217983 */ /* 0x000ea20000300800 */
[-C--:B------:R-:W-:Y:S02]  /*e9910*/  IADD3 R60, P1, PT, R57, R3.reuse, RZ ;  /* 0x00000003393c7210 */ /* 0x080fe40007f3e0ff */
[----:B------:R-:W-:Y:S02]  /*e9920*/  SHF.R.S32.HI R8, RZ, 0x1f, R54 ;  /* 0x0000001fff087819 */ /* 0x000fe40000011436 */
[C---:B------:R-:W-:Y:S02]  /*e9930*/  IADD3 R58, P0, PT, R54.reuse, R0, RZ ;  /* 0x00000000363a7210 */ /* 0x040fe40007f1e0ff */
[----:B------:R-:W-:Y:S01]  /*e9940*/  IADD3 R54, P2, PT, R54, R3, RZ ;  /* 0x0000000336367210 */ /* 0x000fe20007f5e0ff */
[----:B------:R-:W-:Y:S02]  /*e9950*/  IMAD.X R61, R9, 0x1, R5, P1 ;  /* 0x00000001093d7824 */ /* 0x000fe400008e0605 */
        /* <DEDUP_REMOVED lines=15> */
[----:B--2---:R-:W-:Y:S02]  /*e9a50*/  IMAD.MOV.U32 R39, RZ, RZ, R33 ;  /* 0x000000ffff277224 */ /* 0x004fe400078e0021 */
[----:B------:R-:W-:Y:S02]  /*e9a60*/  IMAD.MOV.U32 R33, RZ, RZ, R31 ;  /* 0x000000ffff217224 */ /* 0x000fe400078e001f */
[----:B------:R-:W2:Y:S01]  /*e9a70*/  LDL.LU R31, [R1+0x1b8] ;  /* 0x0001b800011f7983 */ /* 0x000ea20000300800 */
[----:B------:R-:W-:-:S02]  /*e9a80*/  SHF.R.S32.HI R8, RZ, 0x1f, R54 ;  /* 0x0000001fff087819 */ /* 0x000fc40000011436 */
[CC--:B------:R-:W-:Y:S02]  /*e9a90*/  IADD3 R60, P1, PT, R54.reuse, R0.reuse, RZ ;  /* 0x00000000363c7210 */ /* 0x0c0fe40007f3e0ff */
[-C--:B------:R-:W-:Y:S02]  /*e9aa0*/  IADD3 R58, P2, PT, R54, R3.reuse, RZ ;  /* 0x00000003363a7210 */ /* 0x080fe40007f5e0ff */
[----:B------:R-:W-:Y:S02]  /*e9ab0*/  SHF.R.S32.HI R9, RZ, 0x1f, R56 ;  /* 0x0000001fff097819 */ /* 0x000fe40000011438 */
[----:B------:R-:W-:Y:S01]  /*e9ac0*/  IADD3 R54, P0, PT, R56, R0, RZ ;  /* 0x0000000038367210 */ /* 0x000fe20007f1e0ff */
[C-C-:B------:R-:W-:Y:S02]  /*e9ad0*/  IMAD.X R61, R8.reuse, 0x1, R4.reuse, P1 ;  /* 0x00000001083d7824 */ /* 0x140fe400008e0604 */
[----:B------:R-:W-:Y:S02]  /*e9ae0*/  IMAD.X R59, R8, 0x1, R5, P2 ;  /* 0x00000001083b7824 */ /* 0x000fe400010e0605 */
[----:B------:R-:W-:Y:S01]  /*e9af0*/  IMAD.X R55, R9, 0x1, R4, P0 ;  /* 0x0000000109377824 */ /* 0x000fe200000e0604 */
[----:B------:R-:W-:Y:S04]  /*e9b00*/  STL.64 [R1+0x1500], R60 ;  /* 0x0015003c01007387 */ /* 0x000fe80000100a00 */
[----:B------:R0:W-:Y:S04]  /*e9b10*/  STL.64 [R1+0x14f8], R58 ;  /* 0x0014f83a01007387 */ /* 0x0001e80000100a00 */
[----:B------:R1:W-:Y:S01]  /*e9b20*/  STL.64 [R1+0x1508], R54 ;  /* 0x0015083601007387 */ /* 0x0003e20000100a00 */
[----:B0-----:R-:W-:Y:S01]  /*e9b30*/  IADD3 R58, P1, PT, R56, R3, RZ ;  /* 0x00000003383a7210 */ /* 0x001fe20007f3e0ff */
[----:B------:R-:W-:-:S02]  /*e9b40*/  IMAD.MOV.U32 R56, RZ, RZ, R53 ;  /* 0x000000ffff387224 */ /* 0x000fc400078e0035 */
[----:B------:R-:W-:Y:S02]  /*e9b50*/  IMAD.MOV.U32 R53, RZ, RZ, R52 ;  /* 0x000000ffff357224 */ /* 0x000fe400078e0034 */
[----:B------:R-:W-:Y:S02]  /*e9b60*/  IMAD.MOV.U32 R52, RZ, RZ, R51 ;  /* 0x000000ffff347224 */ /* 0x000fe400078e0033 */
[----:B------:R-:W-:Y:S01]  /*e9b70*/  IMAD.MOV.U32 R51, RZ, RZ, R50 ;  /* 0x000000ffff337224 */ /* 0x000fe200078e0032 */
[----:B------:R-:W-:Y:S02]  /*e9b80*/  SHF.R.S32.HI R8, RZ, 0x1f, R56 ;  /* 0x0000001fff087819 */ /* 0x000fe40000011438 */
[----:B-1----:R-:W-:Y:S01]  /*e9b90*/  IADD3 R54, P0, PT, R56, R0, RZ ;  /* 0x0000000038367210 */ /* 0x002fe20007f1e0ff */
[----:B------:R-:W-:Y:S02]  /*e9ba0*/  IMAD.MOV.U32 R50, RZ, RZ, R49 ;  /* 0x000000ffff327224 */ /* 0x000fe400078e0031 */
[----:B------:R-:W-:-:S02]  /*e9bb0*/  IMAD.MOV.U32 R49, RZ, RZ, R39 ;  /* 0x000000ffff317224 */ /* 0x000fc400078e0027 */
[----:B------:R-:W-:Y:S02]  /*e9bc0*/  IMAD.X R59, R9, 0x1, R5, P1 ;  /* 0x00000001093b7824 */ /* 0x000fe400008e0605 */
[----:B------:R-:W-:Y:S02]  /*e9bd0*/  IMAD.MOV.U32 R39, RZ, RZ, R33 ;  /* 0x000000ffff277224 */ /* 0x000fe400078e0021 */
[----:B------:R-:W-:Y:S01]  /*e9be0*/  IMAD.X R55, R8, 0x1, R4, P0 ;  /* 0x0000000108377824 */ /* 0x000fe200000e0604 */
[----:B------:R-:W-:-:S05]  /*e9bf0*/  IADD3 R56, P2, PT, R56, R3, RZ ;  /* 0x0000000338387210 */ /* 0x000fca0007f5e0ff */
[----:B------:R-:W-:Y:S02]  /*e9c00*/  IMAD.X R57, R8, 0x1, R5, P2 ;  /* 0x0000000108397824 */ /* 0x000fe400010e0605 */
[----:B--2---:R-:W-:Y:S02]  /*e9c10*/  IMAD.MOV.U32 R33, RZ, RZ, R31 ;  /* 0x000000ffff217224 */ /* 0x004fe400078e001f */
[----:B------:R-:W-:Y:S02]  /*e9c20*/  IMAD.MOV.U32 R31, RZ, RZ, R30 ;  /* 0x000000ffff1f7224 */ /* 0x000fe400078e001e */
[----:B------:R-:W2:Y:S04]  /*e9c30*/  LDL.LU R30, [R1+0x1b0] ;  /* 0x0001b000011e7983 */ /* 0x000ea80000300800 */
        /* <DEDUP_REMOVED lines=11> */
[----:B------:R-:W3:Y:S04]  /*e9cf0*/  LDL.LU R13, [R1+0x1b4] ;  /* 0x0001b400010d7983 */ /* 0x000ee80000300800 */
[----:B------:R0:W-:Y:S02]  /*e9d00*/  STL.64 [R1+0x1528], R56 ;  /* 0x0015283801007387 */ /* 0x0001e40000100a00 */
[----:B0-----:R-:W-:-:S02]  /*e9d10*/  IMAD.MOV.U32 R57, RZ, RZ, R53 ;  /* 0x000000ffff397224 */ /* 0x001fc400078e0035 */
[----:B------:R-:W-:Y:S02]  /*e9d20*/  IMAD.MOV.U32 R53, RZ, RZ, R39 ;  /* 0x000000ffff357224 */ /* 0x000fe400078e0027 */
[----:B------:R-:W2:Y:S01]  /*e9d30*/  LDL.LU R39, [R1+0x16b0] ;  /* 0x0016b00001277983 */ /* 0x000ea20000300800 */
[----:B------:R-:W-:Y:S02]  /*e9d40*/  IMAD.MOV.U32 R54, RZ, RZ, R51 ;  /* 0x000000ffff367224 */ /* 0x000fe400078e0033 */
[----:B------:R-:W-:Y:S02]  /*e9d50*/  IMAD.MOV.U32 R51, RZ, RZ, R50 ;  /* 0x000000ffff337224 */ /* 0x000fe400078e0032 */
[----:B------:R-:W-:Y:S01]  /*e9d60*/  IMAD.MOV.U32 R50, RZ, RZ, R12 ;  /* 0x000000ffff327224 */ /* 0x000fe200078e000c */
[----:B------:R-:W-:Y:S02]  /*e9d70*/  SHF.R.S32.HI R8, RZ, 0x1f, R57 ;  /* 0x0000001fff087819 */ /* 0x000fe40000011439 */
[C---:B------:R-:W-:Y:S01]  /*e9d80*/  IADD3 R12, P1, PT, R57.reuse, R0, RZ ;  /* 0x00000000390c7210 */ /* 0x040fe20007f3e0ff */
[----:B------:R-:W-:Y:S01]  /*e9d90*/  IMAD.MOV.U32 R56, RZ, RZ, R52 ;  /* 0x000000ffff387224 */ /* 0x000fe200078e0034 */
[----:B------:R-:W-:Y:S01]  /*e9da0*/  IADD3 R60, P2, PT, R57, R3, RZ ;  /* 0x00000003393c7210 */ /* 0x000fe20007f5e0ff */
[----:B------:R-:W-:Y:S01]  /*e9db0*/  IMAD.MOV.U32 R52, RZ, RZ, R31 ;  /* 0x000000ffff347224 */ /* 0x000fe200078e001f */
[----:B------:R-:W-:-:S02]  /*e9dc0*/  SHF.R.S32.HI R9, RZ, 0x1f, R11 ;  /* 0x0000001fff097819 */ /* 0x000fc4000001140b */
[----:B------:R-:W-:Y:S01]  /*e9dd0*/  IADD3 R58, P0, PT, R11, R0, RZ ;  /* 0x000000000b3a7210 */ /* 0x000fe20007f1e0ff */
[----:B------:R-:W-:Y:S02]  /*e9de0*/  IMAD.MOV.U32 R57, RZ, RZ, R10 ;  /* 0x000000ffff397224 */ /* 0x000fe400078e000a */
[C---:B------:R-:W-:Y:S02]  /*e9df0*/  IMAD.X R61, R8.reuse, 0x1, R5, P2 ;  /* 0x00000001083d7824 */ /* 0x040fe400010e0605 */
[--C-:B------:R-:W-:Y:S02]  /*e9e00*/  IMAD.X R59, R9, 0x1, R4.reuse, P0 ;  /* 0x00000001093b7824 */ /* 0x100fe400000e0604 */
[----:B---3--:R-:W-:Y:S02]  /*e9e10*/  IMAD.MOV.U32 R31, RZ, RZ, R13 ;  /* 0x000000ffff1f7224 */ /* 0x008fe400078e000d */
[----:B------:R-:W-:Y:S01]  /*e9e20*/  IMAD.X R13, R8, 0x1, R4, P1 ;  /* 0x00000001080d7824 */ /* 0x000fe200008e0604 */
[----:B------:R-:W-:-:S02]  /*e9e30*/  IADD3 R10, P1, PT, R11, R3, RZ ;  /* 0x000000030b0a7210 */ /* 0x000fc40007f3e0ff */
[----:B------:R-:W-:Y:S02]  /*e9e40*/  SHF.R.S32.HI R8, RZ, 0x1f, R57 ;  /* 0x0000001fff087819 */ /* 0x000fe40000011439 */
[----:B------:R0:W-:Y:S01]  /*e9e50*/  STL.64 [R1+0x1520], R12 ;  /* 0x0015200c01007387 */ /* 0x0001e20000100a00 */
[----:B------:R-:W-:-:S03]  /*e9e60*/  IMAD.X R11, R9, 0x1, R5, P1 ;  /* 0x00000001090b7824 */ /* 0x000fc600008e0605 */
[----:B0-----:R-:W3:Y:S04]  /*e9e70*/  LDL.LU.64 R12, [R1+0x4860] ;  /* 0x00486000010c7983 */ /* 0x001ee80000300a00 */
[----:B------:R0:W-:Y:S04]  /*e9e80*/  STL.64 [R1+0x1538], R60 ;  /* 0x0015383c01007387 */ /* 0x0001e80000100a00 */
[----:B------:R1:W-:Y:S04]  /*e9e90*/  STL.64 [R1+0x1548], R58 ;  /* 0x0015483a01007387 */ /* 0x0003e80000100a00 */
[----:B------:R2:W-:Y:S01]  /*e9ea0*/  STL.64 [R1+0x1540], R10 ;  /* 0x0015400a01007387 */ /* 0x0005e20000100a00 */
[----:B0-----:R-:W-:-:S02]  /*e9eb0*/  IADD3 R60, P0, PT, R57, R0, RZ ;  /* 0x00000000393c7210 */ /* 0x001fc40007f1e0ff */
[----:B-1----:R-:W-:Y:S01]  /*e9ec0*/  IADD3 R58, P2, PT, R57, R3, RZ ;  /* 0x00000003393a7210 */ /* 0x002fe20007f5e0ff */
[----:B--2---:R-:W2:Y:S02]  /*e9ed0*/  LDL.LU.64 R10, [R1+0x4858] ;  /* 0x00485800010a7983 */ /* 0x004ea40000300a00 */
[C---:B------:R-:W-:Y:S02]  /*e9ee0*/  IMAD.X R61, R8.reuse, 0x1, R4, P0 ;  /* 0x00000001083d7824 */ /* 0x040fe400000e0604 */
[----:B------:R-:W-:Y:S01]  /*e9ef0*/  IMAD.X R59, R8, 0x1, R5, P2 ;  /* 0x00000001083b7824 */ /* 0x000fe200010e0605 */
[----:B------:R-:W-:Y:S02]  /*e9f00*/  SHF.R.S32.HI R8, RZ, 0x1f, R56 ;  /* 0x0000001fff087819 */ /* 0x000fe40000011438 */
[----:B------:R0:W-:Y:S04]  /*e9f10*/  STL.64 [R1+0x1550], R60 ;  /* 0x0015503c01007387 */ /* 0x0001e80000100a00 */
[----:B------:R1:W-:Y:S01]  /*e9f20*/  STL.64 [R1+0x15a0], R58 ;  /* 0x0015a03a01007387 */ /* 0x0003e20000100a00 */
[----:B------:R-:W-:-:S02]  /*e9f30*/  SHF.R.S32.HI R9, RZ, 0x1f, R55 ;  /* 0x0000001fff097819 */ /* 0x000fc40000011437 */
[CC--:B0-----:R-:W-:Y:S02]  /*e9f40*/  IADD3 R60, P1, PT, R56.reuse, R0.reuse, RZ ;  /* 0x00000000383c7210 */ /* 0x0c1fe40007f3e0ff */
[-C--:B-1----:R-:W-:Y:S02]  /*e9f50*/  IADD3 R58, P2, PT, R56, R3.reuse, RZ ;  /* 0x00000003383a7210 */ /* 0x082fe40007f5e0ff */
[----:B------:R-:W-:Y:S01]  /*e9f60*/  IADD3 R56, P0, PT, R55, R0, RZ ;  /* 0x0000000037387210 */ /* 0x000fe20007f1e0ff */
[C-C-:B------:R-:W-:Y:S02]  /*e9f70*/  IMAD.X R61, R8.reuse, 0x1, R4.reuse, P1 ;  /* 0x00000001083d7824 */ /* 0x140fe400008e0604 */
[----:B------:R-:W-:Y:S02]  /*e9f80*/  IMAD.X R59, R8, 0x1, R5, P2 ;  /* 0x00000001083b7824 */ /* 0x000fe400010e0605 */
[----:B------:R-:W-:Y:S01]  /*e9f90*/  IMAD.X R57, R9, 0x1, R4, P0 ;  /* 0x0000000109397824 */ /* 0x000fe200000e0604 */
[----:B------:R-:W-:Y:S01]  /*e9fa0*/  SHF.R.S32.HI R8, RZ, 0x1f, R53 ;  /* 0x0000001fff087819 */ /* 0x000fe20000011435 */
[----:B------:R0:W-:Y:S04]  /*e9fb0*/  STL.64 [R1+0x1558], R60 ;  /* 0x0015583c01007387 */ /* 0x0001e80000100a00 */
[----:B------:R1:W-:Y:S04]  /*e9fc0*/  STL.64 [R1+0x15a8], R58 ;  /* 0x0015a83a01007387 */ /* 0x0003e80000100a00 */
[----:B------:R4:W-:Y:S01]  /*e9fd0*/  STL.64 [R1+0x15b8], R56 ;  /* 0x0015b83801007387 */ /* 0x0009e20000100a00 */
[----:B0-----:R-:W-:-:S02]  /*e9fe0*/  IADD3 R60, P1, PT, R55, R3, RZ ;  /* 0x00000003373c7210 */ /* 0x001fc40007f3e0ff */
[C---:B-1----:R-:W-:Y:S02]  /*e9ff0*/  IADD3 R58, P0, PT, R53.reuse, R0, RZ ;  /* 0x00000000353a7210 */ /* 0x042fe40007f1e0ff */
[----:B----4-:R-:W-:Y:S01]  /*ea000*/  IADD3 R56, P2, PT, R53, R3, RZ ;  /* 0x0000000335387210 */ /* 0x010fe20007f5e0ff */
[--C-:B------:R-:W-:Y:S02]  /*ea010*/  IMAD.X R61, R9, 0x1, R5.reuse, P1 ;  /* 0x00000001093d7824 */ /* 0x100fe400008e0605 */
[C---:B------:R-:W-:Y:S02]  /*ea020*/  IMAD.X R59, R8.reuse, 0x1, R4, P0 ;  /* 0x00000001083b7824 */ /* 0x040fe400000e0604 */
[----:B------:R-:W-:Y:S01]  /*ea030*/  IMAD.X R57, R8, 0x1, R5, P2 ;  /* 0x0000000108397824 */ /* 0x000fe200010e0605 */
[----:B------:R-:W-:Y:S01]  /*ea040*/  SHF.R.S32.HI R8, RZ, 0x1f, R52 ;  /* 0x0000001fff087819 */ /* 0x000fe20000011434 */
[----:B------:R-:W-:Y:S04]  /*ea050*/  STL.64 [R1+0x15b0], R60 ;  /* 0x0015b03c01007387 */ /* 0x000fe80000100a00 */
[----:B------:R0:W-:Y:S04]  /*ea060*/  STL.64 [R1+0x15d0], R58 ;  /* 0x0015d03a01007387 */ /* 0x0001e80000100a00 */
[----:B------:R1:W-:Y:S01]  /*ea070*/  STL.64 [R1+0x15c8], R56 ;  /* 0x0015c83801007387 */ /* 0x0003e20000100a00 */
[----:B------:R-:W-:-:S02]  /*ea080*/  SHF.R.S32.HI R9, RZ, 0x1f, R54 ;  /* 0x0000001fff097819 */ /* 0x000fc40000011436 */
[CC--:B0-----:R-:W-:Y:S02]  /*ea090*/  IADD3 R58, P1, PT, R52.reuse, R0.reuse, RZ ;  /* 0x00000000343a7210 */ /* 0x0c1fe40007f3e0ff */
[----:B-1----:R-:W-:Y:S02]  /*ea0a0*/  IADD3 R56, P2, PT, R52, R3, RZ ;  /* 0x0000000334387210 */ /* 0x002fe40007f5e0ff */
[----:B------:R-:W-:Y:S01]  /*ea0b0*/  IADD3 R52, P0, PT, R54, R0, RZ ;  /* 0x0000000036347210 */ /* 0x000fe20007f1e0ff */
[C-C-:B------:R-:W-:Y:S02]  /*ea0c0*/  IMAD.X R59, R8.reuse, 0x1, R4.reuse, P1 ;  /* 0x00000001083b7824 */ /* 0x140fe400008e0604 */
[----:B------:R-:W-:Y:S02]  /*ea0d0*/  IMAD.X R57, R8, 0x1, R5, P2 ;  /* 0x0000000108397824 */ /* 0x000fe400010e0605 */
[----:B------:R-:W-:Y:S01]  /*ea0e0*/  IMAD.X R53, R9, 0x1, R4, P0 ;  /* 0x0000000109357824 */ /* 0x000fe200000e0604 */
[----:B------:R-:W-:Y:S04]  /*ea0f0*/  STL.64 [R1+0x15c0], R58 ;  /* 0x0015c03a01007387 */ /* 0x000fe80000100a00 */
[----:B------:R0:W-:Y:S04]  /*ea100*/  STL.64 [R1+0x15e8], R56 ;  /* 0x0015e83801007387 */ /* 0x0001e80000100a00 */
[----:B------:R1:W-:Y:S01]  /*ea110*/  STL.64 [R1+0x15f0], R52 ;  /* 0x0015f03401007387 */ /* 0x0003e20000100a00 */
[----:B------:R-:W-:-:S02]  /*ea120*/  SHF.R.S32.HI R8, RZ, 0x1f, R51 ;  /* 0x0000001fff087819 */ /* 0x000fc40000011433 */
[-C--:B0-----:R-:W-:Y:S02]  /*ea130*/  IADD3 R56, P1, PT, R54, R3.reuse, RZ ;  /* 0x0000000336387210 */ /* 0x081fe40007f3e0ff */
[C---:B------:R-:W-:Y:S02]  /*ea140*/  IADD3 R54, P0, PT, R51.reuse, R0, RZ ;  /* 0x0000000033367210 */ /* 0x040fe40007f1e0ff */
[----:B-1----:R-:W-:Y:S01]  /*ea150*/  IADD3 R52, P2, PT, R51, R3, RZ ;  /* 0x0000000333347210 */ /* 0x002fe20007f5e0ff */
        /* <DEDUP_REMOVED lines=50> */
[-C--:B------:R-:W-:Y:S02]  /*ea480*/  IADD3 R44, P0, PT, R43, R0.reuse, RZ ;  /* 0x000000002b2c7210 */ /* 0x080fe40007f1e0ff */
[C---:B0-----:R-:W-:Y:S02]  /*ea490*/  IADD3 R48, P1, PT, R45.reuse, R0, RZ ;  /* 0x000000002d307210 */ /* 0x041fe40007f3e0ff */
[----:B-1----:R-:W-:Y:S01]  /*ea4a0*/  IADD3 R46, P2, PT, R45, R3, RZ ;  /* 0x000000032d2e7210 */ /* 0x002fe20007f5e0ff */
[--C-:B------:R-:W-:Y:S02]  /*ea4b0*/  IMAD.X R45, R9, 0x1, R4.reuse, P0 ;  /* 0x00000001092d7824 */ /* 0x100fe400000e0604 */
[C---:B------:R-:W-:Y:S02]  /*ea4c0*/  IMAD.X R49, R8.reuse, 0x1, R4, P1 ;  /* 0x0000000108317824 */ /* 0x040fe400008e0604 */
[----:B------:R-:W-:Y:S01]  /*ea4d0*/  IMAD.X R47, R8, 0x1, R5, P2 ;  /* 0x00000001082f7824 */ /* 0x000fe200010e0605 */
[----:B------:R-:W-:-:S02]  /*ea4e0*/  SHF.R.S32.HI R8, RZ, 0x1f, R40 ;  /* 0x0000001fff087819 */ /* 0x000fc40000011428 */
[----:B------:R0:W-:Y:S04]  /*ea4f0*/  STL.64 [R1+0x1670], R48 ;  /* 0x0016703001007387 */ /* 0x0001e80000100a00 */
[----:B------:R1:W-:Y:S04]  /*ea500*/  STL.64 [R1+0x1668], R46 ;  /* 0x0016682e01007387 */ /* 0x0003e80000100a00 */
[----:B------:R4:W-:Y:S01]  /*ea510*/  STL.64 [R1+0x1688], R44 ;  /* 0x0016882c01007387 */ /* 0x0009e20000100a00 */
[----:B0-----:R-:W-:Y:S02]  /*ea520*/  IADD3 R48, P1, PT, R43, R3, RZ ;  /* 0x000000032b307210 */ /* 0x001fe40007f3e0ff */
[----:B-1----:R-:W-:-:S02]  /*ea530*/  IADD3 R46, P0, PT, R40, R0, RZ ;  /* 0x00000000282e7210 */ /* 0x002fc40007f1e0ff */
[----:B----4-:R-:W-:Y:S01]  /*ea540*/  IADD3 R44, P2, PT, R40, R3, RZ ;  /* 0x00000003282c7210 */ /* 0x010fe20007f5e0ff */
[--C-:B------:R-:W-:Y:S02]  /*ea550*/  IMAD.X R49, R9, 0x1, R5.reuse, P1 ;  /* 0x0000000109317824 */ /* 0x100fe400008e0605 */
[C---:B------:R-:W-:Y:S02]  /*ea560*/  IMAD.X R47, R8.reuse, 0x1, R4, P0 ;  /* 0x00000001082f7824 */ /* 0x040fe400000e0604 */
[----:B------:R-:W-:Y:S01]  /*ea570*/  IMAD.X R45, R8, 0x1, R5, P2 ;  /* 0x00000001082d7824 */ /* 0x000fe200010e0605 */
[----:B------:R-:W-:Y:S04]  /*ea580*/  STL.64 [R1+0x1680], R48 ;  /* 0x0016803001007387 */ /* 0x000fe80000100a00 */
[----:B------:R0:W-:Y:S04]  /*ea590*/  STL.64 [R1+0x1690], R46 ;  /* 0x0016902e01007387 */ /* 0x0001e80000100a00 */
[----:B------:R1:W-:Y:S01]  /*ea5a0*/  STL.64 [R1+0x16a0], R44 ;  /* 0x0016a02c01007387 */ /* 0x0003e20000100a00 */
[----:B------:R-:W-:-:S02]  /*ea5b0*/  SHF.R.S32.HI R8, RZ, 0x1f, R41 ;  /* 0x0000001fff087819 */ /* 0x000fc40000011429 */
[----:B------:R-:W-:Y:S02]  /*ea5c0*/  SHF.R.S32.HI R9, RZ, 0x1f, R42 ;  /* 0x0000001fff097819 */ /* 0x000fe4000001142a */
[-C--:B------:R-:W-:Y:S02]  /*ea5d0*/  IADD3 R40, P0, PT, R42, R0.reuse, RZ ;  /* 0x000000002a287210 */ /* 0x080fe40007f1e0ff */
[C---:B0-----:R-:W-:Y:S02]  /*ea5e0*/  IADD3 R46, P1, PT, R41.reuse, R0, RZ ;  /* 0x00000000292e7210 */ /* 0x041fe40007f3e0ff */
[----:B-1----:R-:W-:Y:S01]  /*ea5f0*/  IADD3 R44, P2, PT, R41, R3, RZ ;  /* 0x00000003292c7210 */ /* 0x002fe20007f5e0ff */
[--C-:B------:R-:W-:Y:S02]  /*ea600*/  IMAD.X R41, R9, 0x1, R4.reuse, P0 ;  /* 0x0000000109297824 */ /* 0x100fe400000e0604 */
[C---:B------:R-:W-:Y:S02]  /*ea610*/  IMAD.X R47, R8.reuse, 0x1, R4, P1 ;  /* 0x00000001082f7824 */ /* 0x040fe400008e0604 */
[----:B------:R-:W-:Y:S01]  /*ea620*/  IMAD.X R45, R8, 0x1, R5, P2 ;  /* 0x00000001082d7824 */ /* 0x000fe200010e0605 */
[----:B------:R-:W-:-:S04]  /*ea630*/  SHF.R.S32.HI R8, RZ, 0x1f, R39 ;  /* 0x0000001fff087819 */ /* 0x000fc80000011427 */
[----:B------:R0:W-:Y:S04]  /*ea640*/  STL.64 [R1+0x16a8], R44 ;  /* 0x0016a82c01007387 */ /* 0x0001e80000100a00 */
[----:B------:R-:W-:Y:S04]  /*ea650*/  STL.64 [R1+0x1698], R46 ;  /* 0x0016982e01007387 */ /* 0x000fe80000100a00 */
[----:B------:R1:W-:Y:S01]  /*ea660*/  STL.64 [R1+0x16c0], R40 ;  /* 0x0016c02801007387 */ /* 0x0003e20000100a00 */
[----:B0-----:R-:W-:Y:S02]  /*ea670*/  IADD3 R44, P1, PT, R42, R3, RZ ;  /* 0x000000032a2c7210 */ /* 0x001fe40007f3e0ff */
[----:B------:R-:W-:-:S02]  /*ea680*/  IADD3 R42, P0, PT, R39, R0, RZ ;  /* 0x00000000272a7210 */ /* 0x000fc40007f1e0ff */
[----:B-1----:R-:W-:Y:S01]  /*ea690*/  IADD3 R40, P2, PT, R39, R3, RZ ;  /* 0x0000000327287210 */ /* 0x002fe20007f5e0ff */
        /* <DEDUP_REMOVED lines=8> */
[CC--:B0-----:R-:W-:Y:S02]  /*ea720*/  IADD3 R42, P1, PT, R38.reuse, R0.reuse, RZ ;  /* 0x00000000262a7210 */ /* 0x0c1fe40007f3e0ff */
[----:B-1----:R-:W-:Y:S02]  /*ea730*/  IADD3 R40, P2, PT, R38, R3, RZ ;  /* 0x0000000326287210 */ /* 0x002fe40007f5e0ff */
[----:B------:R-:W-:Y:S01]  /*ea740*/  IADD3 R38, P0, PT, R35, R0, RZ ;  /* 0x0000000023267210 */ /* 0x000fe20007f1e0ff */
[C-C-:B------:R-:W-:Y:S02]  /*ea750*/  IMAD.X R43, R8.reuse, 0x1, R4.reuse, P1 ;  /* 0x00000001082b7824 */ /* 0x140fe400008e0604 */
[----:B------:R-:W-:Y:S02]  /*ea760*/  IMAD.X R41, R8, 0x1, R5, P2 ;  /* 0x0000000108297824 */ /* 0x000fe400010e0605 */
[----:B------:R-:W-:Y:S01]  /*ea770*/  IMAD.X R39, R9, 0x1, R4, P0 ;  /* 0x0000000109277824 */ /* 0x000fe200000e0604 */
[----:B------:R-:W-:-:S02]  /*ea780*/  SHF.R.S32.HI R8, RZ, 0x1f, R34 ;  /* 0x0000001fff087819 */ /* 0x000fc40000011422 */
[----:B------:R0:W-:Y:S04]  /*ea790*/  STL.64 [R1+0x16c8], R40 ;  /* 0x0016c82801007387 */ /* 0x0001e80000100a00 */
[----:B------:R-:W-:Y:S04]  /*ea7a0*/  STL.64 [R1+0x16f0], R42 ;  /* 0x0016f02a01007387 */ /* 0x000fe80000100a00 */
[----:B------:R1:W-:Y:S01]  /*ea7b0*/  STL.64 [R1+0x1700], R38 ;  /* 0x0017002601007387 */ /* 0x0003e20000100a00 */
[----:B0-----:R-:W-:Y:S02]  /*ea7c0*/  IADD3 R40, P1, PT, R35, R3, RZ ;  /* 0x0000000323287210 */ /* 0x001fe40007f3e0ff */
[----:B-1----:R-:W-:-:S02]  /*ea7d0*/  IADD3 R38, P0, PT, R34, R0, RZ ;  /* 0x0000000022267210 */ /* 0x002fc40007f1e0ff */
[----:B------:R-:W-:Y:S01]  /*ea7e0*/  IADD3 R34, P2, PT, R34, R3, RZ ;  /* 0x0000000322227210 */ /* 0x000fe20007f5e0ff */
[--C-:B------:R-:W-:Y:S02]  /*ea7f0*/  IMAD.X R41, R9, 0x1, R5.reuse, P1 ;  /* 0x0000000109297824 */ /* 0x100fe400008e0605 */
[C---:B------:R-:W-:Y:S02]  /*ea800*/  IMAD.X R39, R8.reuse, 0x1, R4, P0 ;  /* 0x0000000108277824 */ /* 0x040fe400000e0604 */
[----:B------:R-:W-:Y:S01]  /*ea810*/  IMAD.X R35, R8, 0x1, R5, P2 ;  /* 0x0000000108237824 */ /* 0x000fe200010e0605 */
[----:B------:R0:W-:Y:S04]  /*ea820*/  STL.64 [R1+0x1720], R40 ;  /* 0x0017202801007387 */ /* 0x0001e80000100a00 */
[----:B------:R1:W-:Y:S01]  /*ea830*/  STL.64 [R1+0x1738], R38 ;  /* 0x0017382601007387 */ /* 0x0003e20000100a00 */
[----:B------:R-:W-:-:S03]  /*ea840*/  SHF.R.S32.HI R8, RZ, 0x1f, R33 ;  /* 0x0000001fff087819 */ /* 0x000fc60000011421 */
[----:B------:R4:W-:Y:S01]  /*ea850*/  STL.64 [R1+0x1718], R34 ;  /* 0x0017182201007387 */ /* 0x0009e20000100a00 */
[----:B------:R-:W-:Y:S02]  /*ea860*/  SHF.R.S32.HI R9, RZ, 0x1f, R31 ;  /* 0x0000001fff097819 */ /* 0x000fe4000001141f */
[CC--:B0-----:R-:W-:Y:S02]  /*ea870*/  IADD3 R40, P1, PT, R33.reuse, R0.reuse, RZ ;  /* 0x0000000021287210 */ /* 0x0c1fe40007f3e0ff */
[----:B-1----:R-:W-:Y:S02]  /*ea880*/  IADD3 R38, P2, PT, R33, R3, RZ ;  /* 0x0000000321267210 */ /* 0x002fe40007f5e0ff */
[----:B----4-:R-:W-:Y:S01]  /*ea890*/  IADD3 R34, P0, PT, R31, R0, RZ ;  /* 0x000000001f227210 */ /* 0x010fe20007f1e0ff */
[C---:B------:R-:W-:Y:S02]  /*ea8a0*/  IMAD.X R41, R8.reuse, 0x1, R4, P1 ;  /* 0x0000000108297824 */ /* 0x040fe400008e0604 */
[----:B------:R-:W-:-:S02]  /*ea8b0*/  IMAD.X R39, R8, 0x1, R5, P2 ;  /* 0x0000000108277824 */ /* 0x000fc400010e0605 */
[----:B------:R-:W-:-:S03]  /*ea8c0*/  IMAD.X R35, R9, 0x1, R4, P0 ;  /* 0x0000000109237824 */ /* 0x000fc600000e0604 */
[----:B------:R0:W-:Y:S04]  /*ea8d0*/  STL.64 [R1+0x1708], R38 ;  /* 0x0017082601007387 */ /* 0x0001e80000100a00 */
[----:B------:R-:W-:Y:S04]  /*ea8e0*/  STL.64 [R1+0x1710], R40 ;  /* 0x0017102801007387 */ /* 0x000fe80000100a00 */
[----:B------:R1:W-:Y:S01]  /*ea8f0*/  STL.64 [R1+0x1750], R34 ;  /* 0x0017502201007387 */ /* 0x0003e20000100a00 */
[----:B------:R-:W-:Y:S02]  /*ea900*/  SHF.R.S32.HI R8, RZ, 0x1f, R30 ;  /* 0x0000001fff087819 */ /* 0x000fe4000001141e */
[----:B0-----:R-:W-:-:S02]  /*ea910*/  IADD3 R38, P1, PT, R31, R3, RZ ;  /* 0x000000031f267210 */ /* 0x001fc40007f3e0ff */
[C---:B-1----:R-:W-:Y:S02]  /*ea920*/  IADD3 R34, P0, PT, R30.reuse, R0, RZ ;  /* 0x000000001e227210 */ /* 0x042fe40007f1e0ff */
[----:B------:R-:W-:Y:S01]  /*ea930*/  IADD3 R30, P2, PT, R30, R3, RZ ;  /* 0x000000031e1e7210 */ /* 0x000fe20007f5e0ff */
[----:B------:R-:W-:-:S04]  /*ea940*/  IMAD.X R39, R9, 0x1, R5, P1 ;  /* 0x0000000109277824 */ /* 0x000fc800008e0605 */
[C---:B------:R-:W-:Y:S01]  /*ea950*/  IMAD.X R31, R8.reuse, 0x1, R5, P2 ;  /* 0x00000001081f7824 */ /* 0x040fe200010e0605 */
[----:B------:R-:W-:Y:S04]  /*ea960*/  STL.64 [R1+0x1730], R38 ;  /* 0x0017302601007387 */ /* 0x000fe80000100a00 */
[----:B------:R0:W-:Y:S01]  /*ea970*/  STL.64 [R1+0x1770], R30 ;  /* 0x0017701e01007387 */ /* 0x0001e20000100a00 */
[----:B------:R-:W-:Y:S01]  /*ea980*/  SHF.R.S32.HI R9, RZ, 0x1f, R32 ;  /* 0x0000001fff097819 */ /* 0x000fe20000011420 */
[----:B------:R-:W-:Y:S02]  /*ea990*/  IMAD.X R35, R8, 0x1, R4, P0 ;  /* 0x0000000108237824 */ /* 0x000fe400000e0604 */
[----:B------:R-:W-:Y:S01]  /*ea9a0*/  IMAD.U32 R8, RZ, RZ, UR4 ;  /* 0x00000004ff087e24 */ /* 0x000fe2000f8e00ff */
[----:B0-----:R-:W-:-:S02]  /*ea9b0*/  IADD3 R30, P1, PT, R32, R0, RZ ;  /* 0x00000000201e7210 */ /* 0x001fc40007f3e0ff */
[----:B------:R0:W-:Y:S03]  /*ea9c0*/  STL.64 [R1+0x1778], R34 ;  /* 0x0017782201007387 */ /* 0x0001e60000100a00 */
[----:B------:R-:W-:Y:S01]  /*ea9d0*/  IMAD.X R31, R9, 0x1, R4, P1 ;  /* 0x00000001091f7824 */ /* 0x000fe200008e0604 */
[----:B------:R1:W-:Y:S04]  /*ea9e0*/  STL [R1+0x58], R8 ;  /* 0x0000580801007387 */ /* 0x0003e80000100800 */
[----:B------:R4:W-:Y:S01]  /*ea9f0*/  STL.64 [R1+0x1768], R30 ;  /* 0x0017681e01007387 */ /* 0x0009e20000100a00 */
[----:B0-----:R-:W-:Y:S02]  /*eaa00*/  IADD3 R34, P0, PT, R32, R3, RZ ;  /* 0x0000000320227210 */ /* 0x001fe40007f1e0ff */
[----:B------:R-:W-:-:S02]  /*eaa10*/  IADD3 R32, P1, PT, R29, R0, RZ ;  /* 0x000000001d207210 */ /* 0x000fc40007f3e0ff */
[----:B-1----:R-:W-:Y:S01]  /*eaa20*/  SHF.R.S32.HI R8, RZ, 0x1f, R29 ;  /* 0x0000001fff087819 */ /* 0x002fe2000001141d */
[----:B------:R-:W-:Y:S01]  /*eaa30*/  IMAD.X R35, R9, 0x1, R5, P0 ;  /* 0x0000000109237824 */ /* 0x000fe200000e0605 */
[----:B----4-:R-:W-:-:S03]  /*eaa40*/  IADD3 R30, P2, PT, R29, R3, RZ ;  /* 0x000000031d1e7210 */ /* 0x010fc60007f5e0ff */
[C---:B------:R-:W-:Y:S01]  /*eaa50*/  IMAD.X R33, R8.reuse, 0x1, R4, P1 ;  /* 0x0000000108217824 */ /* 0x040fe200008e0604 */
[----:B------:R0:W-:Y:S01]  /*eaa60*/  STL.64 [R1+0x1760], R34 ;  /* 0x0017602201007387 */ /* 0x0001e20000100a00 */
[----:B------:R-:W-:-:S03]  /*eaa70*/  IMAD.X R31, R8, 0x1, R5, P2 ;  /* 0x00000001081f7824 */ /* 0x000fc600010e0605 */
[----:B------:R-:W-:Y:S01]  /*eaa80*/  STL.64 [R1+0x17a0], R32 ;  /* 0x0017a02001007387 */ /* 0x000fe20000100a00 */
[----:B------:R-:W-:-:S03]  /*eaa90*/  SHF.R.S32.HI R9, RZ, 0x1f, R25 ;  /* 0x0000001fff097819 */ /* 0x000fc60000011419 */
[----:B------:R1:W-:Y:S01]  /*eaaa0*/  STL.64 [R1+0x1798], R30 ;  /* 0x0017981e01007387 */ /* 0x0003e20000100a00 */
[----:B------:R-:W-:Y:S01]  /*eaab0*/  UMOV UR4, UR5 ;  /* 0x0000000500047c82 */ /* 0x000fe20008000000 */
[C---:B0-----:R-:W-:Y:S02]  /*eaac0*/  IADD3 R34, P2, PT, R25.reuse, R3, RZ ;  /* 0x0000000319227210 */ /* 0x041fe40007f5e0ff */
[----:B-1----:R-:W-:Y:S01]  /*eaad0*/  IADD3 R30, P0, PT, R25, R0, RZ ;  /* 0x00000000191e7210 */ /* 0x002fe20007f1e0ff */
[----:B------:R-:W-:Y:S02]  /*eaae0*/  VIADD R25, R28, 0x153 ;  /* 0x000001531c197836 */ /* 0x000fe40000000000 */
[----:B------:R-:W-:-:S03]  /*eaaf0*/  IMAD.X R35, R9, 0x1, R5, P2 ;  /* 0x0000000109237824 */ /* 0x000fc600010e0605 */
[----:B------:R-:W-:Y:S01]  /*eab00*/  ISETP.GE.AND P2, PT, R25, UR4, PT ;  /* 0x0000000419007c0c */ /* 0x000fe2000bf46270 */
[----:B------:R-:W0:Y:S01]  /*eab10*/  LDCU.64 UR4, c[0x0][0x398] ;  /* 0x00007300ff0477ac */ /* 0x000e220008000a00 */
[----:B------:R-:W-:Y:S02]  /*eab20*/  IMAD.X R31, R9, 0x1, R4, P0 ;  /* 0x00000001091f7824 */ /* 0x000fe400000e0604 */
[----:B0-----:R-:W-:Y:S01]  /*eab30*/  IMAD.U32 R46, RZ, RZ, UR4 ;  /* 0x00000004ff2e7e24 */ /* 0x001fe2000f8e00ff */
[----:B------:R-:W-:Y:S01]  /*eab40*/  UMOV UR26, UR5 ;  /* 0x00000005001a7c82 */ /* 0x000fe20008000000 */
[----:B------:R-:W0:Y:S01]  /*eab50*/  LDCU.64 UR4, c[0x0][0x398] ;  /* 0x00007300ff0477ac */ /* 0x000e220008000a00 */
[----:B------:R-:W-:Y:S02]  /*eab60*/  SHF.R.S32.HI R8, RZ, 0x1f, R24 ;  /* 0x0000001fff087819 */ /* 0x000fe40000011418 */
[----:B------:R-:W-:Y:S01]  /*eab70*/  IADD3 R32, P0, PT, R24, R0, RZ ;  /* 0x0000000018207210 */ /* 0x000fe20007f1e0ff */
[----:B------:R1:W-:Y:S04]  /*eab80*/  STL.64 [R1+0x17b8], R30 ;  /* 0x0017b81e01007387 */ /* 0x0003e80000100a00 */
[----:B------:R-:W-:Y:S01]  /*eab90*/  IMAD.X R33, R8, 0x1, R4, P0 ;  /* 0x0000000108217824 */ /* 0x000fe200000e0604 */
[----:B-1----:R-:W-:Y:S01]  /*eaba0*/  IADD3 R30, P1, PT, R24, R3, RZ ;  /* 0x00000003181e7210 */ /* 0x002fe20007f3e0ff */
[----:B0-----:R-:W-:Y:S01]  /*eabb0*/  IMAD.U32 R9, RZ, RZ, UR4 ;  /* 0x00000004ff097e24 */ /* 0x001fe2000f8e00ff */
[----:B------:R-:W-:Y:S01]  /*eabc0*/  UMOV UR32, UR5 ;  /* 0x0000000500207c82 */ /* 0x000fe20008000000 */
[----:B------:R-:W0:Y:S02]  /*eabd0*/  LDCU.64 UR4, c[0x0][0x398] ;  /* 0x00007300ff0477ac */ /* 0x000e240008000a00 */
[----:B------:R-:W-:Y:S01]  /*eabe0*/  IMAD.X R31, R8, 0x1, R5, P1 ;  /* 0x00000001081f7824 */ /* 0x000fe200008e0605 */
[----:B------:R-:W-:Y:S04]  /*eabf0*/  STL.64 [R1+0x1790], R34 ;  /* 0x0017902201007387 */ /* 0x000fe80000100a00 */
[----:B------:R-:W-:Y:S01]  /*eac00*/  STL.64 [R1+0x17d0], R32 ;  /* 0x0017d02001007387 */ /* 0x000fe20000100a00 */
[----:B------:R-:W-:-:S02]  /*eac10*/  SHF.R.S32.HI R8, RZ, 0x1f, R23 ;  /* 0x0000001fff087819 */ /* 0x000fc40000011417 */
[C---:B------:R-:W-:Y:S01]  /*eac20*/  IADD3 R24, P1, PT, R23.reuse, R3, RZ ;  /* 0x0000000317187210 */ /* 0x040fe20007f3e0ff */
[----:B------:R1:W-:Y:S04]  /*eac30*/  STL.64 [R1+0x1808], R30 ;  /* 0x0018081e01007387 */ /* 0x0003e80000100a00 */
[----:B------:R-:W-:Y:S01]  /*eac40*/  IMAD.X R25, R8, 0x1, R5, P1 ;  /* 0x0000000108197824 */ /* 0x000fe200008e0605 */
[----:B-1----:R-:W-:Y:S01]  /*eac50*/  IADD3 R30, P0, PT, R23, R0, RZ ;  /* 0x00000000171e7210 */ /* 0x002fe20007f1e0ff */
[----:B0-----:R-:W-:-:S04]  /*eac60*/  UMOV UR37, UR5 ;  /* 0x0000000500257c82 */ /* 0x001fc80008000000 */
[----:B------:R-:W-:Y:S02]  /*eac70*/  IMAD.X R31, R8, 0x1, R4, P0 ;  /* 0x00000001081f7824 */ /* 0x000fe400000e0604 */
[----:B------:R-:W-:Y:S01]  /*eac80*/  IMAD.U32 R8, RZ, RZ, UR4 ;  /* 0x00000004ff087e24 */ /* 0x000fe2000f8e00ff */
[----:B------:R-:W0:Y:S01]  /*eac90*/  LDCU.64 UR4, c[0x0][0x398] ;  /* 0x00007300ff0477ac */ /* 0x000e220008000a00 */
[----:B------:R-:W-:Y:S04]  /*eaca0*/  STL [R1+0x4830], R46 ;  /* 0x0048302e01007387 */ /* 0x000fe80000100800 */
[----:B------:R0:W-:Y:S04]  /*eacb0*/  STL [R1+0x54], R9 ;  /* 0x0000540901007387 */ /* 0x0001e80000100800 */
[----:B------:R1:W-:Y:S01]  /*eacc0*/  STL.64 [R1+0x17e8], R30 ;  /* 0x0017e81e01007387 */ /* 0x0003e20000100a00 */
[----:B0-----:R-:W-:Y:S01]  /*eacd0*/  IMAD.U32 R9, RZ, RZ, UR4 ;  /* 0x00000004ff097e24 */ /* 0x001fe2000f8e00ff */
[----:B------:R-:W-:Y:S01]  /*eace0*/  UMOV UR36, UR5 ;  /* 0x0000000500247c82 */ /* 0x000fe20008000000 */
[----:B------:R-:W0:Y:S01]  /*eacf0*/  LDCU.64 UR4, c[0x0][0x398] ;  /* 0x00007300ff0477ac */ /* 0x000e220008000a00 */
[----:B------:R-:W-:Y:S04]  /*ead00*/  STL.64 [R1+0x17c8], R24 ;  /* 0x0017c81801007387 */ /* 0x000fe80000100a00 */
[----:B------:R4:W-:Y:S04]  /*ead10*/  STL [R1+0x50], R8 ;  /* 0x0000500801007387 */ /* 0x0009e80000100800 */
[----:B------:R0:W-:Y:S01]  /*ead20*/  STL [R1+0x4c], R9 ;  /* 0x00004c0901007387 */ /* 0x0001e20000100800 */
[----:B-1----:R-:W-:-:S02]  /*ead30*/  IADD3 R30, P0, PT, R22, R0, RZ ;  /* 0x00000000161e7210 */ /* 0x002fc40007f1e0ff */
[----:B----4-:R-:W-:Y:S01]  /*ead40*/  SHF.R.S32.HI R8, RZ, 0x1f, R22 ;  /* 0x0000001fff087819 */ /* 0x010fe20000011416 */
[----:B0-----:R-:W-:Y:S01]  /*ead50*/  IMAD.U32 R9, RZ, RZ, UR4 ;  /* 0x00000004ff097e24 */ /* 0x001fe2000f8e00ff */
[----:B------:R-:W-:Y:S01]  /*ead60*/  UMOV UR39, UR5 ;  /* 0x0000000500277c82 */ /* 0x000fe20008000000 */
[----:B------:R-:W0:Y:S01]  /*ead70*/  LDCU.64 UR4, c[0x0][0x398] ;  /* 0x00007300ff0477ac */ /* 0x000e220008000a00 */
[----:B------:R-:W-:Y:S01]  /*ead80*/  IADD3 R24, P1, PT, R22, R3, RZ ;  /* 0x0000000316187210 */ /* 0x000fe20007f3e0ff */
[----:B------:R-:W-:-:S04]  /*ead90*/  IMAD.X R31, R8, 0x1, R4, P0 ;  /* 0x00000001081f7824 */ /* 0x000fc800000e0604 */
[----:B------:R-:W-:Y:S01]  /*eada0*/  IMAD.X R25, R8, 0x1, R5, P1 ;  /* 0x0000000108197824 */ /* 0x000fe200008e0605 */
[----:B------:R-:W-:Y:S04]  /*eadb0*/  STL.64 [R1+0x17e0], R30 ;  /* 0x0017e01e01007387 */ /* 0x000fe80000100a00 */
[----:B------:R-:W-:Y:S04]  /*eadc0*/  STL.64 [R1+0x17d8], R24 ;  /* 0x0017d81801007387 */ /* 0x000fe80000100a00 */
[----:B------:R1:W-:Y:S01]  /*eadd0*/  STL [R1+0x48], R9 ;  /* 0x0000480901007387 */ /* 0x0003e20000100800 */
[----:B0-----:R-:W-:Y:S01]  /*eade0*/  UMOV UR38, UR5 ;  /* 0x0000000500267c82 */ /* 0x001fe20008000000 */
[----:B-1----:R-:W-:Y:S01]  /*eadf0*/  IMAD.U32 R9, RZ, RZ, UR4 ;  /* 0x00000004ff097e24 */ /* 0x002fe2000f8e00ff */
[----:B------:R-:W0:Y:S04]  /*eae00*/  LDCU.64 UR4, c[0x0][0x398] ;  /* 0x00007300ff0477ac */ /* 0x000e280008000a00 */
[----:B------:R0:W-:Y:S02]  /*eae10*/  STL [R1+0x44], R9 ;  /* 0x0000440901007387 */ /* 0x0001e40000100800 */
[----:B0-----:R-:W-:Y:S01]  /*eae20*/  IMAD.U32 R9, RZ, RZ, UR4 ;  /* 0x00000004ff097e24 */ /* 0x001fe2000f8e00ff */
[----:B------:R-:W-:Y:S01]  /*eae30*/  UMOV UR41, UR5 ;  /* 0x0000000500297c82 */ /* 0x000fe20008000000 */
[----:B------:R-:W0:Y:S01]  /*eae40*/  LDCU.64 UR4, c[0x0][0x398] ;  /* 0x00007300ff0477ac */ /* 0x000e220008000a00 */
[----:B-----5:R-:W-:-:S02]  /*eae50*/  SHF.R.S32.HI R8, RZ, 0x1f, R21 ;  /* 0x0000001fff087819 */ /* 0x020fc40000011415 */
[C---:B------:R-:W-:Y:S02]  /*eae60*/  IADD3 R24, P0, PT, R21.reuse, R0, RZ ;  /* 0x0000000015187210 */ /* 0x040fe40007f1e0ff */
[----:B------:R-:W-:-:S03]  /*eae70*/  IADD3 R22, P1, PT, R21, R3, RZ ;  /* 0x0000000315167210 */ /* 0x000fc60007f3e0ff */
[C---:B------:R-:W-:Y:S02]  /*eae80*/  IMAD.X R25, R8.reuse, 0x1, R4, P0 ;  /* 0x0000000108197824 */ /* 0x040fe400000e0604 */
[----:B------:R-:W-:Y:S02]  /*eae90*/  IMAD.X R23, R8, 0x1, R5, P1 ;  /* 0x0000000108177824 */ /* 0x000fe400008e0605 */
[----:B0-----:R-:W-:Y:S01]  /*eaea0*/  IMAD.U32 R43, RZ, RZ, UR4 ;  /* 0x00000004ff2b7e24 */ /* 0x001fe2000f8e00ff */
[----:B------:R-:W-:Y:S01]  /*eaeb0*/  UMOV UR40, UR5 ;  /* 0x0000000500287c82 */ /* 0x000fe20008000000 */
[----:B------:R-:W0:Y:S01]  /*eaec0*/  LDCU.64 UR4, c[0x0][0x398] ;  /* 0x00007300ff0477ac */ /* 0x000e220008000a00 */
[----:B------:R1:W-:Y:S04]  /*eaed0*/  STL.64 [R1+0x1800], R24 ;  /* 0x0018001801007387 */ /* 0x0003e80000100a00 */
[----:B------:R4:W-:Y:S01]  /*eaee0*/  STL.64 [R1+0x17f8], R22 ;  /* 0x0017f81601007387 */ /* 0x0009e20000100a00 */
[----:B------:R-:W-:-:S02]  /*eaef0*/  SHF.R.S32.HI R8, RZ, 0x1f, R20 ;  /* 0x0000001fff087819 */ /* 0x000fc40000011414 */
[C---:B-1----:R-:W-:Y:S02]  /*eaf00*/  IADD3 R24, P0, PT, R20.reuse, R0, RZ ;  /* 0x0000000014187210 */ /* 0x042fe40007f1e0ff */
[----:B----4-:R-:W-:-:S03]  /*eaf10*/  IADD3 R22, P1, PT, R20, R3, RZ ;  /* 0x0000000314167210 */ /* 0x010fc60007f3e0ff */
[C---:B------:R-:W-:Y:S02]  /*eaf20*/  IMAD.X R25, R8.reuse, 0x1, R4, P0 ;  /* 0x0000000108197824 */ /* 0x040fe400000e0604 */
[----:B------:R-:W-:Y:S02]  /*eaf30*/  IMAD.X R23, R8, 0x1, R5, P1 ;  /* 0x0000000108177824 */ /* 0x000fe400008e0605 */
[----:B0-----:R-:W-:Y:S01]  /*eaf40*/  IMAD.U32 R8, RZ, RZ, UR4 ;  /* 0x00000004ff087e24 */ /* 0x001fe2000f8e00ff */
[----:B------:R-:W-:Y:S01]  /*eaf50*/  UMOV UR43, UR5 ;  /* 0x00000005002b7c82 */ /* 0x000fe20008000000 */
[----:B------:R-:W0:Y:S02]  /*eaf60*/  LDCU.64 UR4, c[0x0][0x398] ;  /* 0x00007300ff0477ac */ /* 0x000e240008000a00 */
        /* <DEDUP_REMOVED lines=11> */
[----:B------:R-:W0:Y:S01]  /*eb020*/  LDCU.64 UR4, c[0x0][0x398] ;  /* 0x00007300ff0477ac */ /* 0x000e220008000a00 */
[----:B------:R-:W-:Y:S04]  /*eb030*/  STL [R1+0x40], R9 ;  /* 0x0000400901007387 */ /* 0x000fe80000100800 */
[----:B------:R-:W-:Y:S04]  /*eb040*/  STL [R1+0x4834], R43 ;  /* 0x0048342b01007387 */ /* 0x000fe80000100800 */
[----:B------:R-:W-:Y:S04]  /*eb050*/  STL.64 [R1+0x1828], R24 ;  /* 0x0018281801007387 */ /* 0x000fe80000100a00 */
[----:B------:R1:W-:Y:S01]  /*eb060*/  STL.64 [R1+0x1820], R22 ;  /* 0x0018201601007387 */ /* 0x0003e20000100a00 */
[----:B0-----:R-:W-:Y:S01]  /*eb070*/  IMAD.U32 R44, RZ, RZ, UR4 ;  /* 0x00000004ff2c7e24 */ /* 0x001fe2000f8e00ff */
[----:B------:R-:W-:Y:S01]  /*eb080*/  UMOV UR46, UR5 ;  /* 0x00000005002e7c82 */ /* 0x000fe20008000000 */
[----:B------:R-:W0:Y:S01]  /*eb090*/  LDCU.64 UR4, c[0x0][0x398] ;  /* 0x00007300ff0477ac */ /* 0x000e220008000a00 */
[----:B------:R4:W-:Y:S01]  /*eb0a0*/  STL [R1+0x38], R8 ;  /* 0x0000380801007387 */ /* 0x0009e20000100800 */
[----:B-1----:R-:W-:-:S02]  /*eb0b0*/  IADD3 R22, P0, PT, R19, R0, RZ ;  /* 0x0000000013167210 */ /* 0x002fc40007f1e0ff */
[----:B------:R-:W-:Y:S02]  /*eb0c0*/  IADD3 R20, P1, PT, R19, R3, RZ ;  /* 0x0000000313147210 */ /* 0x000fe40007f3e0ff */
[----:B----4-:R-:W-:Y:S01]  /*eb0d0*/  SHF.R.S32.HI R8, RZ, 0x1f, R19 ;  /* 0x0000001fff087819 */ /* 0x010fe20000011413 */
[----:B------:R-:W-:Y:S04]  /*eb0e0*/  STL [R1+0x4838], R46 ;  /* 0x0048382e01007387 */ /* 0x000fe80000100800 */
[C---:B------:R-:W-:Y:S02]  /*eb0f0*/  IMAD.X R23, R8.reuse, 0x1, R4, P0 ;  /* 0x0000000108177824 */ /* 0x040fe400000e0604 */
[----:B0-----:R-:W-:Y:S01]  /*eb100*/  IMAD.U32 R40, RZ, RZ, UR4 ;  /* 0x00000004ff287e24 */ /* 0x001fe2000f8e00ff */
[----:B------:R-:W-:Y:S01]  /*eb110*/  UMOV UR49, UR5 ;  /* 0x0000000500317c82 */ /* 0x000fe20008000000 */
[----:B------:R-:W0:Y:S01]  /*eb120*/  LDCU.64 UR4, c[0x0][0x398] ;  /* 0x00007300ff0477ac */ /* 0x000e220008000a00 */
[----:B------:R-:W-:Y:S01]  /*eb130*/  IMAD.X R21, R8, 0x1, R5, P1 ;  /* 0x0000000108157824 */ /* 0x000fe200008e0605 */
[----:B------:R1:W-:Y:S04]  /*eb140*/  STL.64 [R1+0x1788], R22 ;  /* 0x0017881601007387 */ /* 0x0003e80000100a00 */
[----:B------:R-:W-:Y:S01]  /*eb150*/  STL [R1+0x483c], R42 ;  /* 0x00483c2a01007387 */ /* 0x000fe20000100800 */
[----:B------:R-:W-:-:S03]  /*eb160*/  SHF.R.S32.HI R8, RZ, 0x1f, R18 ;  /* 0x0000001fff087819 */ /* 0x000fc60000011412 */
[----:B------:R4:W-:Y:S01]  /*eb170*/  STL.64 [R1+0x16b0], R20 ;  /* 0x0016b01401007387 */ /* 0x0009e20000100a00 */
[C---:B-1----:R-:W-:Y:S02]  /*eb180*/  IADD3 R22, P0, PT, R18.reuse, R0, RZ ;  /* 0x0000000012167210 */ /* 0x042fe40007f1e0ff */
[----:B----4-:R-:W-:-:S03]  /*eb190*/  IADD3 R20, P1, PT, R18, R3, RZ ;  /* 0x0000000312147210 */ /* 0x010fc60007f3e0ff */
[C---:B------:R-:W-:Y:S01]  /*eb1a0*/  IMAD.X R23, R8.reuse, 0x1, R4, P0 ;  /* 0x0000000108177824 */ /* 0x040fe200000e0604 */
[----:B------:R-:W-:Y:S01]  /*eb1b0*/  STL [R1+0x4840], R39 ;  /* 0x0048402701007387 */ /* 0x000fe20000100800 */
[----:B------:R-:W-:-:S03]  /*eb1c0*/  IMAD.X R21, R8, 0x1, R5, P1 ;  /* 0x0000000108157824 */ /* 0x000fc600008e0605 */
[----:B------:R-:W-:Y:S04]  /*eb1d0*/  STL.64 [R1+0x15d8], R22 ;  /* 0x0015d81601007387 */ /* 0x000fe80000100a00 */
[----:B------:R-:W-:Y:S01]  /*eb1e0*/  STL [R1+0x4844], R45 ;  /* 0x0048442d01007387 */ /* 0x000fe20000100800 */
[----:B0-----:R-:W-:Y:S01]  /*eb1f0*/  IMAD.U32 R61, RZ, RZ, UR4 ;  /* 0x00000004ff3d7e24 */ /* 0x001fe2000f8e00ff */
[----:B------:R-:W-:Y:S02]  /*eb200*/  UMOV UR48, UR5 ;  /* 0x0000000500307c82 */ /* 0x000fe40008000000 */
[----:B------:R0:W-:Y:S01]  /*eb210*/  STL.64 [R1+0x1640], R20 ;  /* 0x0016401401007387 */ /* 0x0001e20000100a00 */
[----:B------:R-:W1:Y:S01]  /*eb220*/  LDCU.64 UR4, c[0x0][0x398] ;  /* 0x00007300ff0477ac */ /* 0x000e620008000a00 */
[----:B------:R-:W-:-:S02]  /*eb230*/  SHF.R.S32.HI R8, RZ, 0x1f, R17 ;  /* 0x0000001fff087819 */ /* 0x000fc40000011411 */
[C---:B------:R-:W-:Y:S02]  /*eb240*/  IADD3 R18, P1, PT, R17.reuse, R3, RZ ;  /* 0x0000000311127210 */ /* 0x040fe40007f3e0ff */
[----:B0-----:R-:W-:-:S03]  /*eb250*/  IADD3 R20, P0, PT, R17, R0, RZ ;  /* 0x0000000011147210 */ /* 0x001fc60007f1e0ff */
[C---:B------:R-:W-:Y:S02]  /*eb260*/  IMAD.X R19, R8.reuse, 0x1, R5, P1 ;  /* 0x0000000108137824 */ /* 0x040fe400008e0605 */
[----:B------:R-:W-:Y:S01]  /*eb270*/  IMAD.X R21, R8, 0x1, R4, P0 ;  /* 0x0000000108157824 */ /* 0x000fe200000e0604 */
[----:B------:R-:W-:Y:S01]  /*eb280*/  STL [R1+0x4848], R44 ;  /* 0x0048482c01007387 */ /* 0x000fe20000100800 */
[----:B------:R-:W-:-:S03]  /*eb290*/  SHF.R.S32.HI R8, RZ, 0x1f, R16 ;  /* 0x0000001fff087819 */ /* 0x000fc60000011410 */
[----:B------:R0:W-:Y:S04]  /*eb2a0*/  STL.64 [R1+0x1518], R20 ;  /* 0x0015181401007387 */ /* 0x0001e80000100a00 */
[----:B------:R4:W-:Y:S01]  /*eb2b0*/  STL.64 [R1+0x14b8], R18 ;  /* 0x0014b81201007387 */ /* 0x0009e20000100a00 */
[----:B-1----:R-:W-:-:S03]  /*eb2c0*/  IMAD.U32 R60, RZ, RZ, UR4 ;  /* 0x00000004ff3c7e24 */ /* 0x002fc6000f8e00ff */
[----:B------:R-:W-:Y:S01]  /*eb2d0*/  STL [R1+0x484c], R40 ;  /* 0x00484c2801007387 */ /* 0x000fe20000100800 */
[C---:B0-----:R-:W-:Y:S02]  /*eb2e0*/  IADD3 R20, P0, PT, R16.reuse, R0, RZ ;  /* 0x0000000010147210 */ /* 0x041fe40007f1e0ff */
[----:B----4-:R-:W-:-:S03]  /*eb2f0*/  IADD3 R18, P1, PT, R16, R3, RZ ;  /* 0x0000000310127210 */ /* 0x010fc60007f3e0ff */
[C---:B------:R-:W-:Y:S02]  /*eb300*/  IMAD.X R21, R8.reuse, 0x1, R4, P0 ;  /* 0x0000000108157824 */ /* 0x040fe400000e0604 */
[----:B------:R-:W-:Y:S01]  /*eb310*/  IMAD.X R19, R8, 0x1, R5, P1 ;  /* 0x0000000108137824 */ /* 0x000fe200008e0605 */
[----:B------:R-:W-:Y:S04]  /*eb320*/  STL [R1+0x4850], R61 ;  /* 0x0048503d01007387 */ /* 0x000fe80000100800 */
[----:B------:R-:W-:Y:S04]  /*eb330*/  STL.64 [R1+0x1448], R20 ;  /* 0x0014481401007387 */ /* 0x000fe80000100a00 */
[----:B------:R-:W-:Y:S01]  /*eb340*/  STL [R1+0x4854], R60 ;  /* 0x0048543c01007387 */ /* 0x000fe20000100800 */
[----:B------:R-:W-:-:S03]  /*eb350*/  SHF.R.S32.HI R8, RZ, 0x1f, R15 ;  /* 0x0000001fff087819 */ /* 0x000fc6000001140f */
[----:B------:R0:W-:Y:S01]  /*eb360*/  STL.64 [R1+0x13e0], R18 ;  /* 0x0013e01201007387 */ /* 0x0001e20000100a00 */
[----:B------:R-:W-:-:S05]  /*eb370*/  IADD3 R16, P1, PT, R15, R3, RZ ;  /* 0x000000030f107210 */ /* 0x000fca0007f3e0ff */
[----:B------:R-:W-:Y:S01]  /*eb380*/  IMAD.X R17, R8, 0x1, R5, P1 ;  /* 0x0000000108117824 */ /* 0x000fe200008e0605 */
[----:B0-----:R-:W-:-:S05]  /*eb390*/  IADD3 R18, P0, PT, R15, R0, RZ ;  /* 0x000000000f127210 */ /* 0x001fca0007f1e0ff */
[----:B------:R-:W-:Y:S01]  /*eb3a0*/  IMAD.X R19, R8, 0x1, R4, P0 ;  /* 0x0000000108137824 */ /* 0x000fe200000e0604 */
[----:B------:R-:W-:-:S04]  /*eb3b0*/  SHF.R.S32.HI R8, RZ, 0x1f, R14 ;  /* 0x0000001fff087819 */ /* 0x000fc8000001140e */
[----:B------:R0:W-:Y:S04]  /*eb3c0*/  STL.64 [R1+0x1358], R18 ;  /* 0x0013581201007387 */ /* 0x0001e80000100a00 */
[----:B------:R1:W-:Y:S01]  /*eb3d0*/  STL.64 [R1+0x1308], R16 ;  /* 0x0013081001007387 */ /* 0x0003e20000100a00 */
[C---:B0-----:R-:W-:Y:S02]  /*eb3e0*/  IADD3 R18, P0, PT, R14.reuse, R0, RZ ;  /* 0x000000000e127210 */ /* 0x041fe40007f1e0ff */
[----:B-1----:R-:W-:-:S03]  /*eb3f0*/  IADD3 R16, P1, PT, R14, R3, RZ ;  /* 0x000000030e107210 */ /* 0x002fc60007f3e0ff */
[C---:B------:R-:W-:Y:S02]  /*eb400*/  IMAD.X R19, R8.reuse, 0x1, R4, P0 ;  /* 0x0000000108137824 */ /* 0x040fe400000e0604 */
[----:B------:R-:W-:Y:S01]  /*eb410*/  IMAD.X R17, R8, 0x1, R5, P1 ;  /* 0x0000000108117824 */ /* 0x000fe200008e0605 */
[----:B---3--:R-:W-:Y:S02]  /*eb420*/  SHF.R.S32.HI R8, RZ, 0x1f, R13 ;  /* 0x0000001fff087819 */ /* 0x008fe4000001140d */
[----:B------:R-:W-:Y:S04]  /*eb430*/  STL.64 [R1+0x1248], R18 ;  /* 0x0012481201007387 */ /* 0x000fe80000100a00 */
        /* <DEDUP_REMOVED lines=12> */
[----:B--2---:R-:W-:Y:S02]  /*eb500*/  SHF.R.S32.HI R8, RZ, 0x1f, R11 ;  /* 0x0000001fff087819 */ /* 0x004fe4000001140b */
        /* <DEDUP_REMOVED lines=13> */
[----:B------:R-:W-:Y:S02]  /*eb5e0*/  SHF.R.S32.HI R8, RZ, 0x1f, R7 ;  /* 0x0000001fff087819 */ /* 0x000fe40000011407 */
[----:B------:R0:W-:Y:S04]  /*eb5f0*/  STL.64 [R1+0xc20], R14 ;  /* 0x000c200e01007387 */ /* 0x0001e80000100a00 */
[----:B------:R1:W-:Y:S01]  /*eb600*/  STL.64 [R1+0xbc0], R12 ;  /* 0x000bc00c01007387 */ /* 0x0003e20000100a00 */
[----:B0-----:R-:W-:-:S02]  /*eb610*/  IADD3 R14, P1, PT, R7, R0, RZ ;  /* 0x00000000070e7210 */ /* 0x001fc40007f3e0ff */
[----:B-1----:R-:W-:-:S03]  /*eb620*/  IADD3 R12, P0, PT, R7, R3, RZ ;  /* 0x00000003070c7210 */ /* 0x002fc60007f1e0ff */
[C---:B------:R-:W-:Y:S02]  /*eb630*/  IMAD.X R15, R8.reuse, 0x1, R4, P1 ;  /* 0x00000001080f7824 */ /* 0x040fe400008e0604 */
[----:B------:R-:W-:Y:S02]  /*eb640*/  IMAD.X R13, R8, 0x1, R5, P0 ;  /* 0x00000001080d7824 */ /* 0x000fe400000e0605 */
[----:B------:R-:W-:Y:S01]  /*eb650*/  IMAD.MOV.U32 R11, RZ, RZ, R28 ;  /* 0x000000ffff0b7224 */ /* 0x000fe200078e001c */
[----:B------:R-:W-:Y:S01]  /*eb660*/  SHF.R.S32.HI R8, RZ, 0x1f, R2 ;  /* 0x0000001fff087819 */ /* 0x000fe20000011402 */
[----:B------:R-:W-:Y:S04]  /*eb670*/  STL.64 [R1+0x8f8], R14 ;  /* 0x0008f80e01007387 */ /* 0x000fe80000100a00 */
[----:B------:R0:W-:Y:S01]  /*eb680*/  STL.64 [R1+0x6b0], R12 ;  /* 0x0006b00c01007387 */ /* 0x0001e20000100a00 */
[----:B------:R-:W-:Y:S01]  /*eb690*/  LOP3.LUT R6, R6, 0xfffffeff, RZ, 0xc0, !PT ;  /* 0xfffffeff06067812 */ /* 0x000fe200078ec0ff */
[----:B------:R-:W-:-:S03]  /*eb6a0*/  VIADD R9, R11, 0x156 ;  /* 0x000001560b097836 */ /* 0x000fc60000000000 */
[----:B------:R-:W-:Y:S02]  /*eb6b0*/  @P3 LOP3.LUT R6, R6, 0x100, RZ, 0xfc, !PT ;  /* 0x0000010006063812 */ /* 0x000fe400078efcff */
[----:B0-----:R-:W-:Y:S02]  /*eb6c0*/  IADD3 R12, P0, PT, R2, R0, RZ ;  /* 0x00000000020c7210 */ /* 0x001fe40007f1e0ff */
[----:B------:R-:W-:-:S03]  /*eb6d0*/  ISETP.GE.AND P1, PT, R9, UR26, PT ;  /* 0x0000001a09007c0c */ /* 0x000fc6000bf26270 */
[----:B------:R-:W-:Y:S01]  /*eb6e0*/  IMAD.X R13, R8, 0x1, R4, P0 ;  /* 0x00000001080d7824 */ /* 0x000fe200000e0604 */
[----:B------:R-:W-:Y:S01]  /*eb6f0*/  LOP3.LUT R6, R6, 0xffffff7f, RZ, 0xc0, !PT ;  /* 0xffffff7f06067812 */ /* 0x000fe200078ec0ff */
[C---:B------:R-:W-:Y:S02]  /*eb700*/  VIADD R9, R11.reuse, 0x152 ;  /* 0x000001520b097836 */ /* 0x040fe40000000000 */
[----:B------:R-:W-:Y:S01]  /*eb710*/  VIADD R10, R11, 0x14f ;  /* 0x0000014f0b0a7836 */ /* 0x000fe20000000000 */
[----:B------:R-:W-:Y:S01]  /*eb720*/  LOP3.LUT R7, R7, 0x7fffffff, RZ, 0xc0, !PT ;  /* 0x7fffffff07077812 */ /* 0x000fe200078ec0ff */
[----:B------:R0:W-:Y:S01]  /*eb730*/  STL.64 [R1+0x4b8], R12 ;  /* 0x0004b80c01007387 */ /* 0x0001e20000100a00 */
[----:B------:R-:W-:Y:S01]  /*eb740*/  @P2 LOP3.LUT R6, R6, 0x80, RZ, 0xfc, !PT ;  /* 0x0000008006062812 */ /* 0x000fe200078efcff */
[----:B------:R-:W-:Y:S01]  /*eb750*/  UMOV UR51, UR5 ;  /* 0x0000000500337c82 */ /* 0x000fe20008000000 */
[----:B------:R-:W1:Y:S01]  /*eb760*/  LDCU.64 UR4, c[0x0][0x398] ;  /* 0x00007300ff0477ac */ /* 0x000e620008000a00 */
[----:B------:R-:W2:Y:S01]  /*eb770*/  LDCU.64 UR26, c[0x0][0x398] ;  /* 0x00007300ff1a77ac */ /* 0x000ea20008000a00 */
[----:B------:R-:W-:-:S02]  /*eb780*/  LOP3.LUT R6, R6, 0xfffffbff, RZ, 0xc0, !PT ;  /* 0xfffffbff06067812 */ /* 0x000fc400078ec0ff */
[----:B0-----:R-:W-:-:S05]  /*eb790*/  IADD3 R12, P0, PT, R2, R3, RZ ;  /* 0x00000003020c7210 */ /* 0x001fca0007f1e0ff */
[----:B------:R-:W-:Y:S01]  /*eb7a0*/  IMAD.X R13, R8, 0x1, R5, P0 ;  /* 0x00000001080d7824 */ /* 0x000fe200000e0605 */
[----:B------:R-:W-:Y:S01]  /*eb7b0*/  ISETP.GE.AND P0, PT, R9, UR32, PT ;  /* 0x0000002009007c0c */ /* 0x000fe2000bf06270 */
[C---:B------:R-:W-:Y:S01]  /*eb7c0*/  VIADD R8, R11.reuse, 0x151 ;  /* 0x000001510b087836 */ /* 0x040fe20000000000 */
[----:B------:R-:W-:Y:S01]  /*eb7d0*/  @P1 LOP3.LUT R6, R6, 0x400, RZ, 0xfc, !PT ;  /* 0x0000040006061812 */ /* 0x000fe200078efcff */
[----:B------:R-:W-:Y:S02]  /*eb7e0*/  VIADD R9, R11, 0x150 ;  /* 0x000001500b097836 */ /* 0x000fe40000000000 */
[----:B-1----:R-:W-:Y:S01]  /*eb7f0*/  IMAD.U32 R59, RZ, RZ, UR4 ;  /* 0x00000004ff3b7e24 */ /* 0x002fe2000f8e00ff */
[----:B------:R-:W-:Y:S01]  /*eb800*/  UMOV UR50, UR5 ;  /* 0x0000000500327c82 */ /* 0x000fe20008000000 */
[----:B------:R-:W-:Y:S02]  /*eb810*/  ISETP.GE.AND P1, PT, R8, UR37, PT ;  /* 0x0000002508007c0c */ /* 0x000fe4000bf26270 */
[----:B------:R-:W-:Y:S01]  /*eb820*/  LOP3.LUT R6, R6, 0xffffffbf, RZ, 0xc0, !PT ;  /* 0xffffffbf06067812 */ /* 0x000fe200078ec0ff */
[----:B------:R-:W0:Y:S01]  /*eb830*/  LDCU.64 UR4, c[0x0][0x398] ;  /* 0x00007300ff0477ac */ /* 0x000e220008000a00 */
[----:B------:R-:W1:Y:S02]  /*eb840*/  LDCU.64 UR32, c[0x0][0x398] ;  /* 0x00007300ff2077ac */ /* 0x000e640008000a00 */
[----:B------:R-:W-:-:S02]  /*eb850*/  @P0 LOP3.LUT R6, R6, 0x40, RZ, 0xfc, !PT ;  /* 0x0000004006060812 */ /* 0x000fc400078efcff */
[----:B------:R-:W-:Y:S02]  /*eb860*/  ISETP.GE.AND P0, PT, R9, UR36, PT ;  /* 0x0000002409007c0c */ /* 0x000fe4000bf06270 */
[----:B------:R-:W-:Y:S01]  /*eb870*/  LOP3.LUT R6, R6, 0xffffffdf, RZ, 0xc0, !PT ;  /* 0xffffffdf06067812 */ /* 0x000fe200078ec0ff */
[C---:B------:R-:W-:Y:S02]  /*eb880*/  VIADD R8, R11.reuse, 0x14e ;  /* 0x0000014e0b087836 */ /* 0x040fe40000000000 */
[----:B------:R-:W-:Y:S01]  /*eb890*/  VIADD R9, R11, 0x14d ;  /* 0x0000014d0b097836 */ /* 0x000fe20000000000 */
[----:B------:R-:W3:Y:S01]  /*eb8a0*/  LDCU.64 UR36, c[0x0][0x398] ;  /* 0x00007300ff2477ac */ /* 0x000ee20008000a00 */
[----:B------:R-:W-:Y:S02]  /*eb8b0*/  @P1 LOP3.LUT R6, R6, 0x20, RZ, 0xfc, !PT ;  /* 0x0000002006061812 */ /* 0x000fe400078efcff */
[----:B------:R-:W-:Y:S02]  /*eb8c0*/  ISETP.GE.AND P1, PT, R10, UR39, PT ;  /* 0x000000270a007c0c */ /* 0x000fe4000bf26270 */
[----:B------:R-:W-:-:S04]  /*eb8d0*/  LOP3.LUT R6, R6, 0xffffffef, RZ, 0xc0, !PT ;  /* 0xffffffef06067812 */ /* 0x000fc800078ec0ff */
[----:B------:R-:W-:Y:S02]  /*eb8e0*/  @P0 LOP3.LUT R6, R6, 0x10, RZ, 0xfc, !PT ;  /* 0x0000001006060812 */ /* 0x000fe400078efcff */
[----:B------:R-:W-:Y:S02]  /*eb8f0*/  ISETP.GE.AND P0, PT, R8, UR38, PT ;  /* 0x0000002608007c0c */ /* 0x000fe4000bf06270 */
[----:B------:R-:W-:Y:S01]  /*eb900*/  LOP3.LUT R6, R6, 0xfffffff7, RZ, 0xc0, !PT ;  /* 0xfffffff706067812 */ /* 0x000fe200078ec0ff */
[----:B------:R-:W-:Y:S02]  /*eb910*/  VIADD R8, R11, 0x14c ;  /* 0x0000014c0b087836 */ /* 0x000fe40000000000 */
[----:B0-----:R-:W-:Y:S01]  /*eb920*/  IMAD.U32 R57, RZ, RZ, UR4 ;  /* 0x00000004ff397e24 */ /* 0x001fe2000f8e00ff */
[----:B------:R-:W-:Y:S01]  /*eb930*/  UMOV UR52, UR5 ;  /* 0x0000000500347c82 */ /* 0x000fe20008000000 */
[----:B------:R-:W-:Y:S02]  /*eb940*/  @P1 LOP3.LUT R6, R6, 0x8, RZ, 0xfc, !PT ;  /* 0x0000000806061812 */ /* 0x000fe400078efcff */
[----:B------:R-:W-:Y:S01]  /*eb950*/  ISETP.GE.AND P1, PT, R9, UR41, PT ;  /* 0x0000002909007c0c */ /* 0x000fe2000bf26270 */
[----:B------:R-:W0:Y:S01]  /*eb960*/  LDCU.64 UR4, c[0x0][0x398] ;  /* 0x00007300ff0477ac */ /* 0x000e220008000a00 */
[----:B------:R-:W4:Y:S01]  /*eb970*/  LDCU.64 UR38, c[0x0][0x398] ;  /* 0x00007300ff2677ac */ /* 0x000f220008000a00 */
[----:B------:R-:W-:-:S04]  /*eb980*/  LOP3.LUT R6, R6, 0xfffffffb, RZ, 0xc0, !PT ;  /* 0xfffffffb06067812 */ /* 0x000fc800078ec0ff */
[----:B------:R-:W-:Y:S02]  /*eb990*/  @P0 LOP3.LUT R6, R6, 0x4, RZ, 0xfc, !PT ;  /* 0x0000000406060812 */ /* 0x000fe400078efcff */
[----:B------:R-:W-:Y:S01]  /*eb9a0*/  ISETP.GE.AND P0, PT, R8, UR40, PT ;  /* 0x0000002808007c0c */ /* 0x000fe2000bf06270 */
[C---:B------:R-:W-:Y:S01]  /*eb9b0*/  VIADD R9, R11.reuse, 0x14b ;  /* 0x0000014b0b097836 */ /* 0x040fe20000000000 */
[----:B------:R-:W-:Y:S01]  /*eb9c0*/  LOP3.LUT R6, R6, 0xfffffffd, RZ, 0xc0, !PT ;  /* 0xfffffffd06067812 */ /* 0x000fe200078ec0ff */
[----:B------:R-:W-:Y:S01]  /*eb9d0*/  VIADD R8, R11, 0x14a ;  /* 0x0000014a0b087836 */ /* 0x000fe20000000000 */
[----:B------:R-:W5:Y:S02]  /*eb9e0*/  LDCU.64 UR40, c[0x0][0x398] ;  /* 0x00007300ff2877ac */ /* 0x000f640008000a00 */
[----:B------:R-:W-:Y:S02]  /*eb9f0*/  @P1 LOP3.LUT R6, R6, 0x2, RZ, 0xfc, !PT ;  /* 0x0000000206061812 */ /* 0x000fe400078efcff */
[----:B------:R-:W-:-:S02]  /*eba00*/  ISETP.GE.AND P1, PT, R9, UR43, PT ;  /* 0x0000002b09007c0c */ /* 0x000fc4000bf26270 */
[----:B------:R-:W-:-:S04]  /*eba10*/  LOP3.LUT R6, R6, 0xfffffffe, RZ, 0xc0, !PT ;  /* 0xfffffffe06067812 */ /* 0x000fc800078ec0ff */
[----:B------:R-:W-:Y:S02]  /*eba20*/  @P0 LOP3.LUT R6, R6, 0x1, RZ, 0xfc, !PT ;  /* 0x0000000106060812 */ /* 0x000fe400078efcff */
[----:B------:R-:W-:Y:S01]  /*eba30*/  ISETP.GE.AND P0, PT, R8, UR42, PT ;  /* 0x0000002a08007c0c */ /* 0x000fe2000bf06270 */
[----:B------:R-:W-:-:S04]  /*eba40*/  VIADD R9, R11, 0x149 ;  /* 0x000001490b097836 */ /* 0x000fc80000000000 */
[----:B------:R-:W-:Y:S02]  /*eba50*/  @P1 LOP3.LUT R7, R7, 0x80000000, RZ, 0xfc, !PT ;  /* 0x8000000007071812 */ /* 0x000fe400078efcff */
[----:B------:R-:W-:Y:S01]  /*eba60*/  ISETP.GE.AND P1, PT, R9, UR45, PT ;  /* 0x0000002d09007c0c */ /* 0x000fe2000bf26270 */
[----:B------:R-:W-:Y:S01]  /*eba70*/  VIADD R8, R11, 0x148 ;  /* 0x000001480b087836 */ /* 0x000fe20000000000 */
[----:B------:R-:W0:Y:S01]  /*eba80*/  LDCU.64 UR42, c[0x0][0x398] ;  /* 0x00007300ff2a77ac */ /* 0x000e220008000a00 */
[----:B------:R-:W-:-:S04]  /*eba90*/  LOP3.LUT R7, R7, 0xbfffffff, RZ, 0xc0, !PT ;  /* 0xbfffffff07077812 */ /* 0x000fc800078ec0ff */
[----:B------:R-:W-:Y:S02]  /*ebaa0*/  @P0 LOP3.LUT R7, R7, 0x40000000, RZ, 0xfc, !PT ;  /* 0x4000000007070812 */ /* 0x000fe400078efcff */
[----:B------:R-:W-:Y:S01]  /*ebab0*/  ISETP.GE.AND P0, PT, R8, UR44, PT ;  /* 0x0000002c08007c0c */ /* 0x000fe2000bf06270 */
[----:B------:R-:W-:Y:S01]  /*ebac0*/  VIADD R9, R11, 0x147 ;  /* 0x000001470b097836 */ /* 0x000fe20000000000 */
[----:B------:R-:W-:Y:S01]  /*ebad0*/  LOP3.LUT R7, R7, 0xdfffffff, RZ, 0xc0, !PT ;  /* 0xdfffffff07077812 */ /* 0x000fe200078ec0ff */
[----:B------:R-:W-:Y:S01]  /*ebae0*/  VIADD R8, R11, 0x146 ;  /* 0x000001460b087836 */ /* 0x000fe20000000000 */
[----:B------:R-:W0:Y:S02]  /*ebaf0*/  LDCU.64 UR44, c[0x0][0x398] ;  /* 0x00007300ff2c77ac */ /* 0x000e240008000a00 */
[----:B------:R-:W-:Y:S02]  /*ebb00*/  @P1 LOP3.LUT R7, R7, 0x20000000, RZ, 0xfc, !PT ;  /* 0x2000000007071812 */ /* 0x000fe400078efcff */
[----:B------:R-:W-:-:S02]  /*ebb10*/  ISETP.GE.AND P1, PT, R9, UR47, PT ;  /* 0x0000002f09007c0c */ /* 0x000fc4000bf26270 */
        /* <DEDUP_REMOVED lines=24> */
[----:B------:R-:W1:Y:S02]  /*ebca0*/  LDCU.64 UR50, c[0x0][0x398] ;  /* 0x00007300ff3277ac */ /* 0x000e640008000a00 */
[----:B------:R-:W-:Y:S02]  /*ebcb0*/  @P1 LOP3.LUT R7, R7, 0x800000, RZ, 0xfc, !PT ;  /* 0x0080000007071812 */ /* 0x000fe400078efcff */
[----:B------:R-:W-:-:S02]  /*ebcc0*/  ISETP.GE.AND P1, PT, R9, UR52, PT ;  /* 0x0000003409007c0c */ /* 0x000fc4000bf26270 */
[----:B------:R-:W-:Y:S01]  /*ebcd0*/  LOP3.LUT R7, R7, 0xffbfffff, RZ, 0xc0, !PT ;  /* 0xffbfffff07077812 */ /* 0x000fe200078ec0ff */
[----:B------:R-:W-:Y:S01]  /*ebce0*/  VIADD R9, R11, 0x13f ;  /* 0x0000013f0b097836 */ /* 0x000fe20000000000 */
[----:B------:R-:W1:Y:S02]  /*ebcf0*/  LDCU.64 UR52, c[0x0][0x398] ;  /* 0x00007300ff3477ac */ /* 0x000e640008000a00 */
[----:B------:R-:W-:Y:S02]  /*ebd00*/  @P0 LOP3.LUT R7, R7, 0x400000, RZ, 0xfc, !PT ;  /* 0x0040000007070812 */ /* 0x000fe400078efcff */
[----:B0-----:R-:W-:Y:S02]  /*ebd10*/  ISETP.GE.AND P0, PT, R8, UR5, PT ;  /* 0x0000000508007c0c */ /* 0x001fe4000bf06270 */
[----:B------:R-:W-:-:S04]  /*ebd20*/  LOP3.LUT R7, R7, 0xffdfffff, RZ, 0xc0, !PT ;  /* 0xffdfffff07077812 */ /* 0x000fc800078ec0ff */
[----:B------:R-:W-:Y:S02]  /*ebd30*/  @P1 LOP3.LUT R7, R7, 0x200000, RZ, 0xfc, !PT ;  /* 0x0020000007071812 */ /* 0x000fe400078efcff */
[----:B------:R-:W-:Y:S01]  /*ebd40*/  ISETP.GE.AND P1, PT, R9, UR7, PT ;  /* 0x0000000709007c0c */ /* 0x000fe2000bf26270 */
[----:B------:R-:W-:Y:S01]  /*ebd50*/  VIADD R8, R11, 0x13e ;  /* 0x0000013e0b087836 */ /* 0x000fe20000000000 */
        /* <DEDUP_REMOVED lines=38> */
[----:B--2---:R-:W-:Y:S01]  /*ebfc0*/  ISETP.GE.AND P1, PT, R9, UR27, PT ;  /* 0x0000001b09007c0c */ /* 0x004fe2000bf26270 */
        /* <DEDUP_REMOVED lines=11> */
[----:B-1----:R-:W-:Y:S01]  /*ec080*/  ISETP.GE.AND P0, PT, R8, UR33, PT ;  /* 0x0000002108007c0c */ /* 0x002fe2000bf06270 */
[----:B------:R-:W-:Y:S01]  /*ec090*/  VIADD R9, R11, 0x131 ;  /* 0x000001310b097836 */ /* 0x000fe20000000000 */
[----:B------:R-:W-:-:S04]  /*ec0a0*/  LOP3.LUT R7, R7, 0xffffff7f, RZ, 0xc0, !PT ;  /* 0xffffff7f07077812 */ /* 0x000fc800078ec0ff */
[----:B------:R-:W-:Y:S02]  /*ec0b0*/  @P1 LOP3.LUT R7, R7, 0x80, RZ, 0xfc, !PT ;  /* 0x0000008007071812 */ /* 0x000fe400078efcff */
[----:B------:R-:W-:Y:S01]  /*ec0c0*/  ISETP.GE.AND P1, PT, R9, UR35, PT ;  /* 0x0000002309007c0c */ /* 0x000fe2000bf26270 */
[----:B------:R-:W-:Y:S01]  /*ec0d0*/  VIADD R8, R11, 0x130 ;  /* 0x000001300b087836 */ /* 0x000fe20000000000 */
[----:B------:R-:W-:-:S04]  /*ec0e0*/  LOP3.LUT R7, R7, 0xffffffbf, RZ, 0xc0, !PT ;  /* 0xffffffbf07077812 */ /* 0x000fc800078ec0ff */
[----:B------:R-:W-:Y:S02]  /*ec0f0*/  @P0 LOP3.LUT R7, R7, 0x40, RZ, 0xfc, !PT ;  /* 0x0000004007070812 */ /* 0x000fe400078efcff */
[----:B---3--:R-:W-:Y:S01]  /*ec100*/  ISETP.GE.AND P0, PT, R8, UR37, PT ;  /* 0x0000002508007c0c */ /* 0x008fe2000bf06270 */
[----:B------:R-:W-:Y:S01]  /*ec110*/  VIADD R9, R11, 0x12f ;  /* 0x0000012f0b097836 */ /* 0x000fe20000000000 */
[----:B------:R-:W-:-:S04]  /*ec120*/  LOP3.LUT R7, R7, 0xffffffdf, RZ, 0xc0, !PT ;  /* 0xffffffdf07077812 */ /* 0x000fc800078ec0ff */
[----:B------:R-:W-:Y:S02]  /*ec130*/  @P1 LOP3.LUT R7, R7, 0x20, RZ, 0xfc, !PT ;  /* 0x0000002007071812 */ /* 0x000fe400078efcff */
[----:B----4-:R-:W-:Y:S01]  /*ec140*/  ISETP.GE.AND P1, PT, R9, UR39, PT ;  /* 0x0000002709007c0c */ /* 0x010fe2000bf26270 */
[----:B------:R-:W-:Y:S01]  /*ec150*/  VIADD R8, R11, 0x12e ;  /* 0x0000012e0b087836 */ /* 0x000fe20000000000 */
[----:B------:R-:W-:-:S04]  /*ec160*/  LOP3.LUT R7, R7, 0xffffffef, RZ, 0xc0, !PT ;  /* 0xffffffef07077812 */ /* 0x000fc800078ec0ff */
[----:B------:R-:W-:Y:S02]  /*ec170*/  @P0 LOP3.LUT R7, R7, 0x10, RZ, 0xfc, !PT ;  /* 0x0000001007070812 */ /* 0x000fe400078efcff */
[----:B-----5:R-:W-:Y:S01]  /*ec180*/  ISETP.GE.AND P0, PT, R8, UR41, PT ;  /* 0x0000002908007c0c */ /* 0x020fe2000bf06270 */
        /* <DEDUP_REMOVED lines=13> */
[----:B------:R-:W-:Y:S02]  /*ec260*/  LOP3.LUT R7, R7, 0xfffffffe, RZ, 0xc0, !PT ;  /* 0xfffffffe07077812 */ /* 0x000fe400078ec0ff */
[----:B------:R-:W-:Y:S02]  /*ec270*/  LOP3.LUT R36, R36, 0x7fffffff, RZ, 0xc0, !PT ;  /* 0x7fffffff24247812 */ /* 0x000fe400078ec0ff */
[----:B------:R-:W-:Y:S02]  /*ec280*/  @P0 LOP3.LUT R7, R7, 0x1, RZ, 0xfc, !PT ;  /* 0x0000000107070812 */ /* 0x000fe400078efcff */
[----:B------:R-:W-:Y:S01]  /*ec290*/  ISETP.GE.AND P0, PT, R8, UR49, PT ;  /* 0x0000003108007c0c */ /* 0x000fe2000bf06270 */
[----:B------:R-:W-:-:S04]  /*ec2a0*/  VIADD R9, R11, 0x129 ;  /* 0x000001290b097836 */ /* 0x000fc80000000000 */
        /* <DEDUP_REMOVED lines=21> */
[----:B------:R-:W-:Y:S02]  /*ec400*/  ISETP.GE.AND P0, PT, R8, UR61, PT ;  /* 0x0000003d08007c0c */ /* 0x000fe4000bf06270 */
[----:B------:R-:W-:Y:S02]  /*ec410*/  MOV.SPILL R49, UR6 ;  /* 0x0000000600317c02 */ /* 0x000fe40009000f00 */
[----:B------:R-:W-:Y:S02]  /*ec420*/  MOV.SPILL R51, UR10 ;  /* 0x0000000a00337c02 */ /* 0x000fe40009000f00 */
[----:B------:R-:W-:Y:S01]  /*ec430*/  LOP3.LUT R36, R36, 0xfdffffff, RZ, 0xc0, !PT ;  /* 0xfdffffff24247812 */ /* 0x000fe200078ec0ff */
[----:B------:R-:W0:Y:S01]  /*ec440*/  LDCU.64 UR6, c[0x0][0x398] ;  /* 0x00007300ff0677ac */ /* 0x000e220008000a00 */
[----:B------:R-:W-:Y:S01]  /*ec450*/  VIADD R9, R11, 0x123 ;  /* 0x000001230b097836 */ /* 0x000fe20000000000 */
[----:B------:R-:W1:Y:S01]  /*ec460*/  LDCU.64 UR10, c[0x0][0x398] ;  /* 0x00007300ff0a77ac */ /* 0x000e620008000a00 */
[----:B------:R-:W-:-:S03]  /*ec470*/  @P1 LOP3.LUT R36, R36, 0x2000000, RZ, 0xfc, !PT ;  /* 0x0200000024241812 */ /* 0x000fc600078efcff */
[----:B------:R-:W-:Y:S02]  /*ec480*/  ISETP.GE.AND P1, PT, R9, UR65, PT ;  /* 0x0000004109007c0c */ /* 0x000fe4000bf26270 */
[----:B------:R-:W-:Y:S01]  /*ec490*/  LOP3.LUT R36, R36, 0xfeffffff, RZ, 0xc0, !PT ;  /* 0xfeffffff24247812 */ /* 0x000fe200078ec0ff */
[----:B------:R-:W-:-:S03]  /*ec4a0*/  VIADD R8, R11, 0x122 ;  /* 0x000001220b087836 */ /* 0x000fc60000000000 */
[----:B------:R-:W-:Y:S02]  /*ec4b0*/  @P0 LOP3.LUT R36, R36, 0x1000000, RZ, 0xfc, !PT ;  /* 0x0100000024240812 */ /* 0x000fe400078efcff */
[----:B------:R-:W-:Y:S02]  /*ec4c0*/  ISETP.GE.AND P0, PT, R8, UR67, PT ;  /* 0x0000004308007c0c */ /* 0x000fe4000bf06270 */
[----:B------:R-:W-:Y:S01]  /*ec4d0*/  LOP3.LUT R36, R36, 0xff7fffff, RZ, 0xc0, !PT ;  /* 0xff7fffff24247812 */ /* 0x000fe200078ec0ff */
[----:B------:R-:W-:Y:S02]  /*ec4e0*/  VIADD R9, R11, 0x121 ;  /* 0x000001210b097836 */ /* 0x000fe40000000000 */
[----:B0-----:R-:W-:Y:S01]  /*ec4f0*/  IMAD.U32 R30, RZ, RZ, UR6 ;  /* 0x00000006ff1e7e24 */ /* 0x001fe2000f8e00ff */
[----:B------:R-:W-:Y:S01]  /*ec500*/  @P1 LOP3.LUT R36, R36, 0x800000, RZ, 0xfc, !PT ;  /* 0x0080000024241812 */ /* 0x000fe200078efcff */
[----:B-1----:R-:W-:Y:S01]  /*ec510*/  UMOV UR6, UR11 ;  /* 0x0000000b00067c82 */ /* 0x002fe20008000000 */
[----:B------:R-:W-:Y:S01]  /*ec520*/  UMOV UR31, UR10 ;  /* 0x0000000a001f7c82 */ /* 0x000fe20008000000 */
[----:B------:R-:W0:Y:S01]  /*ec530*/  LDCU.64 UR10, c[0x0][0x398] ;  /* 0x00007300ff0a77ac */ /* 0x000e220008000a00 */
[----:B------:R-:W-:-:S02]  /*ec540*/  ISETP.GE.AND P1, PT, R9, UR69, PT ;  /* 0x0000004509007c0c */ /* 0x000fc4000bf26270 */
[----:B------:R-:W-:Y:S01]  /*ec550*/  LOP3.LUT R36, R36, 0xffbfffff, RZ, 0xc0, !PT ;  /* 0xffbfffff24247812 */ /* 0x000fe200078ec0ff */
[----:B------:R-:W-:-:S03]  /*ec560*/  VIADD R8, R11, 0x120 ;  /* 0x000001200b087836 */ /* 0x000fc60000000000 */
[----:B------:R-:W-:Y:S02]  /*ec570*/  @P0 LOP3.LUT R36, R36, 0x400000, RZ, 0xfc, !PT ;  /* 0x0040000024240812 */ /* 0x000fe400078efcff */
[----:B------:R-:W-:Y:S02]  /*ec580*/  ISETP.GE.AND P0, PT, R8, UR71, PT ;  /* 0x0000004708007c0c */ /* 0x000fe4000bf06270 */
[----:B------:R-:W-:Y:S01]  /*ec590*/  LOP3.LUT R36, R36, 0xffdfffff, RZ, 0xc0, !PT ;  /* 0xffdfffff24247812 */ /* 0x000fe200078ec0ff */
[----:B------:R-:W-:-:S03]  /*ec5a0*/  VIADD R9, R11, 0x11f ;  /* 0x0000011f0b097836 */ /* 0x000fc60000000000 */
[----:B------:R-:W-:Y:S02]  /*ec5b0*/  @P1 LOP3.LUT R36, R36, 0x200000, RZ, 0xfc, !PT ;  /* 0x0020000024241812 */ /* 0x000fe400078efcff */
[----:B------:R-:W-:Y:S02]  /*ec5c0*/  MOV.SPILL R48, UR4 ;  /* 0x0000000400307c02 */ /* 0x000fe40009000f00 */
[----:B------:R-:W-:Y:S02]  /*ec5d0*/  MOV.SPILL R50, UR8 ;  /* 0x0000000800327c02 */ /* 0x000fe40009000f00 */
[----:B------:R-:W-:Y:S01]  /*ec5e0*/  ISETP.GE.AND P1, PT, R9, UR73, PT ;  /* 0x0000004909007c0c */ /* 0x000fe2000bf26270 */
[----:B------:R-:W1:Y:S01]  /*ec5f0*/  LDCU.64 UR4, c[0x0][0x398] ;  /* 0x00007300ff0477ac */ /* 0x000e620008000a00 */
[----:B0-----:R-:W-:Y:S01]  /*ec600*/  IMAD.U32 R29, RZ, RZ, UR10 ;  /* 0x0000000aff1d7e24 */ /* 0x001fe2000f8e00ff */
[----:B------:R-:W-:Y:S01]  /*ec610*/  UMOV UR8, UR11 ;  /* 0x0000000b00087c82 */ /* 0x000fe20008000000 */
[----:B------:R-:W-:Y:S01]  /*ec620*/  LOP3.LUT R36, R36, 0xffefffff, RZ, 0xc0, !PT ;  /* 0xffefffff24247812 */ /* 0x000fe200078ec0ff */
[----:B------:R-:W0:Y:S01]  /*ec630*/  LDCU.64 UR10, c[0x0][0x398] ;  /* 0x00007300ff0a77ac */ /* 0x000e220008000a00 */
[----:B------:R-:W-:-:S02]  /*ec640*/  VIADD R8, R11, 0x11e ;  /* 0x0000011e0b087836 */ /* 0x000fc40000000000 */
[----:B------:R-:W-:-:S03]  /*ec650*/  @P0 LOP3.LUT R36, R36, 0x100000, RZ, 0xfc, !PT ;  /* 0x0010000024240812 */ /* 0x000fc600078efcff */
[----:B------:R-:W-:Y:S02]  /*ec660*/  ISETP.GE.AND P0, PT, R8, UR75, PT ;  /* 0x0000004b08007c0c */ /* 0x000fe4000bf06270 */
[----:B------:R-:W-:Y:S01]  /*ec670*/  LOP3.LUT R36, R36, 0xfff7ffff, RZ, 0xc0, !PT ;  /* 0xfff7ffff24247812 */ /* 0x000fe200078ec0ff */
[----:B------:R-:W-:-:S03]  /*ec680*/  VIADD R9, R11, 0x11d ;  /* 0x0000011d0b097836 */ /* 0x000fc60000000000 */
[----:B------:R-:W-:Y:S02]  /*ec690*/  @P1 LOP3.LUT R36, R36, 0x80000, RZ, 0xfc, !PT ;  /* 0x0008000024241812 */ /* 0x000fe400078efcff */
[----:B------:R-:W-:Y:S02]  /*ec6a0*/  ISETP.GE.AND P1, PT, R9, UR77, PT ;  /* 0x0000004d09007c0c */ /* 0x000fe4000bf26270 */
[----:B------:R-:W-:Y:S01]  /*ec6b0*/  LOP3.LUT R36, R36, 0xfffbffff, RZ, 0xc0, !PT ;  /* 0xfffbffff24247812 */ /* 0x000fe200078ec0ff */
[----:B-1----:R-:W-:Y:S02]  /*ec6c0*/  IMAD.U32 R31, RZ, RZ, UR4 ;  /* 0x00000004ff1f7e24 */ /* 0x002fe4000f8e00ff */
[----:B------:R-:W-:Y:S02]  /*ec6d0*/  VIADD R8, R11, 0x11c ;  /* 0x0000011c0b087836 */ /* 0x000fe40000000000 */
[----:B0-----:R-:W-:Y:S01]  /*ec6e0*/  IMAD.U32 R28, RZ, RZ, UR10 ;  /* 0x0000000aff1c7e24 */ /* 0x001fe2000f8e00ff */
[----:B------:R-:W-:Y:S01]  /*ec6f0*/  UMOV UR4, UR11 ;  /* 0x0000000b00047c82 */ /* 0x000fe20008000000 */
[----:B------:R-:W0:Y:S01]  /*ec700*/  LDCU.64 UR10, c[0x0][0x398] ;  /* 0x00007300ff0a77ac */ /* 0x000e220008000a00 */
[----:B------:R-:W-:-:S02]  /*ec710*/  @P0 LOP3.LUT R36, R36, 0x40000, RZ, 0xfc, !PT ;  /* 0x0004000024240812 */ /* 0x000fc400078efcff */
[----:B------:R-:W-:Y:S01]  /*ec720*/  ISETP.GE.AND P0, PT, R8, UR5, PT ;  /* 0x0000000508007c0c */ /* 0x000fe2000bf06270 */
[----:B------:R-:W-:Y:S01]  /*ec730*/  VIADD R9, R11, 0x11a ;  /* 0x0000011a0b097836 */ /* 0x000fe20000000000 */
[----:B------:R-:W-:Y:S01]  /*ec740*/  LOP3.LUT R36, R36, 0xfffdffff, RZ, 0xc0, !PT ;  /* 0xfffdffff24247812 */ /* 0x000fe200078ec0ff */
[----:B------:R-:W-:-:S03]  /*ec750*/  UMOV UR9, UR7 ;  /* 0x0000000700097c82 */ /* 0x000fc60008000000 */
[----:B------:R-:W-:Y:S02]  /*ec760*/  @P1 LOP3.LUT R36, R36, 0x20000, RZ, 0xfc, !PT ;  /* 0x0002000024241812 */ /* 0x000fe400078efcff */
[----:B------:R-:W-:Y:S01]  /*ec770*/  ISETP.GE.AND P1, PT, R9, UR9, PT ;  /* 0x0000000909007c0c */ /* 0x000fe2000bf26270 */
[----:B------:R-:W-:Y:S01]  /*ec780*/  VIADD R8, R11, 0x118 ;  /* 0x000001180b087836 */ /* 0x000fe20000000000 */
[----:B------:R-:W-:-:S04]  /*ec790*/  LOP3.LUT R36, R36, 0xfffeffff, RZ, 0xc0, !PT ;  /* 0xfffeffff24247812 */ /* 0x000fc800078ec0ff */
[----:B------:R-:W-:Y:S01]  /*ec7a0*/  @P0 LOP3.LUT R36, R36, 0x10000, RZ, 0xfc, !PT ;  /* 0x0001000024240812 */ /* 0x000fe200078efcff */
[----:B0-----:R-:W-:Y:S01]  /*ec7b0*/  UMOV UR7, UR11 ;  /* 0x0000000b00077c82 */ /* 0x001fe20008000000 */
[----:B------:R-:W-:Y:S01]  /*ec7c0*/  UMOV UR51, UR10 ;  /* 0x0000000a00337c82 */ /* 0x000fe20008000000 */
[----:B------:R-:W0:Y:S01]  /*ec7d0*/  LDCU.64 UR10, c[0x0][0x398] ;  /* 0x00007300ff0a77ac */ /* 0x000e220008000a00 */
[----:B------:R-:W-:Y:S02]  /*ec7e0*/  ISETP.GE.AND P0, PT, R8, UR6, PT ;  /* 0x0000000608007c0c */ /* 0x000fe4000bf06270 */
[----:B------:R-:W-:Y:S01]  /*ec7f0*/  LOP3.LUT R36, R36, 0xffff7fff, RZ, 0xc0, !PT ;  /* 0xffff7fff24247812 */ /* 0x000fe200078ec0ff */
[----:B------:R-:W-:-:S03]  /*ec800*/  VIADD R9, R11, 0x116 ;  /* 0x000001160b097836 */ /* 0x000fc60000000000 */
[----:B------:R-:W-:Y:S02]  /*ec810*/  @P1 LOP3.LUT R36, R36, 0x8000, RZ, 0xfc, !PT ;  /* 0x0000800024241812 */ /* 0x000fe400078efcff */
[----:B------:R-:W-:Y:S01]  /*ec820*/  ISETP.GE.AND P1, PT, R9, UR8, PT ;  /* 0x0000000809007c0c */ /* 0x000fe2000bf26270 */
[C---:B------:R-:W-:Y:S01]  /*ec830*/  VIADD R8, R11.reuse, 0x114 ;  /* 0x000001140b087836 */ /* 0x040fe20000000000 */
[----:B------:R-:W-:Y:S01]  /*ec840*/  LOP3.LUT R36, R36, 0xffffbfff, RZ, 0xc0, !PT ;  /* 0xffffbfff24247812 */ /* 0x000fe200078ec0ff */
[----:B------:R-:W1:Y:S03]  /*ec850*/  LDCU.64 UR8, c[0x0][0x398] ;  /* 0x00007300ff0877ac */ /* 0x000e660008000a00 */
[----:B------:R-:W-:Y:S02]  /*ec860*/  @P0 LOP3.LUT R36, R36, 0x4000, RZ, 0xfc, !PT ;  /* 0x0000400024240812 */ /* 0x000fe400078efcff */
[----:B------:R-:W-:Y:S01]  /*ec870*/  ISETP.GE.AND P0, PT, R8, UR4, PT ;  /* 0x0000000408007c0c */ /* 0x000fe2000bf06270 */
[----:B------:R-:W-:Y:S01]  /*ec880*/  VIADD R8, R11, 0x112 ;  /* 0x000001120b087836 */ /* 0x000fe20000000000 */
[----:B------:R-:W-:Y:S01]  /*ec890*/  LOP3.LUT R36, R36, 0xffffdfff, RZ, 0xc0, !PT ;  /* 0xffffdfff24247812 */ /* 0x000fe200078ec0ff */
[----:B0-----:R-:W-:Y:S01]  /*ec8a0*/  UMOV UR5, UR11 ;  /* 0x0000000b00057c82 */ /* 0x001fe20008000000 */
[----:B------:R-:W-:Y:S01]  /*ec8b0*/  UMOV UR59, UR10 ;  /* 0x0000000a003b7c82 */ /* 0x000fe20008000000 */
[----:B------:R-:W0:Y:S01]  /*ec8c0*/  LDCU.64 UR10, c[0x0][0x398] ;  /* 0x00007300ff0a77ac */ /* 0x000e220008000a00 */
[----:B------:R-:W-:-:S02]  /*ec8d0*/  @P1 LOP3.LUT R36, R36, 0x2000, RZ, 0xfc, !PT ;  /* 0x0000200024241812 */ /* 0x000fc400078efcff */
[----:B------:R-:W-:Y:S01]  /*ec8e0*/  ISETP.GE.AND P1, PT, R8, UR7, PT ;  /* 0x0000000708007c0c */ /* 0x000fe2000bf26270 */
[----:B------:R-:W-:Y:S01]  /*ec8f0*/  VIADD R9, R11, 0x110 ;  /* 0x000001100b097836 */ /* 0x000fe20000000000 */
[----:B------:R-:W-:-:S04]  /*ec900*/  LOP3.LUT R36, R36, 0xffffefff, RZ, 0xc0, !PT ;  /* 0xffffefff24247812 */ /* 0x000fc800078ec0ff */
[----:B------:R-:W-:Y:S02]  /*ec910*/  @P0 LOP3.LUT R36, R36, 0x1000, RZ, 0xfc, !PT ;  /* 0x0000100024240812 */ /* 0x000fe400078efcff */
[----:B------:R-:W-:Y:S01]  /*ec920*/  ISETP.GE.AND P0, PT, R9, UR5, PT ;  /* 0x0000000509007c0c */ /* 0x000fe2000bf06270 */
[----:B------:R-:W-:Y:S01]  /*ec930*/  VIADD R8, R11, 0x10e ;  /* 0x0000010e0b087836 */ /* 0x000fe20000000000 */
[----:B------:R-:W-:Y:S01]  /*ec940*/  LOP3.LUT R36, R36, 0xfffff7ff, RZ, 0xc0, !PT ;  /* 0xfffff7ff24247812 */ /* 0x000fe200078ec0ff */
[----:B------:R-:W-:-:S03]  /*ec950*/  IMAD.MOV.U32 R43, RZ, RZ, R27 ;  /* 0x000000ffff2b7224 */ /* 0x000fc600078e001b */
[----:B------:R-:W-:Y:S01]  /*ec960*/  @P1 LOP3.LUT R36, R36, 0x800, RZ, 0xfc, !PT ;  /* 0x0000080024241812 */ /* 0x000fe200078efcff */
[----:B0-----:R-:W-:Y:S01]  /*ec970*/  UMOV UR6, UR11 ;  /* 0x0000000b00067c82 */ /* 0x001fe20008000000 */
[----:B-1----:R-:W-:Y:S01]  /*ec980*/  IMAD.U32 R27, RZ, RZ, UR8 ;  /* 0x00000008ff1b7e24 */ /* 0x002fe2000f8e00ff */
[----:B------:R-:W-:Y:S01]  /*ec990*/  UMOV UR4, UR9 ;  /* 0x0000000900047c82 */ /* 0x000fe20008000000 */
[----:B------:R-:W-:Y:S01]  /*ec9a0*/  ISETP.GE.AND P1, PT, R8, UR6, PT ;  /* 0x0000000608007c0c */ /* 0x000fe2000bf26270 */
[----:B------:R-:W0:Y:S01]  /*ec9b0*/  LDCU.64 UR8, c[0x0][0x398] ;  /* 0x00007300ff0877ac */ /* 0x000e220008000a00 */
[----:B------:R-:W-:Y:S01]  /*ec9c0*/  LOP3.LUT R36, R36, 0xfffffbff, RZ, 0xc0, !PT ;  /* 0xfffffbff24247812 */ /* 0x000fe200078ec0ff */
[----:B------:R-:W1:Y:S01]  /*ec9d0*/  LDCU.64 UR6, c[0x0][0x398] ;  /* 0x00007300ff0677ac */ /* 0x000e620008000a00 */
[----:B------:R-:W-:Y:S02]  /*ec9e0*/  VIADD R9, R11, 0x10c ;  /* 0x0000010c0b097836 */ /* 0x000fe40000000000 */
[----:B------:R-:W-:-:S03]  /*ec9f0*/  @P0 LOP3.LUT R36, R36, 0x400, RZ, 0xfc, !PT ;  /* 0x0000040024240812 */ /* 0x000fc600078efcff */
[----:B------:R-:W-:Y:S02]  /*eca00*/  ISETP.GE.AND P0, PT, R9, UR4, PT ;  /* 0x0000000409007c0c */ /* 0x000fe4000bf06270 */
[----:B------:R-:W-:-:S04]  /*eca10*/  LOP3.LUT R36, R36, 0xfffffdff, RZ, 0xc0, !PT ;  /* 0xfffffdff24247812 */ /* 0x000fc800078ec0ff */
[----:B------:R-:W-:Y:S01]  /*eca20*/  @P1 LOP3.LUT R36, R36, 0x200, RZ, 0xfc, !PT ;  /* 0x0000020024241812 */ /* 0x000fe200078efcff */
[C---:B------:R-:W-:Y:S02]  /*eca30*/  VIADD R10, R11.reuse, 0x108 ;  /* 0x000001080b0a7836 */ /* 0x040fe40000000000 */
[----:B------:R-:W-:Y:S01]  /*eca40*/  VIADD R8, R11, 0x10a ;  /* 0x0000010a0b087836 */ /* 0x000fe20000000000 */
[----:B------:R-:W-:Y:S01]  /*eca50*/  LOP3.LUT R36, R36, 0xfffffeff, RZ, 0xc0, !PT ;  /* 0xfffffeff24247812 */ /* 0x000fe200078ec0ff */
[----:B0-----:R-:W-:Y:S01]  /*eca60*/  UMOV UR5, UR9 ;  /* 0x0000000900057c82 */ /* 0x001fe20008000000 */
[----:B-1----:R-:W-:Y:S02]  /*eca70*/  UMOV UR4, UR7 ;  /* 0x0000000700047c82 */ /* 0x002fe40008000000 */
[----:B------:R-:W-:Y:S02]  /*eca80*/  @P0 LOP3.LUT R36, R36, 0x100, RZ, 0xfc, !PT ;  /* 0x0000010024240812 */ /* 0x000fe400078efcff */
[----:B------:R-:W-:-:S02]  /*eca90*/  ISETP.GE.AND P1, PT, R8, UR5, PT ;  /* 0x0000000508007c0c */ /* 0x000fc4000bf26270 */
[----:B------:R-:W-:Y:S01]  /*ecaa0*/  ISETP.GE.AND P0, PT, R10, UR4, PT ;  /* 0x000000040a007c0c */ /* 0x000fe2000bf06270 */
[----:B------:R-:W0:Y:S01]  /*ecab0*/  LDCU.64 UR4, c[0x0][0x398] ;  /* 0x00007300ff0477ac */ /* 0x000e220008000a00 */
[----:B------:R-:W-:Y:S01]  /*ecac0*/  LOP3.LUT R36, R36, 0xffffff7f, RZ, 0xc0, !PT ;  /* 0xffffff7f24247812 */ /* 0x000fe200078ec0ff */
[----:B------:R-:W-:-:S08]  /*ecad0*/  VIADD R8, R11, 0x106 ;  /* 0x000001060b087836 */ /* 0x000fd00000000000 */
[----:B------:R-:W-:-:S04]  /*ecae0*/  @P1 LOP3.LUT R36, R36, 0x80, RZ, 0xfc, !PT ;  /* 0x0000008024241812 */ /* 0x000fc800078efcff */
[----:B------:R-:W-:Y:S01]  /*ecaf0*/  LOP3.LUT R36, R36, 0xffffffbf, RZ, 0xc0, !PT ;  /* 0xffffffbf24247812 */ /* 0x000fe200078ec0ff */
[----:B0-----:R-:W-:Y:S01]  /*ecb00*/  IMAD.U32 R25, RZ, RZ, UR4 ;  /* 0x00000004ff197e24 */ /* 0x001fe2000f8e00ff */
[----:B------:R-:W-:Y:S02]  /*ecb10*/  UMOV UR4, UR5 ;  /* 0x0000000500047c82 */ /* 0x000fe40008000000 */
[----:B------:R-:W-:Y:S02]  /*ecb20*/  @P0 LOP3.LUT R36, R36, 0x40, RZ, 0xfc, !PT ;  /* 0x0000004024240812 */ /* 0x000fe400078efcff */
[----:B------:R-:W-:Y:S01]  /*ecb30*/  ISETP.GE.AND P0, PT, R8, UR4, PT ;  /* 0x0000000408007c0c */ /* 0x000fe2000bf06270 */
[----:B------:R-:W0:Y:S01]  /*ecb40*/  LDCU.64 UR4, c[0x0][0x398] ;  /* 0x00007300ff0477ac */ /* 0x000e220008000a00 */
[----:B------:R-:W-:Y:S01]  /*ecb50*/  VIADD R8, R11, 0x104 ;  /* 0x000001040b087836 */ /* 0x000fe20000000000 */
[----:B------:R-:W-:-:S10]  /*ecb60*/  LOP3.LUT R36, R36, 0xffffffdf, RZ, 0xc0, !PT ;  /* 0xffffffdf24247812 */ /* 0x000fd400078ec0ff */
[----:B------:R-:W-:Y:S01]  /*ecb70*/  @P0 LOP3.LUT R36, R36, 0x20, RZ, 0xfc, !PT ;  /* 0x0000002024240812 */ /* 0x000fe200078efcff */
[----:B0-----:R-:W-:Y:S01]  /*ecb80*/  IMAD.U32 R24, RZ, RZ, UR4 ;  /* 0x00000004ff187e24 */ /* 0x001fe2000f8e00ff */
[----:B------:R-:W-:Y:S02]  /*ecb90*/  UMOV UR4, UR5 ;  /* 0x0000000500047c82 */ /* 0x000fe40008000000 */
[----:B------:R-:W-:Y:S02]  /*ecba0*/  ISETP.GE.AND P0, PT, R8, UR4, PT ;  /* 0x0000000408007c0c */ /* 0x000fe4000bf06270 */
[----:B------:R-:W0:Y:S01]  /*ecbb0*/  LDCU.64 UR4, c[0x0][0x398] ;  /* 0x00007300ff0477ac */ /* 0x000e220008000a00 */
[----:B------:R-:W-:Y:S02]  /*ecbc0*/  IMAD.MOV.U32 R41, RZ, RZ, R26 ;  /* 0x000000ffff297224 */ /* 0x000fe400078e001a */
[----:B------:R-:W-:Y:S01]  /*ecbd0*/  IMAD.U32 R26, RZ, RZ, UR6 ;  /* 0x00000006ff1a7e24 */ /* 0x000fe2000f8e00ff */
[----:B------:R-:W1:Y:S01]  /*ecbe0*/  LDCU.64 UR6, c[0x0][0x398] ;  /* 0x00007300ff0677ac */ /* 0x000e620008000a00 */
[----:B------:R-:W-:Y:S01]  /*ecbf0*/  VIADD R8, R11, 0x102 ;  /* 0x000001020b087836 */ /* 0x000fe20000000000 */
[----:B------:R-:W-:-:S05]  /*ecc00*/  LOP3.LUT R36, R36, 0xffffffef, RZ, 0xc0, !PT ;  /* 0xffffffef24247812 */ /* 0x000fca00078ec0ff */
[----:B------:R-:W-:Y:S01]  /*ecc10*/  @P0 LOP3.LUT R36, R36, 0x10, RZ, 0xfc, !PT ;  /* 0x0000001024240812 */ /* 0x000fe200078efcff */
[----:B0-----:R-:W-:Y:S01]  /*ecc20*/  IMAD.U32 R23, RZ, RZ, UR4 ;  /* 0x00000004ff177e24 */ /* 0x001fe2000f8e00ff */
[----:B------:R-:W-:Y:S02]  /*ecc30*/  UMOV UR4, UR5 ;  /* 0x0000000500047c82 */ /* 0x000fe40008000000 */
[----:B------:R-:W-:Y:S01]  /*ecc40*/  ISETP.GE.AND P0, PT, R8, UR4, PT ;  /* 0x0000000408007c0c */ /* 0x000fe2000bf06270 */
[----:B------:R-:W-:Y:S01]  /*ecc50*/  VIADD R8, R11, 0x100 ;  /* 0x000001000b087836 */ /* 0x000fe20000000000 */
[----:B------:R-:W-:Y:S01]  /*ecc60*/  LOP3.LUT R36, R36, 0xfffffff7, RZ, 0xc0, !PT ;  /* 0xfffffff724247812 */ /* 0x000fe200078ec0ff */
[----:B-1----:R-:W-:-:S10]  /*ecc70*/  UMOV UR4, UR7 ;  /* 0x0000000700047c82 */ /* 0x002fd40008000000 */
        /* <DEDUP_REMOVED lines=10> */
[----:B------:R-:W-:Y:S01]  /*ecd20*/  VIADD R8, R11, 0xfc ;  /* 0x000000fc0b087836 */ /* 0x000fe20000000000 */
[----:B------:R-:W-:-:S09]  /*ecd30*/  LOP3.LUT R36, R36, 0xfffffffd, RZ, 0xc0, !PT ;  /* 0xfffffffd24247812 */ /* 0x000fd200078ec0ff */
[----:B------:R-:W-:Y:S01]  /*ecd40*/  @P0 LOP3.LUT R36, R36, 0x2, RZ, 0xfc, !PT ;  /* 0x0000000224240812 */ /* 0x000fe200078efcff */
[----:B0-----:R-:W-:Y:S01]  /*ecd50*/  IMAD.U32 R21, RZ, RZ, UR4 ;  /* 0x00000004ff157e24 */ /* 0x001fe2000f8e00ff */
[----:B------:R-:W-:Y:S02]  /*ecd60*/  UMOV UR4, UR5 ;  /* 0x0000000500047c82 */ /* 0x000fe40008000000 */
[----:B------:R-:W-:Y:S02]  /*ecd70*/  ISETP.GE.AND P0, PT, R8, UR4, PT ;  /* 0x0000000408007c0c */ /* 0x000fe4000bf06270 */
[----:B------:R-:W0:Y:S01]  /*ecd80*/  LDCU.64 UR4, c[0x0][0x398] ;  /* 0x00007300ff0477ac */ /* 0x000e220008000a00 */
[----:B------:R-:W-:Y:S01]  /*ecd90*/  UMOV UR61, UR6 ;  /* 0x00000006003d7c82 */ /* 0x000fe20008000000 */
[----:B------:R-:W1:Y:S01]  /*ecda0*/  LDCU.64 UR6, c[0x0][0x398] ;  /* 0x00007300ff0677ac */ /* 0x000e620008000a00 */
[----:B------:R-:W-:Y:S01]  /*ecdb0*/  VIADD R8, R11, 0xfa ;  /* 0x000000fa0b087836 */ /* 0x000fe20000000000 */
[----:B------:R-:W-:-:S07]  /*ecdc0*/  LOP3.LUT R36, R36, 0xfffffffe, RZ, 0xc0, !PT ;  /* 0xfffffffe24247812 */ /* 0x000fce00078ec0ff */
        /* <DEDUP_REMOVED lines=10> */
[----:B------:R-:W-:Y:S01]  /*ece70*/  UMOV UR55, UR6 ;  /* 0x0000000600377c82 */ /* 0x000fe20008000000 */
[----:B------:R-:W1:Y:S01]  /*ece80*/  LDCU.64 UR6, c[0x0][0x398] ;  /* 0x00007300ff0677ac */ /* 0x000e620008000a00 */
[----:B------:R-:W-:Y:S01]  /*ece90*/  VIADD R8, R11, 0xf6 ;  /* 0x000000f60b087836 */ /* 0x000fe20000000000 */
[----:B------:R-:W-:-:S08]  /*ecea0*/  LOP3.LUT R37, R37, 0xbfffffff, RZ, 0xc0, !PT ;  /* 0xbfffffff25257812 */ /* 0x000fd000078ec0ff */
[----:B------:R-:W-:Y:S01]  /*eceb0*/  @P0 LOP3.LUT R37, R37, 0x40000000, RZ, 0xfc, !PT ;  /* 0x4000000025250812 */ /* 0x000fe200078efcff */
[----:B0-----:R-:W-:Y:S01]  /*ecec0*/  IMAD.U32 R19, RZ, RZ, UR4 ;  /* 0x00000004ff137e24 */ /* 0x001fe2000f8e00ff */
[----:B------:R-:W-:Y:S02]  /*eced0*/  UMOV UR4, UR5 ;  /* 0x0000000500047c82 */ /* 0x000fe40008000000 */
[----:B------:R-:W-:Y:S01]  /*ecee0*/  ISETP.GE.AND P0, PT, R8, UR4, PT ;  /* 0x0000000408007c0c */ /* 0x000fe2000bf06270 */
[----:B------:R-:W-:Y:S01]  /*ecef0*/  VIADD R8, R11, 0xf4 ;  /* 0x000000f40b087836 */ /* 0x000fe20000000000 */
[----:B------:R-:W-:Y:S01]  /*ecf00*/  LOP3.LUT R37, R37, 0xdfffffff, RZ, 0xc0, !PT ;  /* 0xdfffffff25257812 */ /* 0x000fe200078ec0ff */
[----:B-1----:R-:W-:Y:S01]  /*ecf10*/  UMOV UR4, UR7 ;  /* 0x0000000700047c82 */ /* 0x002fe20008000000 */
[----:B------:R-:W-:Y:S01]  /*ecf20*/  UMOV UR53, UR6 ;  /* 0x0000000600357c82 */ /* 0x000fe20008000000 */
[----:B------:R-:W0:Y:S08]  /*ecf30*/  LDCU.64 UR6, c[0x0][0x398] ;  /* 0x00007300ff0677ac */ /* 0x000e300008000a00 */
[----:B------:R-:W-:-:S02]  /*ecf40*/  @P0 LOP3.LUT R37, R37, 0x20000000, RZ, 0xfc, !PT ;  /* 0x2000000025250812 */ /* 0x000fc400078efcff */
[----:B------:R-:W-:Y:S01]  /*ecf50*/  ISETP.GE.AND P0, PT, R8, UR4, PT ;  /* 0x0000000408007c0c */ /* 0x000fe2000bf06270 */
[----:B------:R-:W1:Y:S01]  /*ecf60*/  LDCU.64 UR4, c[0x0][0x398] ;  /* 0x00007300ff0477ac */ /* 0x000e620008000a00 */
[----:B------:R-:W-:Y:S01]  /*ecf70*/  VIADD R8, R11, 0xf2 ;  /* 0x000000f20b087836 */ /* 0x000fe20000000000 */
[----:B------:R-:W-:Y:S01]  /*ecf80*/  LOP3.LUT R37, R37, 0xefffffff, RZ, 0xc0, !PT ;  /* 0xefffffff25257812 */ /* 0x000fe200078ec0ff */
[----:B0-----:R-:W-:-:S09]  /*ecf90*/  UMOV UR65, UR6 ;  /* 0x0000000600417c82 */ /* 0x001fd20008000000 */
[----:B------:R-:W-:Y:S01]  /*ecfa0*/  @P0 LOP3.LUT R37, R37, 0x10000000, RZ, 0xfc, !PT ;  /* 0x1000000025250812 */ /* 0x000fe200078efcff */
[----:B-1----:R-:W-:Y:S01]  /*ecfb0*/  IMAD.U32 R18, RZ, RZ, UR4 ;  /* 0x00000004ff127e24 */ /* 0x002fe2000f8e00ff */
[----:B------:R-:W-:Y:S02]  /*ecfc0*/  UMOV UR4, UR5 ;  /* 0x0000000500047c82 */ /* 0x000fe40008000000 */
[----:B------:R-:W-:Y:S01]  /*ecfd0*/  ISETP.GE.AND P0, PT, R8, UR4, PT ;  /* 0x0000000408007c0c */ /* 0x000fe2000bf06270 */
[----:B------:R-:W-:Y:S01]  /*ecfe0*/  UMOV UR4, UR7 ;  /* 0x0000000700047c82 */ /* 0x000fe20008000000 */
[----:B------:R-:W0:Y:S01]  /*ecff0*/  LDCU.64 UR6, c[0x0][0x398] ;  /* 0x00007300ff0677ac */ /* 0x000e220008000a00 */
[----:B------:R-:W-:Y:S01]  /*ed000*/  VIADD R8, R11, 0xf0 ;  /* 0x000000f00b087836 */ /* 0x000fe20000000000 */
[----:B------:R-:W-:-:S09]  /*ed010*/  LOP3.LUT R37, R37, 0xf7ffffff, RZ, 0xc0, !PT ;  /* 0xf7ffffff25257812 */ /* 0x000fd200078ec0ff */
[----:B------:R-:W-:Y:S02]  /*ed020*/  @P0 LOP3.LUT R37, R37, 0x8000000, RZ, 0xfc, !PT ;  /* 0x0800000025250812 */ /* 0x000fe400078efcff */
[----:B------:R-:W-:Y:S01]  /*ed030*/  ISETP.GE.AND P0, PT, R8, UR4, PT ;  /* 0x0000000408007c0c */ /* 0x000fe2000bf06270 */
[----:B0-----:R-:W-:Y:S01]  /*ed040*/  UMOV UR4, UR7 ;  /* 0x0000000700047c82 */ /* 0x001fe20008000000 */
[----:B------:R-:W-:Y:S01]  /*ed050*/  UMOV UR67, UR6 ;  /* 0x0000000600437c82 */ /* 0x000fe20008000000 */
[----:B------:R-:W0:Y:S01]  /*ed060*/  LDCU.64 UR6, c[0x0][0x398] ;  /* 0x00007300ff0677ac */ /* 0x000e220008000a00 */
[----:B------:R-:W-:Y:S01]  /*ed070*/  VIADD R8, R11, 0xee ;  /* 0x000000ee0b087836 */ /* 0x000fe20000000000 */
[----:B------:R-:W-:-:S08]  /*ed080*/  LOP3.LUT R37, R37, 0xfbffffff, RZ, 0xc0, !PT ;  /* 0xfbffffff25257812 */ /* 0x000fd000078ec0ff */
        /* <DEDUP_REMOVED lines=16> */
[----:B------:R-:W-:Y:S01]  /*ed190*/  VIADD R8, R11, 0xe8 ;  /* 0x000000e80b087836 */ /* 0x000fe20000000000 */
[----:B------:R-:W-:Y:S01]  /*ed1a0*/  LOP3.LUT R37, R37, 0xff7fffff, RZ, 0xc0, !PT ;  /* 0xff7fffff25257812 */ /* 0x000fe200078ec0ff */
[----:B0-----:R-:W-:Y:S01]  /*ed1b0*/  UMOV UR4, UR7 ;  /* 0x0000000700047c82 */ /* 0x001fe20008000000 */
[----:B------:R-:W-:Y:S01]  /*ed1c0*/  UMOV UR73, UR6 ;  /* 0x0000000600497c82 */ /* 0x000fe20008000000 */
[----:B------:R-:W0:Y:S08]  /*ed1d0*/  LDCU.64 UR6, c[0x0][0x398] ;  /* 0x00007300ff0677ac */ /* 0x000e300008000a00 */
[----:B------:R-:W-:-:S02]  /*ed1e0*/  @P0 LOP3.LUT R37, R37, 0x800000, RZ, 0xfc, !PT ;  /* 0x0080000025250812 */ /* 0x000fc400078efcff */
        /* <DEDUP_REMOVED lines=9> */
[----:B------:R-:W-:-:S11]  /*ed280*/  LOP3.LUT R37, R37, 0xffdfffff, RZ, 0xc0, !PT ;  /* 0xffdfffff25257812 */ /* 0x000fd600078ec0ff */
[----:B------:R-:W-:Y:S01]  /*ed290*/  @P0 LOP3.LUT R37, R37, 0x200000, RZ, 0xfc, !PT ;  /* 0x0020000025250812 */ /* 0x000fe200078efcff */
[----:B0-----:R-:W-:Y:S02]  /*ed2a0*/  UMOV UR4, UR7 ;  /* 0x0000000700047c82 */ /* 0x001fe40008000000 */
        /* <DEDUP_REMOVED lines=17> */
[----:B-1----:R-:W-:Y:S01]  /*ed3c0*/  UMOV UR4, UR7 ;  /* 0x0000000700047c82 */ /* 0x002fe20008000000 */
        /* <DEDUP_REMOVED lines=13> */
[----:B------:R-:W1:Y:S01]  /*ed4a0*/  LDCU.64 UR4, c[0x0][0x398] ;  /* 0x00007300ff0477ac */ /* 0x000e620008000a00 */
[----:B------:R-:W-:Y:S01]  /*ed4b0*/  VIADD R8, R11, 0xda ;  /* 0x000000da0b087836 */ /* 0x000fe20000000000 */
[----:B------:R-:W-:-:S10]  /*ed4c0*/  LOP3.LUT R37, R37, 0xfffeffff, RZ, 0xc0, !PT ;  /* 0xfffeffff25257812 */ /* 0x000fd400078ec0ff */
[----:B------:R-:W-:Y:S01]  /*ed4d0*/  @P0 LOP3.LUT R37, R37, 0x10000, RZ, 0xfc, !PT ;  /* 0x0001000025250812 */ /* 0x000fe200078efcff */
[----:B0-----:R-:W-:Y:S01]  /*ed4e0*/  UMOV UR15, UR6 ;  /* 0x00000006000f7c82 */ /* 0x001fe20008000000 */
        /* <DEDUP_REMOVED lines=57> */
[----:B------:R-:W-:Y:S01]  /*ed880*/  UMOV UR29, UR6 ;  /* 0x00000006001d7c82 */ /* 0x000fe20008000000 */
[----:B------:R-:W1:Y:S01]  /*ed890*/  LDCU.64 UR6, c[0x0][0x398] ;  /* 0x00007300ff0677ac */ /* 0x000e620008000a00 */
[----:B------:R-:W-:Y:S01]  /*ed8a0*/  VIADD R8, R11, 0xc8 ;  /* 0x000000c80b087836 */ /* 0x000fe20000000000 */
[----:B------:R-:W-:Y:S01]  /*ed8b0*/  LOP3.LUT R37, R37, 0xffffff7f, RZ, 0xc0, !PT ;  /* 0xffffff7f25257812 */ /* 0x000fe200078ec0ff */
[----:B------:R0:W-:Y:S06]  /*ed8c0*/  STL.64 [R1+0x490], R12 ;  /* 0x0004900c01007387 */ /* 0x0001ec0000100a00 */
[----:B------:R-:W-:Y:S01]  /*ed8d0*/  @P0 LOP3.LUT R37, R37, 0x80, RZ, 0xfc, !PT ;  /* 0x0000008025250812 */ /* 0x000fe200078efcff */
[----:B0-----:R-:W-:Y:S01]  /*ed8e0*/  IMAD.U32 R13, RZ, RZ, UR4 ;  /* 0x00000004ff0d7e24 */ /* 0x001fe2000f8e00ff */
[----:B------:R-:W-:Y:S01]  /*ed8f0*/  UMOV UR4, UR5 ;  /* 0x0000000500047c82 */ /* 0x000fe20008000000 */
[----:B-1----:R-:W-:Y:S01]  /*ed900*/  UMOV UR33, UR6 ;  /* 0x0000000600217c82 */ /* 0x002fe20008000000 */
        /* <DEDUP_REMOVED lines=42> */
[----:B0-----:R-:W-:Y:S01]  /*edbb0*/  IMAD.U32 R12, RZ, RZ, UR6 ;  /* 0x00000006ff0c7e24 */ /* 0x001fe2000f8e00ff */
        /* <DEDUP_REMOVED lines=9> */
[C---:B------:R-:W-:Y:S02]  /*edc50*/  VIADD R8, R11.reuse, 0x6 ;  /* 0x000000060b087836 */ /* 0x040fe40000000000 */
[----:B------:R-:W-:Y:S02]  /*edc60*/  IMAD.MOV.U32 R47, RZ, RZ, R41 ;  /* 0x000000ffff2f7224 */ /* 0x000fe400078e0029 */
[----:B------:R-:W2:Y:S04]  /*edc70*/  LDL.LU R41, [R1+0x2678] ;  /* 0x0026780001297983 */ /* 0x000ea80000300800 */
[----:B------:R0:W-:Y:S01]  /*edc80*/  STL [R1+0x2ad0], R9 ;  /* 0x002ad00901007387 */ /* 0x0001e20000100800 */
[----:B------:R-:W-:Y:S01]  /*edc90*/  ISETP.GE.AND P1, PT, R8, UR5, PT ;  /* 0x0000000508007c0c */ /* 0x000fe2000bf26270 */
[----:B0-----:R-:W-:Y:S01]  /*edca0*/  IMAD.U32 R9, RZ, RZ, UR6 ;  /* 0x00000006ff097e24 */ /* 0x001fe2000f8e00ff */
[----:B------:R-:W-:Y:S01]  /*edcb0*/  UMOV UR5, UR7 ;  /* 0x0000000700057c82 */ /* 0x000fe20008000000 */
[----:B------:R-:W0:Y:S01]  /*edcc0*/  LDCU.64 UR6, c[0x0][0x398] ;  /* 0x00007300ff0677ac */ /* 0x000e220008000a00 */
[----:B------:R-:W-:-:S02]  /*edcd0*/  VIADD R8, R11, 0x5 ;  /* 0x000000050b087836 */ /* 0x000fc40000000000 */
[----:B------:R0:W-:Y:S03]  /*edce0*/  STL [R1+0x2acc], R9 ;  /* 0x002acc0901007387 */ /* 0x0001e60000100800 */
[----:B------:R-:W-:Y:S01]  /*edcf0*/  ISETP.GE.AND P2, PT, R8, UR5, PT ;  /* 0x0000000508007c0c */ /* 0x000fe2000bf46270 */
[----:B0-----:R-:W-:Y:S01]  /*edd00*/  IMAD.U32 R9, RZ, RZ, UR6 ;  /* 0x00000006ff097e24 */ /* 0x001fe2000f8e00ff */
[----:B------:R-:W-:Y:S01]  /*edd10*/  UMOV UR5, UR7 ;  /* 0x0000000700057c82 */ /* 0x000fe20008000000 */
[----:B------:R-:W0:Y:S03]  /*edd20*/  LDCU.64 UR6, c[0x0][0x398] ;  /* 0x00007300ff0677ac */ /* 0x000e260008000a00 */
[----:B------:R0:W-:Y:S04]  /*edd30*/  STL [R1+0x2ac4], R9 ;  /* 0x002ac40901007387 */ /* 0x0001e80000100800 */
[----:B------:R-:W3:Y:S01]  /*edd40*/  LDL.LU R61, [R1+0x60] ;  /* 0x00006000013d7983 */ /* 0x000ee20000300800 */
[----:B------:R-:W-:-:S02]  /*edd50*/  IMAD.MOV.U32 R60, RZ, RZ, R43 ;  /* 0x000000ffff3c7224 */ /* 0x000fc400078e002b */
[----:B0-----:R-:W-:-:S05]  /*edd60*/  IMAD.U32 R9, RZ, RZ, UR6 ;  /* 0x00000006ff097e24 */ /* 0x001fca000f8e00ff */
[----:B------:R2:W-:Y:S04]  /*edd70*/  STL [R1+0x2abc], R9 ;  /* 0x002abc0901007387 */ /* 0x0005e80000100800 */
[----:B------:R-:W4:Y:S04]  /*edd80*/  LDL.LU R40, [R1+0x58] ;  /* 0x0000580001287983 */ /* 0x000f280000300800 */
[----:B------:R-:W5:Y:S04]  /*edd90*/  LDL.LU R44, [R1+0x54] ;  /* 0x00005400012c7983 */ /* 0x000f680000300800 */
[----:B------:R-:W2:Y:S04]  /*edda0*/  LDL.LU R45, [R1+0x50] ;  /* 0x00005000012d7983 */ /* 0x000ea80000300800 */
[----:B------:R-:W2:Y:S04]  /*eddb0*/  LDL.LU R39, [R1+0x4c] ;  /* 0x00004c0001277983 */ /* 0x000ea80000300800 */
[----:B------:R-:W2:Y:S04]  /*eddc0*/  LDL.LU R42, [R1+0x48] ;  /* 0x00004800012a7983 */ /* 0x000ea80000300800 */
[----:B------:R-:W2:Y:S04]  /*eddd0*/  LDL.LU R46, [R1+0x44] ;  /* 0x00004400012e7983 */ /* 0x000ea80000300800 */
[----:B------:R-:W2:Y:S01]  /*edde0*/  LDL.LU R43, [R1+0x40] ;  /* 0x00004000012b7983 */ /* 0x000ea20000300800 */
[----:B------:R-:W-:-:S05]  /*eddf0*/  VIADD R8, R11, 0x4 ;  /* 0x000000040b087836 */ /* 0x000fca0000000000 */
[----:B------:R-:W-:Y:S01]  /*ede00*/  ISETP.GE.AND P3, PT, R8, UR5, PT ;  /* 0x0000000508007c0c */ /* 0x000fe2000bf66270 */
[----:B------:R-:W-:Y:S01]  /*ede10*/  UMOV UR5, UR7 ;  /* 0x0000000700057c82 */ /* 0x000fe20008000000 */
[----:B------:R-:W0:Y:S01]  /*ede20*/  LDCU.64 UR6, c[0x0][0x398] ;  /* 0x00007300ff0677ac */ /* 0x000e220008000a00 */
[----:B------:R-:W-:-:S05]  /*ede30*/  VIADD R8, R11, 0x3 ;  /* 0x000000030b087836 */ /* 0x000fca0000000000 */
[----:B------:R-:W-:Y:S01]  /*ede40*/  ISETP.GE.AND P4, PT, R8, UR5, PT ;  /* 0x0000000508007c0c */ /* 0x000fe2000bf86270 */
[----:B0-----:R-:W-:Y:S01]  /*ede50*/  UMOV UR5, UR7 ;  /* 0x0000000700057c82 */ /* 0x001fe20008000000 */
[----:B------:R-:W-:Y:S01]  /*ede60*/  UMOV UR63, UR6 ;  /* 0x00000006003f7c82 */ /* 0x000fe20008000000 */
[----:B------:R-:W0:Y:S01]  /*ede70*/  LDCU.64 UR6, c[0x0][0x398] ;  /* 0x00007300ff0677ac */ /* 0x000e220008000a00 */
[C---:B------:R-:W-:Y:S02]  /*ede80*/  VIADD R8, R11.reuse, 0x2 ;  /* 0x000000020b087836 */ /* 0x040fe40000000000 */
[----:B------:R-:W-:Y:S01]  /*ede90*/  VIADD R17, R11, 0x1 ;  /* 0x000000010b117836 */ /* 0x000fe20000000000 */
[----:B------:R-:W-:Y:S02]  /*edea0*/  MOV.SPILL R33, UR30 ;  /* 0x0000001e00217c02 */ /* 0x000fe40009000f00 */
[----:B------:R-:W-:Y:S02]  /*edeb0*/  ISETP.GE.AND P5, PT, R8, UR5, PT ;  /* 0x0000000508007c0c */ /* 0x000fe4000bfa6270 */
[----:B------:R-:W-:Y:S01]  /*edec0*/  MOV.SPILL R35, UR28 ;  /* 0x0000001c00237c02 */ /* 0x000fe20009000f00 */
[----:B------:R-:W2:Y:S01]  /*eded0*/  LDL.LU R8, [R1+0x267c] ;  /* 0x00267c0001087983 */ /* 0x000ea20000300800 */
[----:B------:R-:W-:-:S02]  /*edee0*/  R2UR UR30, R60 ;  /* 0x000000003c1e72ca */ /* 0x000fc400000e0000 */
[----:B------:R-:W-:Y:S02]  /*edef0*/  MOV.SPILL R34, UR26 ;  /* 0x0000001a00227c02 */ /* 0x000fe40009000f00 */
[----:B------:R-:W-:Y:S02]  /*edf00*/  MOV.SPILL R55, UR24 ;  /* 0x0000001800377c02 */ /* 0x000fe40009000f00 */
[----:B------:R-:W-:Y:S01]  /*edf10*/  MOV.SPILL R56, UR22 ;  /* 0x0000001600387c02 */ /* 0x000fe20009000f00 */
[----:B0-----:R-:W-:Y:S02]  /*edf20*/  UMOV UR5, UR7 ;  /* 0x0000000700057c82 */ /* 0x001fe40008000000 */
[----:B------:R-:W-:Y:S02]  /*edf30*/  ISETP.GE.AND P6, PT, R17, UR5, PT ;  /* 0x0000000511007c0c */ /* 0x000fe4000bfc6270 */
[----:B------:R-:W2:Y:S04]  /*edf40*/  LDL.LU R17, [R1+0x38] ;  /* 0x0000380001117983 */ /* 0x000ea80000300800 */
[----:B------:R-:W2:Y:S01]  /*edf50*/  LDL.LU R60, [R1+0x4854] ;  /* 0x00485400013c7983 */ /* 0x000ea20000300800 */
[----:B------:R-:W-:-:S02]  /*edf60*/  MOV.SPILL R58, UR20 ;  /* 0x00000014003a7c02 */ /* 0x000fc40009000f00 */
[----:B------:R-:W-:Y:S02]  /*edf70*/  MOV.SPILL R38, UR18 ;  /* 0x0000001200267c02 */ /* 0x000fe40009000f00 */
[----:B------:R-:W-:Y:S02]  /*edf80*/  MOV.SPILL R54, UR16 ;  /* 0x0000001000367c02 */ /* 0x000fe40009000f00 */
[----:B------:R-:W-:Y:S02]  /*edf90*/  MOV.SPILL R53, UR14 ;  /* 0x0000000e00357c02 */ /* 0x000fe40009000f00 */
[----:B---3--:R-:W-:Y:S02]  /*edfa0*/  R2UR UR28, R61 ;  /* 0x000000003d1c72ca */ /* 0x008fe400000e0000 */
[----:B------:R-:W3:Y:S01]  /*edfb0*/  LDL.LU R61, [R1+0x4850] ;  /* 0x00485000013d7983 */ /* 0x000ee20000300800 */
[----:B----4-:R-:W-:Y:S02]  /*edfc0*/  R2UR UR26, R40 ;  /* 0x00000000281a72ca */ /* 0x010fe400000e0000 */
[----:B-----5:R-:W-:Y:S01]  /*edfd0*/  R2UR UR24, R44 ;  /* 0x000000002c1872ca */ /* 0x020fe200000e0000 */
[----:B------:R-:W4:Y:S04]  /*edfe0*/  LDL.LU R40, [R1+0x484c] ;  /* 0x00484c0001287983 */ /* 0x000f280000300800 */
[----:B------:R-:W5:Y:S01]  /*edff0*/  LDL.LU R44, [R1+0x4848] ;  /* 0x00484800012c7983 */ /* 0x000f620000300800 */
[----:B--2---:R-:W-:-:S02]  /*ee000*/  R2UR UR22, R45 ;  /* 0x000000002d1672ca */ /* 0x004fc400000e0000 */
[----:B------:R-:W-:Y:S01]  /*ee010*/  R2UR UR20, R39 ;  /* 0x00000000271472ca */ /* 0x000fe200000e0000 */
[----:B------:R-:W2:Y:S04]  /*ee020*/  LDL.LU R45, [R1+0x4844] ;  /* 0x00484400012d7983 */ /* 0x000ea80000300800 */
[----:B------:R-:W2:Y:S01]  /*ee030*/  LDL.LU R39, [R1+0x4840] ;  /* 0x0048400001277983 */ /* 0x000ea20000300800 */
[----:B------:R-:W-:Y:S02]  /*ee040*/  R2UR UR18, R42 ;  /* 0x000000002a1272ca */ /* 0x000fe400000e0000 */
[----:B------:R-:W-:Y:S01]  /*ee050*/  R2UR UR16, R46 ;  /* 0x000000002e1072ca */ /* 0x000fe200000e0000 */
[----:B------:R-:W2:Y:S04]  /*ee060*/  LDL.LU R42, [R1+0x483c] ;  /* 0x00483c00012a7983 */ /* 0x000ea80000300800 */
[----:B------:R-:W2:Y:S01]  /*ee070*/  LDL.LU R46, [R1+0x4838] ;  /* 0x00483800012e7983 */ /* 0x000ea20000300800 */
[----:B------:R-:W-:-:S03]  /*ee080*/  R2UR UR14, R43 ;  /* 0x000000002b0e72ca */ /* 0x000fc600000e0000 */
[----:B------:R-:W2:Y:S01]  /*ee090*/  LDL.LU R43, [R1+0x4834] ;  /* 0x00483400012b7983 */ /* 0x000ea20000300800 */
[----:B------:R-:W-:Y:S02]  /*ee0a0*/  MOV.SPILL R52, UR12 ;  /* 0x0000000c00347c02 */ /* 0x000fe40009000f00 */
[----:B------:R-:W-:-:S04]  /*ee0b0*/  LOP3.LUT R2, R2, 0xfffff7ff, RZ, 0xc0, !PT ;  /* 0xfffff7ff02027812 */ /* 0x000fc800078ec0ff */
[----:B------:R-:W-:Y:S02]  /*ee0c0*/  @P0 LOP3.LUT R2, R2, 0x800, RZ, 0xfc, !PT ;  /* 0x0000080002020812 */ /* 0x000fe400078efcff */
[----:B------:R-:W-:Y:S02]  /*ee0d0*/  LOP3.LUT P0, RZ, R6, 0x400, RZ, 0xc0, !PT ;  /* 0x0000040006ff7812 */ /* 0x000fe4000780c0ff */
[----:B------:R-:W-:-:S11]  /*ee0e0*/  LOP3.LUT R2, R2, 0xbfffffff, RZ, 0xc0, !PT ;  /* 0xbfffffff02027812 */ /* 0x000fd600078ec0ff */
[----:B------:R-:W-:-:S04]  /*ee0f0*/  @P0 LOP3.LUT R2, R2, 0x40000000, RZ, 0xfc, !PT ;  /* 0x4000000002020812 */ /* 0x000fc800078efcff */
[----:B------:R-:W-:Y:S02]  /*ee100*/  LOP3.LUT R2, R2, 0xffbfffff, RZ, 0xc0, !PT ;  /* 0xffbfffff02027812 */ /* 0x000fe400078ec0ff */
[----:B--2---:R-:W-:Y:S02]  /*ee110*/  R2UR UR12, R43 ;  /* 0x000000002b0c72ca */ /* 0x004fe400000e0000 */
[----:B------:R-:W2:Y:S01]  /*ee120*/  LDL R43, [R1+0x1140] ;  /* 0x00114000012b7983 */ /* 0x000ea20000100800 */
[----:B------:R-:W-:-:S04]  /*ee130*/  @P1 LOP3.LUT R2, R2, 0x400000, RZ, 0xfc, !PT ;  /* 0x0040000002021812 */ /* 0x000fc800078efcff */
[----:B------:R-:W-:-:S04]  /*ee140*/  LOP3.LUT R2, R2, 0xffffefff, RZ, 0xc0, !PT ;  /* 0xffffefff02027812 */ /* 0x000fc800078ec0ff */
[----:B------:R-:W-:-:S04]  /*ee150*/  @P2 LOP3.LUT R2, R2, 0x1000, RZ, 0xfc, !PT ;  /* 0x0000100002022812 */ /* 0x000fc800078efcff */
[----:B------:R-:W-:Y:S02]  /*ee160*/  LOP3.LUT R2, R2, 0xffffdfff, RZ, 0xc0, !PT ;  /* 0xffffdfff02027812 */ /* 0x000fe400078ec0ff */
[----:B------:R-:W-:Y:S02]  /*ee170*/  R2UR UR13, R60 ;  /* 0x000000003c0d72ca */ /* 0x000fe400000e0000 */
[----:B------:R-:W-:Y:S02]  /*ee180*/  SHF.R.S32.HI R9, RZ, 0x1f, R41 ;  /* 0x0000001fff097819 */ /* 0x000fe40000011429 */
[----:B------:R-:W-:Y:S02]  /*ee190*/  @P3 LOP3.LUT R2, R2, 0x2000, RZ, 0xfc, !PT ;  /* 0x0000200002023812 */ /* 0x000fe400078efcff */
[----:B------:R-:W-:Y:S02]  /*ee1a0*/  IADD3 R60, P3, PT, R41, R3, RZ ;  /* 0x00000003293c7210 */ /* 0x000fe40007f7e0ff */
[----:B------:R-:W-:Y:S01]  /*ee1b0*/  MOV.SPILL R11, UR63 ;  /* 0x0000003f000b7c02 */ /* 0x000fe20009000f00 */
[----:B------:R-:W-:Y:S01]  /*ee1c0*/  UMOV UR4, UR62 ;  /* 0x0000003e00047c82 */ /* 0x000fe20008000000 */
[----:B------:R-:W-:-:S02]  /*ee1d0*/  LOP3.LUT P2, RZ, R6, 0x1000, RZ, 0xc0, !PT ;  /* 0x0000100006ff7812 */ /* 0x000fc4000784c0ff */
[----:B-----5:R-:W-:Y:S02]  /*ee1e0*/  R2UR UR63, R44 ;  /* 0x000000002c3f72ca */ /* 0x020fe400000e0000 */
[----:B------:R-:W-:Y:S02]  /*ee1f0*/  MOV.SPILL R32, UR32 ;  /* 0x0000002000207c02 */ /* 0x000fe40009000f00 */
[----:B------:R-:W-:Y:S01]  /*ee200*/  IADD3 R44, P0, PT, R41, R0, RZ ;  /* 0x00000000292c7210 */ /* 0x000fe20007f1e0ff */
[----:B------:R-:W-:Y:S01]  /*ee210*/  UMOV UR62, UR6 ;  /* 0x00000006003e7c82 */ /* 0x000fe20008000000 */
[----:B------:R-:W-:Y:S01]  /*ee220*/  UMOV UR32, UR4 ;  /* 0x0000000400207c82 */ /* 0x000fe20008000000 */
[----:B---3--:R-:W-:Y:S01]  /*ee230*/  R2UR UR47, R61 ;  /* 0x000000003d2f72ca */ /* 0x008fe200000e0000 */
[----:B------:R-:W-:Y:S01]  /*ee240*/  IMAD.X R61, R9, 0x1, R5, P3 ;  /* 0x00000001093d7824 */ /* 0x000fe200018e0605 */
[----:B------:R-:W-:Y:S02]  /*ee250*/  MOV.SPILL R10, UR62 ;  /* 0x0000003e000a7c02 */ /* 0x000fe40009000f00 */
[----:B------:R-:W-:Y:S01]  /*ee260*/  R2UR UR62, R45 ;  /* 0x000000002d3e72ca */ /* 0x000fe200000e0000 */
[----:B------:R-:W-:Y:S01]  /*ee270*/  UMOV UR45, UR8 ;  /* 0x00000008002d7c82 */ /* 0x000fe20008000000 */
[----:B------:R-:W-:Y:S01]  /*ee280*/  IMAD.X R45, R9, 0x1, R4, P0 ;  /* 0x00000001092d7824 */ /* 0x000fe200000e0604 */
[----:B------:R-:W-:-:S02]  /*ee290*/  LOP3.LUT R2, R2, 0xffffbfff, RZ, 0xc0, !PT ;  /* 0xffffbfff02027812 */ /* 0x000fc400078ec0ff */
[----:B------:R-:W-:Y:S02]  /*ee2a0*/  R2UR UR8, R46 ;  /* 0x000000002e0872ca */ /* 0x000fe400000e0000 */
[----:B------:R-:W-:Y:S01]  /*ee2b0*/  R2UR UR6, R42 ;  /* 0x000000002a0672ca */ /* 0x000fe200000e0000 */
[----:B------:R-:W3:Y:S04]  /*ee2c0*/  LDL.LU R46, [R1+0x4830] ;  /* 0x00483000012e7983 */ /* 0x000ee80000300800 */
[----:B------:R-:W5:Y:S01]  /*ee2d0*/  LDL.LU R42, [R1+0x482c] ;  /* 0x00482c00012a7983 */ /* 0x000f620000300800 */
[----:B------:R-:W-:Y:S02]  /*ee2e0*/  R2UR UR4, R39 ;  /* 0x00000000270472ca */ /* 0x000fe400000e0000 */
[----:B------:R-:W-:Y:S01]  /*ee2f0*/  @P4 LOP3.LUT R2, R2, 0x4000, RZ, 0xfc, !PT ;  /* 0x0000400002024812 */ /* 0x000fe200078efcff */
[----:B------:R-:W3:Y:S04]  /*ee300*/  LDL.LU R39, [R1+0x4828] ;  /* 0x0048280001277983 */ /* 0x000ee80000300800 */
[----:B------:R0:W-:Y:S01]  /*ee310*/  STL.64 [R1+0x128], R44 ;  /* 0x0001282c01007387 */ /* 0x0001e20000100a00 */
[----:B------:R-:W-:-:S02]  /*ee320*/  LOP3.LUT R2, R2, 0xffff7fff, RZ, 0xc0, !PT ;  /* 0xffff7fff02027812 */ /* 0x000fc400078ec0ff */
[----:B0-----:R-:W-:Y:S02]  /*ee330*/  IADD3 R44, P4, PT, R8, R0, RZ ;  /* 0x00000000082c7210 */ /* 0x001fe40007f9e0ff */
[----:B------:R-:W-:Y:S02]  /*ee340*/  LOP3.LUT R0, R0, 0xffffffbf, RZ, 0xc0, !PT ;  /* 0xffffffbf00007812 */ /* 0x000fe400078ec0ff */
[----:B------:R-:W-:Y:S02]  /*ee350*/  LOP3.LUT P1, RZ, R6, 0x800, RZ, 0xc0, !PT ;  /* 0x0000080006ff7812 */ /* 0x000fe4000782c0ff */
[----:B------:R-:W-:Y:S02]  /*ee360*/  @P5 LOP3.LUT R2, R2, 0x8000, RZ, 0xfc, !PT ;  /* 0x0000800002025812 */ /* 0x000fe400078efcff */
[----:B------:R-:W-:Y:S02]  /*ee370*/  LOP3.LUT P5, RZ, R6, 0x40, RZ, 0xc0, !PT ;  /* 0x0000004006ff7812 */ /* 0x000fe400078ac0ff */
[----:B------:R-:W-:-:S04]  /*ee380*/  LOP3.LUT R2, R2, 0xfffeffff, RZ, 0xc0, !PT ;  /* 0xfffeffff02027812 */ /* 0x000fc800078ec0ff */
[----:B------:R-:W-:Y:S02]  /*ee390*/  @P6 LOP3.LUT R2, R2, 0x10000, RZ, 0xfc, !PT ;  /* 0x0001000002026812 */ /* 0x000fe400078efcff */
[----:B----4-:R-:W-:Y:S02]  /*ee3a0*/  R2UR UR57, R40 ;  /* 0x00000000283972ca */ /* 0x010fe400000e0000 */
[----:B------:R-:W-:Y:S02]  /*ee3b0*/  IADD3 R40, P0, PT, R8, R3, RZ ;  /* 0x0000000308287210 */ /* 0x000fe40007f1e0ff */
[----:B------:R-:W-:Y:S02]  /*ee3c0*/  LOP3.LUT R2, R2, 0xdfffffff, RZ, 0xc0, !PT ;  /* 0xdfffffff02027812 */ /* 0x000fe400078ec0ff */
[----:B------:R-:W-:Y:S02]  /*ee3d0*/  SHF.R.S32.HI R8, RZ, 0x1f, R8 ;  /* 0x0000001fff087819 */ /* 0x000fe40000011408 */
[----:B------:R-:W-:-:S03]  /*ee3e0*/  @P5 LOP3.LUT R2, R2, 0x20000000, RZ, 0xfc, !PT ;  /* 0x2000000002025812 */ /* 0x000fc600078efcff */
[----:B------:R-:W-:Y:S01]  /*ee3f0*/  IMAD.X R41, R8, 0x1, R5, P0 ;  /* 0x0000000108297824 */ /* 0x000fe200000e0605 */
[----:B------:R-:W-:Y:S02]  /*ee400*/  LOP3.LUT P0, RZ, R2, 0x40000000, RZ, 0xc0, !PT ;  /* 0x4000000002ff7812 */ /* 0x000fe4000780c0ff */
[C---:B------:R-:W-:Y:S02]  /*ee410*/  LOP3.LUT P5, RZ, R6.reuse, 0x200, RZ, 0xc0, !PT ;  /* 0x0000020006ff7812 */ /* 0x040fe400078ac0ff */
[----:B------:R-:W-:Y:S02]  /*ee420*/  LOP3.LUT R3, R3, 0x7fffffff, RZ, 0xc0, !PT ;  /* 0x7fffffff03037812 */ /* 0x000fe400078ec0ff */
[----:B------:R-:W-:Y:S01]  /*ee430*/  LOP3.LUT P6, RZ, R6, 0x100, RZ, 0xc0, !PT ;  /* 0x0000010006ff7812 */ /* 0x000fe200078cc0ff */
[----:B------:R-:W-:Y:S01]  /*ee440*/  UMOV UR49, UR10 ;  /* 0x0000000a00317c82 */ /* 0x000fe20008000000 */
[----:B------:R-:W-:Y:S01]  /*ee450*/  R2UR UR10, R17 ;  /* 0x00000000110a72ca */ /* 0x000fe200000e0000 */
[----:B------:R-:W-:Y:S01]  /*ee460*/  IMAD.X R45, R8, 0x1, R4, P4 ;  /* 0x00000001082d7824 */ /* 0x000fe200020e0604 */
[----:B------:R-:W-:-:S02]  /*ee470*/  LOP3.LUT P4, RZ, R6, 0x10, RZ, 0xc0, !PT ;  /* 0x0000001006ff7812 */ /* 0x000fc4000788c0ff */
[----:B------:R-:W-:Y:S02]  /*ee480*/  R2UR UR7, R59 ;  /* 0x000000003b0772ca */ /* 0x000fe400000e0000 */
[----:B------:R-:W-:Y:S02]  /*ee490*/  R2UR UR5, R57 ;  /* 0x00000000390572ca */ /* 0x000fe400000e0000 */
[----:B--2---:R-:W-:Y:S02]  /*ee4a0*/  ISETP.LT.AND P3, PT, R43, UR32, !P2 ;  /* 0x000000202b007c0c */ /* 0x004fe4000d761270 */
[----:B------:R-:W-:-:S11]  /*ee4b0*/  ISETP.LT.AND P2, PT, R47, UR30, !P2 ;  /* 0x0000001e2f007c0c */ /* 0x000fd6000d741270 */
[----:B------:R-:W-:-:S04]  /*ee4c0*/  @P3 LOP3.LUT R0, R0, 0x40, RZ, 0xfc, !PT ;  /* 0x0000004000003812 */ /* 0x000fc800078efcff */
[----:B------:R-:W-:-:S04]  /*ee4d0*/  LOP3.LUT R0, R0, 0xffffffdf, RZ, 0xc0, !PT ;  /* 0xffffffdf00007812 */ /* 0x000fc800078ec0ff */
[----:B------:R-:W-:Y:S02]  /*ee4e0*/  @P2 LOP3.LUT R0, R0, 0x20, RZ, 0xfc, !PT ;  /* 0x0000002000002812 */ /* 0x000fe400078efcff */
[----:B------:R-:W-:Y:S02]  /*ee4f0*/  ISETP.LT.AND P2, PT, R43, UR28, !P1 ;  /* 0x0000001c2b007c0c */ /* 0x000fe4000cf41270 */
[----:B------:R-:W-:-:S11]  /*ee500*/  LOP3.LUT R0, R0, 0xffffffef, RZ, 0xc0, !PT ;  /* 0xffffffef00007812 */ /* 0x000fd600078ec0ff */
[----:B------:R-:W-:Y:S02]  /*ee510*/  @P2 LOP3.LUT R0, R0, 0x10, RZ, 0xfc, !PT ;  /* 0x0000001000002812 */ /* 0x000fe400078efcff */
[----:B------:R-:W-:Y:S02]  /*ee520*/  ISETP.LT.AND P2, PT, R47, UR26, !P1 ;  /* 0x0000001a2f007c0c */ /* 0x000fe4000cf41270 */
[----:B------:R-:W-:Y:S02]  /*ee530*/  ISETP.LT.AND P1, PT, R43, UR24, !P0 ;  /* 0x000000182b007c0c */ /* 0x000fe4000c721270 */
[----:B------:R-:W-:Y:S02]  /*ee540*/  LOP3.LUT R0, R0, 0xfffffff7, RZ, 0xc0, !PT ;  /* 0xfffffff700007812 */ /* 0x000fe400078ec0ff */
[----:B------:R-:W-:-:S07]  /*ee550*/  ISETP.LT.AND P0, PT, R47, UR22, !P0 ;  /* 0x000000162f007c0c */ /* 0x000fce000c701270 */
[----:B------:R-:W-:-:S04]  /*ee560*/  @P2 LOP3.LUT R0, R0, 0x8, RZ, 0xfc, !PT ;  /* 0x0000000800002812 */ /* 0x000fc800078efcff */
[----:B------:R-:W-:-:S04]  /*ee570*/  LOP3.LUT R0, R0, 0xfffffffb, RZ, 0xc0, !PT ;  /* 0xfffffffb00007812 */ /* 0x000fc800078ec0ff */
[----:B------:R-:W-:-:S04]  /*ee580*/  @P1 LOP3.LUT R0, R0, 0x4, RZ, 0xfc, !PT ;  /* 0x0000000400001812 */ /* 0x000fc800078efcff */
[----:B------:R-:W-:-:S04]  /*ee590*/  LOP3.LUT R0, R0, 0xfffffffd, RZ, 0xc0, !PT ;  /* 0xfffffffd00007812 */ /* 0x000fc800078ec0ff */
[----:B------:R-:W-:Y:S02]  /*ee5a0*/  @P0 LOP3.LUT R0, R0, 0x2, RZ, 0xfc, !PT ;  /* 0x0000000200000812 */ /* 0x000fe400078efcff */
[----:B------:R-:W-:Y:S02]  /*ee5b0*/  ISETP.LT.AND P0, PT, R43, UR20, !P5 ;  /* 0x000000142b007c0c */ /* 0x000fe4000ef01270 */
[----:B------:R-:W-:-:S13]  /*ee5c0*/  ISETP.LT.AND P5, PT, R47, UR18, !P5 ;  /* 0x000000122f007c0c */ /* 0x000fda000efa1270 */
[----:B------:R-:W-:Y:S02]  /*ee5d0*/  @P5 LOP3.LUT R3, R3, 0x80000000, RZ, 0xfc, !PT ;  /* 0x8000000003035812 */ /* 0x000fe400078efcff */
[----:B------:R-:W-:Y:S02]  /*ee5e0*/  ISETP.LT.AND P5, PT, R43, UR16, !P6 ;  /* 0x000000102b007c0c */ /* 0x000fe4000f7a1270 */
[----:B------:R-:W-:Y:S02]  /*ee5f0*/  ISETP.LT.AND P6, PT, R47, UR14, !P6 ;  /* 0x0000000e2f007c0c */ /* 0x000fe4000f7c1270 */
[----:B------:R-:W-:-:S09]  /*ee600*/  LOP3.LUT R3, R3, 0xbfffffff, RZ, 0xc0, !PT ;  /* 0xbfffffff03037812 */ /* 0x000fd200078ec0ff */
[----:B------:R-:W-:Y:S02]  /*ee610*/  @P5 LOP3.LUT R3, R3, 0x40000000, RZ, 0xfc, !PT ;  /* 0x4000000003035812 */ /* 0x000fe400078efcff */
[----:B------:R-:W-:Y:S02]  /*ee620*/  LOP3.LUT P5, RZ, R2, 0x20000000, RZ, 0xc0, !PT ;  /* 0x2000000002ff7812 */ /* 0x000fe400078ac0ff */
        /* <DEDUP_REMOVED lines=11> */
[----:B------:R-:W-:Y:S02]  /*ee6e0*/  @P5 LOP3.LUT R3, R3, 0x4000000, RZ, 0xfc, !PT ;  /* 0x0400000003035812 */ /* 0x000fe400078efcff */
[----:B------:R-:W-:Y:S02]  /*ee6f0*/  LOP3.LUT P3, RZ, R6, 0x4, RZ, 0xc0, !PT ;  /* 0x0000000406ff7812 */ /* 0x000fe4000786c0ff */
[----:B------:R-:W-:-:S04]  /*ee700*/  LOP3.LUT R3, R3, 0xfdffffff, RZ, 0xc0, !PT ;  /* 0xfdffffff03037812 */ /* 0x000fc800078ec0ff */
[----:B------:R-:W-:Y:S02]  /*ee710*/  @P4 LOP3.LUT R3, R3, 0x2000000, RZ, 0xfc, !PT ;  /* 0x0200000003034812 */ /* 0x000fe400078efcff */
[----:B------:R-:W-:Y:S02]  /*ee720*/  ISETP.LT.AND P4, PT, R43, UR4, !P3 ;  /* 0x000000042b007c0c */ /* 0x000fe4000df81270 */
[----:B------:R-:W-:Y:S02]  /*ee730*/  ISETP.LT.AND P3, PT, R47, UR62, !P3 ;  /* 0x0000003e2f007c0c */ /* 0x000fe4000df61270 */
[----:B------:R-:W-:Y:S02]  /*ee740*/  LOP3.LUT R3, R3, 0xfeffffff, RZ, 0xc0, !PT ;  /* 0xfeffffff03037812 */ /* 0x000fe400078ec0ff */
[----:B------:R-:W-:-:S07]  /*ee750*/  LOP3.LUT P2, RZ, R6, 0x1, RZ, 0xc0, !PT ;  /* 0x0000000106ff7812 */ /* 0x000fce000784c0ff */
[----:B------:R-:W-:-:S04]  /*ee760*/  @P4 LOP3.LUT R3, R3, 0x1000000, RZ, 0xfc, !PT ;  /* 0x0100000003034812 */ /* 0x000fc800078efcff */
[----:B------:R-:W-:Y:S02]  /*ee770*/  LOP3.LUT R3, R3, 0xff7fffff, RZ, 0xc0, !PT ;  /* 0xff7fffff03037812 */ /* 0x000fe400078ec0ff */
[----:B------:R-:W-:Y:S02]  /*ee780*/  LOP3.LUT P6, RZ, R7, 0x1000000, RZ, 0xc0, !PT ;  /* 0x0100000007ff7812 */ /* 0x000fe400078cc0ff */
[----:B------:R-:W-:Y:S02]  /*ee790*/  @P3 LOP3.LUT R3, R3, 0x800000, RZ, 0xfc, !PT ;  /* 0x0080000003033812 */ /* 0x000fe400078efcff */
[----:B------:R-:W-:Y:S02]  /*ee7a0*/  ISETP.LT.AND P3, PT, R43, UR63, !P2 ;  /* 0x0000003f2b007c0c */ /* 0x000fe4000d761270 */
[----:B------:R-:W-:Y:S02]  /*ee7b0*/  ISETP.LT.AND P2, PT, R47, UR57, !P2 ;  /* 0x000000392f007c0c */ /* 0x000fe4000d741270 */
[----:B------:R-:W-:-:S02]  /*ee7c0*/  LOP3.LUT R3, R3, 0xffbfffff, RZ, 0xc0, !PT ;  /* 0xffbfffff03037812 */ /* 0x000fc400078ec0ff */
[----:B------:R-:W-:Y:S02]  /*ee7d0*/  LOP3.LUT R2, R2, 0xefffffff, RZ, 0xc0, !PT ;  /* 0xefffffff02027812 */ /* 0x000fe400078ec0ff */
[----:B------:R-:W-:Y:S02]  /*ee7e0*/  LOP3.LUT P1, RZ, R7, 0x40000000, RZ, 0xc0, !PT ;  /* 0x4000000007ff7812 */ /* 0x000fe4000782c0ff */
[----:B------:R-:W-:Y:S02]  /*ee7f0*/  @P6 LOP3.LUT R2, R2, 0x10000000, RZ, 0xfc, !PT ;  /* 0x1000000002026812 */ /* 0x000fe400078efcff */
[----:B------:R-:W-:Y:S02]  /*ee800*/  ISETP.LT.AND P6, PT, R43, UR47, !P1 ;  /* 0x0000002f2b007c0c */ /* 0x000fe4000cfc1270 */
[----:B------:R-:W-:-:S04]  /*ee810*/  @P3 LOP3.LUT R3, R3, 0x400000, RZ, 0xfc, !PT ;  /* 0x0040000003033812 */ /* 0x000fc800078efcff */
[----:B------:R-:W-:Y:S02]  /*ee820*/  LOP3.LUT R3, R3, 0xffdfffff, RZ, 0xc0, !PT ;  /* 0xffdfffff03037812 */ /* 0x000fe400078ec0ff */
[----:B------:R-:W-:Y:S02]  /*ee830*/  LOP3.LUT R0, R0, 0xfffffffe, RZ, 0xc0, !PT ;  /* 0xfffffffe00007812 */ /* 0x000fe400078ec0ff */
[----:B------:R-:W-:Y:S02]  /*ee840*/  @P2 LOP3.LUT R3, R3, 0x200000, RZ, 0xfc, !PT ;  /* 0x0020000003032812 */ /* 0x000fe400078efcff */
[----:B------:R-:W-:Y:S02]  /*ee850*/  ISETP.LT.AND P2, PT, R47, UR13, !P1 ;  /* 0x0000000d2f007c0c */ /* 0x000fe4000cf41270 */
[----:B------:R-:W-:Y:S02]  /*ee860*/  @P0 LOP3.LUT R0, R0, 0x1, RZ, 0xfc, !PT ;  /* 0x0000000100000812 */ /* 0x000fe400078efcff */
[----:B------:R-:W-:-:S02]  /*ee870*/  LOP3.LUT R3, R3, 0xffefffff, RZ, 0xc0, !PT ;  /* 0xffefffff03037812 */ /* 0x000fc400078ec0ff */
[C---:B------:R-:W-:Y:S02]  /*ee880*/  LOP3.LUT P0, RZ, R7.reuse, 0x10000000, RZ, 0xc0, !PT ;  /* 0x1000000007ff7812 */ /* 0x040fe4000780c0ff */
[----:B------:R-:W-:Y:S02]  /*ee890*/  LOP3.LUT P5, RZ, R7, 0x100000, RZ, 0xc0, !PT ;  /* 0x0010000007ff7812 */ /* 0x000fe400078ac0ff */
[----:B------:R-:W-:Y:S02]  /*ee8a0*/  @P6 LOP3.LUT R3, R3, 0x100000, RZ, 0xfc, !PT ;  /* 0x0010000003036812 */ /* 0x000fe400078efcff */
[----:B------:R-:W-:Y:S02]  /*ee8b0*/  ISETP.LT.AND P1, PT, R43, UR7, !P0 ;  /* 0x000000072b007c0c */ /* 0x000fe4000c721270 */
[----:B------:R-:W-:Y:S02]  /*ee8c0*/  LOP3.LUT R3, R3, 0xfff7ffff, RZ, 0xc0, !PT ;  /* 0xfff7ffff03037812 */ /* 0x000fe400078ec0ff */
[----:B------:R-:W-:-:S02]  /*ee8d0*/  LOP3.LUT R2, R2, 0xf7ffffff, RZ, 0xc0, !PT ;  /* 0xf7ffffff02027812 */ /* 0x000fc400078ec0ff */
[----:B------:R-:W-:Y:S02]  /*ee8e0*/  @P2 LOP3.LUT R3, R3, 0x80000, RZ, 0xfc, !PT ;  /* 0x0008000003032812 */ /* 0x000fe400078efcff */
[----:B------:R-:W-:Y:S02]  /*ee8f0*/  LOP3.LUT P2, RZ, R7, 0x1000, RZ, 0xc0, !PT ;  /* 0x0000100007ff7812 */ /* 0x000fe4000784c0ff */
[----:B------:R-:W-:Y:S02]  /*ee900*/  LOP3.LUT R3, R3, 0xfffbffff, RZ, 0xc0, !PT ;  /* 0xfffbffff03037812 */ /* 0x000fe400078ec0ff */
[----:B------:R-:W-:Y:S02]  /*ee910*/  @P5 LOP3.LUT R2, R2, 0x8000000, RZ, 0xfc, !PT ;  /* 0x0800000002025812 */ /* 0x000fe400078efcff */
[----:B------:R-:W-:Y:S02]  /*ee920*/  R2UR.FILL UR4, R48 ;  /* 0x00000000300472ca */ /* 0x000fe400004e0000 */
[----:B------:R-:W-:-:S02]  /*ee930*/  @P1 LOP3.LUT R3, R3, 0x40000, RZ, 0xfc, !PT ;  /* 0x0004000003031812 */ /* 0x000fc400078efcff */
[----:B------:R-:W-:Y:S02]  /*ee940*/  ISETP.LT.AND P1, PT, R47, UR5, !P0 ;  /* 0x000000052f007c0c */ /* 0x000fe4000c721270 */
[----:B------:R-:W-:Y:S02]  /*ee950*/  LOP3.LUT P0, RZ, R7, 0x40, RZ, 0xc0, !PT ;  /* 0x0000004007ff7812 */ /* 0x000fe4000780c0ff */
[----:B------:R-:W-:Y:S01]  /*ee960*/  LOP3.LUT R2, R2, 0xfbffffff, RZ, 0xc0, !PT ;  /* 0xfbffffff02027812 */ /* 0x000fe200078ec0ff */
[----:B------:R0:W-:Y:S03]  /*ee970*/  STL.64 [R1+0x478], R44 ;  /* 0x0004782c01007387 */ /* 0x0001e60000100a00 */
[----:B------:R-:W-:Y:S02]  /*ee980*/  @P2 LOP3.LUT R2, R2, 0x4000000, RZ, 0xfc, !PT ;  /* 0x0400000002022812 */ /* 0x000fe400078efcff */
[----:B------:R-:W-:-:S02]  /*ee990*/  R2UR.FILL UR6, R49 ;  /* 0x00000000310672ca */ /* 0x000fc400004e0000 */
[----:B------:R-:W-:Y:S02]  /*ee9a0*/  LOP3.LUT P5, RZ, R7, 0x4000000, RZ, 0xc0, !PT ;  /* 0x0400000007ff7812 */ /* 0x000fe400078ac0ff */
[----:B------:R-:W-:Y:S01]  /*ee9b0*/  LOP3.LUT R2, R2, 0xfeffffff, RZ, 0xc0, !PT ;  /* 0xfeffffff02027812 */ /* 0x000fe200078ec0ff */
[----:B0-----:R-:W2:Y:S04]  /*ee9c0*/  LDL.LU.64 R44, [R1+0x4820] ;  /* 0x00482000012c7983 */ /* 0x001ea80000300a00 */
[----:B------:R-:W-:Y:S04]  /*ee9d0*/  STL [R1+0x4650], R4 ;  /* 0x0046500401007387 */ /* 0x000fe80000100800 */
[----:B------:R0:W-:Y:S01]  /*ee9e0*/  STL.64 [R1+0x470], R40 ;  /* 0x0004702801007387 */ /* 0x0001e20000100a00 */
[----:B------:R-:W-:-:S02]  /*ee9f0*/  @P0 LOP3.LUT R2, R2, 0x1000000, RZ, 0xfc, !PT ;  /* 0x0100000002020812 */ /* 0x000fc400078efcff */
[----:B------:R-:W-:Y:S02]  /*eea00*/  ISETP.LT.AND P6, PT, R43, UR4, !P5 ;  /* 0x000000042b007c0c */ /* 0x000fe4000efc1270 */
[----:B------:R-:W-:Y:S02]  /*eea10*/  LOP3.LUT R3, R3, 0xfffdffff, RZ, 0xc0, !PT ;  /* 0xfffdffff03037812 */ /* 0x000fe400078ec0ff */
[----:B------:R-:W-:Y:S01]  /*eea20*/  LOP3.LUT P0, RZ, R7, 0x400, RZ, 0xc0, !PT ;  /* 0x0000040007ff7812 */ /* 0x000fe2000780c0ff */
[----:B0-----:R-:W4:Y:S01]  /*eea30*/  LDL.LU.64 R40, [R1+0x4818] ;  /* 0x0048180001287983 */ /* 0x001f220000300a00 */
[----:B------:R-:W-:Y:S02]  /*eea40*/  @P1 LOP3.LUT R3, R3, 0x20000, RZ, 0xfc, !PT ;  /* 0x0002000003031812 */ /* 0x000fe400078efcff */
[----:B------:R-:W-:Y:S02]  /*eea50*/  ISETP.LT.AND P5, PT, R47, UR6, !P5 ;  /* 0x000000062f007c0c */ /* 0x000fe4000efa1270 */
[----:B------:R-:W-:-:S02]  /*eea60*/  R2UR.FILL UR8, R50 ;  /* 0x00000000320872ca */ /* 0x000fc400004e0000 */
[----:B------:R-:W-:Y:S02]  /*eea70*/  LOP3.LUT R2, R2, 0xfdffffff, RZ, 0xc0, !PT ;  /* 0xfdffffff02027812 */ /* 0x000fe400078ec0ff */
[----:B------:R-:W-:Y:S02]  /*eea80*/  LOP3.LUT R3, R3, 0xfffeffff, RZ, 0xc0, !PT ;  /* 0xfffeffff03037812 */ /* 0x000fe400078ec0ff */
[----:B------:R-:W-:Y:S02]  /*eea90*/  R2UR.FILL UR10, R51 ;  /* 0x00000000330a72ca */ /* 0x000fe400004e0000 */
[----:B------:R-:W-:Y:S02]  /*eeaa0*/  R2UR.FILL UR12, R52 ;  /* 0x00000000340c72ca */ /* 0x000fe400004e0000 */
[----:B------:R-:W-:Y:S02]  /*eeab0*/  @P0 LOP3.LUT R2, R2, 0x2000000, RZ, 0xfc, !PT ;  /* 0x0200000002020812 */ /* 0x000fe400078efcff */
[----:B------:R-:W-:-:S02]  /*eeac0*/  @P6 LOP3.LUT R3, R3, 0x10000, RZ, 0xfc, !PT ;  /* 0x0001000003036812 */ /* 0x000fc400078efcff */
[----:B------:R-:W-:Y:S02]  /*eead0*/  R2UR.FILL UR14, R53 ;  /* 0x00000000350e72ca */ /* 0x000fe400004e0000 */
[----:B------:R-:W-:Y:S02]  /*eeae0*/  LOP3.LUT P2, RZ, R7, 0x400000, RZ, 0xc0, !PT ;  /* 0x0040000007ff7812 */ /* 0x000fe4000784c0ff */
[----:B------:R-:W-:Y:S02]  /*eeaf0*/  LOP3.LUT P6, RZ, R2, 0x10000000, RZ, 0xc0, !PT ;  /* 0x1000000002ff7812 */ /* 0x000fe400078cc0ff */
[----:B------:R-:W-:Y:S02]  /*eeb00*/  LOP3.LUT R3, R3, 0xffff7fff, RZ, 0xc0, !PT ;  /* 0xffff7fff03037812 */ /* 0x000fe400078ec0ff */
[----:B------:R-:W-:Y:S02]  /*eeb10*/  R2UR.FILL UR16, R54 ;  /* 0x00000000361072ca */ /* 0x000fe400004e0000 */
[----:B------:R-:W-:-:S02]  /*eeb20*/  R2UR.FILL UR18, R38 ;  /* 0x00000000261272ca */ /* 0x000fc400004e0000 */
[----:B------:R-:W-:Y:S02]  /*eeb30*/  R2UR.FILL UR20, R58 ;  /* 0x000000003a1472ca */ /* 0x000fe400004e0000 */
[----:B------:R-:W-:Y:S02]  /*eeb40*/  @P5 LOP3.LUT R3, R3, 0x8000, RZ, 0xfc, !PT ;  /* 0x0000800003035812 */ /* 0x000fe400078efcff */
[----:B------:R-:W-:Y:S02]  /*eeb50*/  ISETP.LT.AND P5, PT, R43, UR8, !P6 ;  /* 0x000000082b007c0c */ /* 0x000fe4000f7a1270 */
[----:B------:R-:W-:Y:S02]  /*eeb60*/  R2UR.FILL UR22, R56 ;  /* 0x00000000381672ca */ /* 0x000fe400004e0000 */
[----:B------:R-:W-:Y:S02]  /*eeb70*/  LOP3.LUT P4, RZ, R7, 0x40000, RZ, 0xc0, !PT ;  /* 0x0004000007ff7812 */ /* 0x000fe4000788c0ff */
[----:B------:R-:W-:-:S02]  /*eeb80*/  LOP3.LUT R3, R3, 0xffffbfff, RZ, 0xc0, !PT ;  /* 0xffffbfff03037812 */ /* 0x000fc400078ec0ff */
[----:B------:R-:W-:Y:S02]  /*eeb90*/  R2UR.FILL UR24, R55 ;  /* 0x00000000371872ca */ /* 0x000fe400004e0000 */
[----:B------:R-:W-:Y:S02]  /*eeba0*/  LOP3.LUT P3, RZ, R7, 0x10000, RZ, 0xc0, !PT ;  /* 0x0001000007ff7812 */ /* 0x000fe4000786c0ff */
[----:B------:R-:W-:Y:S02]  /*eebb0*/  R2UR.FILL UR26, R34 ;  /* 0x00000000221a72ca */ /* 0x000fe400004e0000 */
[----:B------:R-:W-:Y:S02]  /*eebc0*/  R2UR.FILL UR28, R35 ;  /* 0x00000000231c72ca */ /* 0x000fe400004e0000 */
[----:B------:R-:W-:Y:S02]  /*eebd0*/  R2UR.FILL UR30, R33 ;  /* 0x00000000211e72ca */ /* 0x000fe400004e0000 */
[----:B------:R-:W-:Y:S01]  /*eebe0*/  R2UR.FILL UR32, R32 ;  /* 0x00000000202072ca */ /* 0x000fe200004e0000 */
[----:B------:R-:W-:Y:S01]  /*eebf0*/  STL [R1+0x4638], R5 ;  /* 0x0046380501007387 */ /* 0x000fe20000100800 */
[----:B------:R-:W-:Y:S01]  /*eec00*/  LOP3.LUT P1, RZ, R7, 0x10, RZ, 0xc0, !PT ;  /* 0x0000001007ff7812 */ /* 0x000fe2000782c0ff */
[----:B------:R-:W0:Y:S01]  /*eec10*/  LDCU.64 UR4, c[0x0][0x398] ;  /* 0x00007300ff0477ac */ /* 0x000e220008000a00 */
[----:B------:R-:W-:-:S02]  /*eec20*/  @P5 LOP3.LUT R3, R3, 0x4000, RZ, 0xfc, !PT ;  /* 0x0000400003035812 */ /* 0x000fc400078efcff */
[----:B------:R-:W-:Y:S01]  /*eec30*/  ISETP.LT.AND P5, PT, R47, UR10, !P6 ;  /* 0x0000000a2f007c0c */ /* 0x000fe2000f7a1270 */
[----:B------:R-:W1:Y:S01]  /*eec40*/  LDCU.64 UR6, c[0x0][0x398] ;  /* 0x00007300ff0677ac */ /* 0x000e620008000a00 */
[----:B------:R-:W-:Y:S02]  /*eec50*/  LOP3.LUT R3, R3, 0xffffdfff, RZ, 0xc0, !PT ;  /* 0xffffdfff03037812 */ /* 0x000fe400078ec0ff */
[----:B------:R-:W-:-:S09]  /*eec60*/  LOP3.LUT P6, RZ, R7, 0x4, RZ, 0xc0, !PT ;  /* 0x0000000407ff7812 */ /* 0x000fd200078cc0ff */
[----:B------:R-:W-:Y:S02]  /*eec70*/  @P5 LOP3.LUT R3, R3, 0x2000, RZ, 0xfc, !PT ;  /* 0x0000200003035812 */ /* 0x000fe400078efcff */
[----:B------:R-:W-:Y:S02]  /*eec80*/  ISETP.LT.AND P5, PT, R43, UR12, !P2 ;  /* 0x0000000c2b007c0c */ /* 0x000fe4000d7a1270 */
[----:B------:R-:W-:Y:S02]  /*eec90*/  ISETP.LT.AND P2, PT, R47, UR14, !P2 ;  /* 0x0000000e2f007c0c */ /* 0x000fe4000d741270 */
[----:B------:R-:W-:Y:S02]  /*eeca0*/  LOP3.LUT R2, R2, 0xff7fffff, RZ, 0xc0, !PT ;  /* 0xff7fffff02027812 */ /* 0x000fe400078ec0ff */
[----:B------:R-:W-:Y:S02]  /*eecb0*/  LOP3.LUT R3, R3, 0xffffefff, RZ, 0xc0, !PT ;  /* 0xffffefff03037812 */ /* 0x000fe400078ec0ff */
[----:B------:R-:W-:-:S05]  /*eecc0*/  @P6 LOP3.LUT R2, R2, 0x800000, RZ, 0xfc, !PT ;  /* 0x0080000002026812 */ /* 0x000fca00078efcff */
[----:B------:R-:W-:Y:S02]  /*eecd0*/  @P5 LOP3.LUT R3, R3, 0x1000, RZ, 0xfc, !PT ;  /* 0x0000100003035812 */ /* 0x000fe400078efcff */
[----:B------:R-:W-:Y:S02]  /*eece0*/  LOP3.LUT P5, RZ, R2, 0x8000000, RZ, 0xc0, !PT ;  /* 0x0800000002ff7812 */ /* 0x000fe400078ac0ff */
[----:B------:R-:W-:-:S04]  /*eecf0*/  LOP3.LUT R3, R3, 0xfffff7ff, RZ, 0xc0, !PT ;  /* 0xfffff7ff03037812 */ /* 0x000fc800078ec0ff */
[----:B------:R-:W-:Y:S02]  /*eed00*/  @P2 LOP3.LUT R3, R3, 0x800, RZ, 0xfc, !PT ;  /* 0x0000080003032812 */ /* 0x000fe400078efcff */
[----:B------:R-:W-:Y:S02]  /*eed10*/  ISETP.LT.AND P2, PT, R43, UR16, !P5 ;  /* 0x000000102b007c0c */ /* 0x000fe4000ef41270 */
[----:B------:R-:W-:Y:S02]  /*eed20*/  ISETP.LT.AND P5, PT, R47, UR18, !P5 ;  /* 0x000000122f007c0c */ /* 0x000fe4000efa1270 */
[----:B------:R-:W-:-:S09]  /*eed30*/  LOP3.LUT R3, R3, 0xfffffbff, RZ, 0xc0, !PT ;  /* 0xfffffbff03037812 */ /* 0x000fd200078ec0ff */
[----:B------:R-:W-:Y:S02]  /*eed40*/  @P2 LOP3.LUT R3, R3, 0x400, RZ, 0xfc, !PT ;  /* 0x0000040003032812 */ /* 0x000fe400078efcff */
[----:B------:R-:W-:Y:S02]  /*eed50*/  ISETP.LT.AND P2, PT, R43, UR20, !P4 ;  /* 0x000000142b007c0c */ /* 0x000fe4000e741270 */
[----:B------:R-:W-:Y:S02]  /*eed60*/  LOP3.LUT R3, R3, 0xfffffdff, RZ, 0xc0, !PT ;  /* 0xfffffdff03037812 */ /* 0x000fe400078ec0ff */
[----:B------:R-:W-:Y:S02]  /*eed70*/  ISETP.LT.AND P4, PT, R47, UR22, !P4 ;  /* 0x000000162f007c0c */ /* 0x000fe4000e781270 */
[----:B------:R-:W-:-:S04]  /*eed80*/  @P5 LOP3.LUT R3, R3, 0x200, RZ, 0xfc, !PT ;  /* 0x0000020003035812 */ /* 0x000fc800078efcff */
[----:B------:R-:W-:-:S04]  /*eed90*/  LOP3.LUT R3, R3, 0xfffffeff, RZ, 0xc0, !PT ;  /* 0xfffffeff03037812 */ /* 0x000fc800078ec0ff */
[----:B------:R-:W-:Y:S02]  /*eeda0*/  @P2 LOP3.LUT R3, R3, 0x100, RZ, 0xfc, !PT ;  /* 0x0000010003032812 */ /* 0x000fe400078efcff */
[----:B------:R-:W-:Y:S02]  /*eedb0*/  ISETP.LT.AND P2, PT, R43, UR24, !P3 ;  /* 0x000000182b007c0c */ /* 0x000fe4000df41270 */
[----:B------:R-:W-:-:S04]  /*eedc0*/  LOP3.LUT R3, R3, 0xffffff7f, RZ, 0xc0, !PT ;  /* 0xffffff7f03037812 */ /* 0x000fc800078ec0ff */
[----:B------:R-:W-:-:S04]  /*eedd0*/  @P4 LOP3.LUT R3, R3, 0x80, RZ, 0xfc, !PT ;  /* 0x0000008003034812 */ /* 0x000fc800078efcff */
[----:B------:R-:W-:-:S04]  /*eede0*/  LOP3.LUT R3, R3, 0xffffffbf, RZ, 0xc0, !PT ;  /* 0xffffffbf03037812 */ /* 0x000fc800078ec0ff */
[----:B------:R-:W-:Y:S02]  /*eedf0*/  @P2 LOP3.LUT R3, R3, 0x40, RZ, 0xfc, !PT ;  /* 0x0000004003032812 */ /* 0x000fe400078efcff */
[----:B------:R-:W-:Y:S02]  /*eee00*/  ISETP.LT.AND P2, PT, R47, UR26, !P3 ;  /* 0x0000001a2f007c0c */ /* 0x000fe4000df41270 */
[----:B------:R-:W-:Y:S02]  /*eee10*/  LOP3.LUT P0, RZ, R7, 0x4000, RZ, 0xc0, !PT ;  /* 0x0000400007ff7812 */ /* 0x000fe4000780c0ff */
[----:B------:R-:W-:-:S09]  /*eee20*/  LOP3.LUT R3, R3, 0xffffffdf, RZ, 0xc0, !PT ;  /* 0xffffffdf03037812 */ /* 0x000fd200078ec0ff */
        /* <DEDUP_REMOVED lines=9> */
[----:B------:R-:W-:Y:S02]  /*eeec0*/  ISETP.LT.AND P2, PT, R47, UR34, !P2 ;  /* 0x000000222f007c0c */ /* 0x000fe4000d741270 */
[----:B------:R-:W-:Y:S01]  /*eeed0*/  LOP3.LUT R3, R3, 0xfffffffb, RZ, 0xc0, !PT ;  /* 0xfffffffb03037812 */ /* 0x000fe200078ec0ff */
[----:B------:R-:W-:Y:S04]  /*eeee0*/  STL [R1+0x454c], R60 ;  /* 0x00454c3c01007387 */ /* 0x000fe80000100800 */
[----:B------:R0:W-:Y:S04]  /*eeef0*/  STL [R1+0x4548], R61 ;  /* 0x0045483d01007387 */ /* 0x0001e80000100800 */
[----:B------:R-:W-:-:S02]  /*eef00*/  @P0 LOP3.LUT R3, R3, 0x4, RZ, 0xfc, !PT ;  /* 0x0000000403030812 */ /* 0x000fc400078efcff */
[----:B------:R-:W-:Y:S02]  /*eef10*/  LOP3.LUT P0, RZ, R2, 0x2000000, RZ, 0xc0, !PT ;  /* 0x0200000002ff7812 */ /* 0x000fe4000780c0ff */
[----:B------:R-:W-:Y:S01]  /*eef20*/  LOP3.LUT R3, R3, 0xfffffffd, RZ, 0xc0, !PT ;  /* 0xfffffffd03037812 */ /* 0x000fe200078ec0ff */
[----:B------:R-:W-:Y:S04]  /*eef30*/  STL [R1+0x4550], R0 ;  /* 0x0045500001007387 */ /* 0x000fe80000100800 */
[----:B------:R-:W2:Y:S04]  /*eef40*/  LDL.LU R38, [R1+0x4814] ;  /* 0x0048140001267983 */ /* 0x000ea80000300800 */
[----:B------:R-:W2:Y:S01]  /*eef50*/  LDL.LU R48, [R1+0x2894] ;  /* 0x0028940001307983 */ /* 0x000ea20000300800 */
[----:B------:R-:W-:-:S02]  /*eef60*/  @P2 LOP3.LUT R3, R3, 0x2, RZ, 0xfc, !PT ;  /* 0x0000000203032812 */ /* 0x000fc400078efcff */
[----:B------:R-:W-:Y:S02]  /*eef70*/  ISETP.LT.AND P2, PT, R43, UR36, !P0 ;  /* 0x000000242b007c0c */ /* 0x000fe4000c741270 */
[----:B------:R-:W-:-:S11]  /*eef80*/  LOP3.LUT R3, R3, 0xfffffffe, RZ, 0xc0, !PT ;  /* 0xfffffffe03037812 */ /* 0x000fd600078ec0ff */
[----:B------:R-:W-:-:S05]  /*eef90*/  @P2 LOP3.LUT R3, R3, 0x1, RZ, 0xfc, !PT ;  /* 0x0000000103032812 */ /* 0x000fca00078efcff */
[----:B------:R1:W-:Y:S04]  /*eefa0*/  STL [R1+0x4554], R3 ;  /* 0x0045540301007387 */ /* 0x0003e80000100800 */
[----:B0-----:R-:W3:Y:S01]  /*eefb0*/  LDL R61, [R1+0x120] ;  /* 0x00012000013d7983 */ /* 0x001ee20000100800 */
[----:B-1----:R-:W-:-:S05]  /*eefc0*/  IMAD.MOV.U32 R3, RZ, RZ, R47 ;  /* 0x000000ffff037224 */ /* 0x002fca00078e002f */
[----:B------:R-:W-:Y:S02]  /*eefd0*/  ISETP.LT.AND P0, PT, R3, UR38, !P0 ;  /* 0x0000002603007c0c */ /* 0x000fe4000c701270 */
[----:B------:R-:W-:Y:S02]  /*eefe0*/  LOP3.LUT P6, RZ, R7, 0x100, RZ, 0xc0, !PT ;  /* 0x0000010007ff7812 */ /* 0x000fe400078cc0ff */
[----:B----4-:R-:W-:-:S09]  /*eeff0*/  LOP3.LUT R40, R40, 0x7fffffff, RZ, 0xc0, !PT ;  /* 0x7fffffff28287812 */ /* 0x010fd200078ec0ff */
        /* <DEDUP_REMOVED lines=12> */
[----:B------:R-:W-:-:S11]  /*ef0c0*/  LOP3.LUT R40, R40, 0xf7ffffff, RZ, 0xc0, !PT ;  /* 0xf7ffffff28287812 */ /* 0x000fd600078ec0ff */
        /* <DEDUP_REMOVED lines=13> */
[----:B------:R-:W-:-:S04]  /*ef1a0*/  LOP3.LUT R40, R40, 0xff7fffff, RZ, 0xc0, !PT ;  /* 0xff7fffff28287812 */ /* 0x000fc800078ec0ff */
[----:B------:R-:W-:Y:S02]  /*ef1b0*/  @P6 LOP3.LUT R40, R40, 0x800000, RZ, 0xfc, !PT ;  /* 0x0080000028286812 */ /* 0x000fe400078efcff */
[----:B------:R-:W-:Y:S02]  /*ef1c0*/  ISETP.LT.AND P6, PT, R43, UR56, !P5 ;  /* 0x000000382b007c0c */ /* 0x000fe4000efc1270 */
[----:B------:R-:W-:Y:S02]  /*ef1d0*/  ISETP.LT.AND P5, PT, R3, UR58, !P5 ;  /* 0x0000003a03007c0c */ /* 0x000fe4000efa1270 */
[----:B------:R-:W-:Y:S02]  /*ef1e0*/  LOP3.LUT R40, R40, 0xffbfffff, RZ, 0xc0, !PT ;  /* 0xffbfffff28287812 */ /* 0x000fe400078ec0ff */
[----:B------:R-:W-:-:S07]  /*ef1f0*/  LOP3.LUT P4, RZ, R36, 0x40000000, RZ, 0xc0, !PT ;  /* 0x4000000024ff7812 */ /* 0x000fce000788c0ff */
[----:B------:R-:W-:Y:S02]  /*ef200*/  @P6 LOP3.LUT R40, R40, 0x400000, RZ, 0xfc, !PT ;  /* 0x0040000028286812 */ /* 0x000fe400078efcff */
[----:B------:R-:W-:Y:S02]  /*ef210*/  ISETP.LT.AND P6, PT, R43, UR60, !P4 ;  /* 0x0000003c2b007c0c */ /* 0x000fe4000e7c1270 */
[----:B------:R-:W-:-:S04]  /*ef220*/  LOP3.LUT R40, R40, 0xffdfffff, RZ, 0xc0, !PT ;  /* 0xffdfffff28287812 */ /* 0x000fc800078ec0ff */
[----:B------:R-:W-:Y:S02]  /*ef230*/  @P5 LOP3.LUT R40, R40, 0x200000, RZ, 0xfc, !PT ;  /* 0x0020000028285812 */ /* 0x000fe400078efcff */
[----:B------:R-:W-:Y:S02]  /*ef240*/  ISETP.LT.AND P5, PT, R3, UR64, !P4 ;  /* 0x0000004003007c0c */ /* 0x000fe4000e7a1270 */
[----:B------:R-:W-:Y:S02]  /*ef250*/  LOP3.LUT R40, R40, 0xffefffff, RZ, 0xc0, !PT ;  /* 0xffefffff28287812 */ /* 0x000fe400078ec0ff */
[----:B------:R-:W-:Y:S02]  /*ef260*/  LOP3.LUT P3, RZ, R36, 0x10000000, RZ, 0xc0, !PT ;  /* 0x1000000024ff7812 */ /* 0x000fe4000786c0ff */
[----:B------:R-:W-:Y:S02]  /*ef270*/  @P6 LOP3.LUT R40, R40, 0x100000, RZ, 0xfc, !PT ;  /* 0x0010000028286812 */ /* 0x000fe400078efcff */
[----:B------:R-:W-:-:S02]  /*ef280*/  ISETP.LT.AND P4, PT, R43, UR66, !P3 ;  /* 0x000000422b007c0c */ /* 0x000fc4000df81270 */
[----:B------:R-:W-:Y:S02]  /*ef290*/  LOP3.LUT R40, R40, 0xfff7ffff, RZ, 0xc0, !PT ;  /* 0xfff7ffff28287812 */ /* 0x000fe400078ec0ff */
[----:B------:R-:W-:Y:S02]  /*ef2a0*/  ISETP.LT.AND P3, PT, R3, UR68, !P3 ;  /* 0x0000004403007c0c */ /* 0x000fe4000df61270 */
[----:B------:R-:W-:-:S04]  /*ef2b0*/  @P5 LOP3.LUT R40, R40, 0x80000, RZ, 0xfc, !PT ;  /* 0x0008000028285812 */ /* 0x000fc800078efcff */
[----:B------:R-:W-:-:S04]  /*ef2c0*/  LOP3.LUT R40, R40, 0xfffbffff, RZ, 0xc0, !PT ;  /* 0xfffbffff28287812 */ /* 0x000fc800078ec0ff */
[----:B------:R-:W-:Y:S02]  /*ef2d0*/  @P4 LOP3.LUT R40, R40, 0x40000, RZ, 0xfc, !PT ;  /* 0x0004000028284812 */ /* 0x000fe400078efcff */
[----:B------:R-:W-:Y:S02]  /*ef2e0*/  LOP3.LUT P2, RZ, R36, 0x4000000, RZ, 0xc0, !PT ;  /* 0x0400000024ff7812 */ /* 0x000fe4000784c0ff */
[----:B------:R-:W-:-:S04]  /*ef2f0*/  LOP3.LUT R40, R40, 0xfffdffff, RZ, 0xc0, !PT ;  /* 0xfffdffff28287812 */ /* 0x000fc800078ec0ff */
[----:B------:R-:W-:Y:S02]  /*ef300*/  @P3 LOP3.LUT R40, R40, 0x20000, RZ, 0xfc, !PT ;  /* 0x0002000028283812 */ /* 0x000fe400078efcff */
[----:B------:R-:W-:Y:S02]  /*ef310*/  ISETP.LT.AND P3, PT, R43, UR70, !P2 ;  /* 0x000000462b007c0c */ /* 0x000fe4000d761270 */
[----:B------:R-:W-:Y:S01]  /*ef320*/  ISETP.LT.AND P2, PT, R3, UR72, !P2 ;  /* 0x0000004803007c0c */ /* 0x000fe2000d741270 */
[----:B------:R-:W-:Y:S01]  /*ef330*/  UMOV UR13, UR4 ;  /* 0x00000004000d7c82 */ /* 0x000fe20008000000 */
[----:B------:R-:W-:Y:S01]  /*ef340*/  LOP3.LUT R40, R40, 0xfffeffff, RZ, 0xc0, !PT ;  /* 0xfffeffff28287812 */ /* 0x000fe200078ec0ff */
[----:B------:R-:W-:Y:S01]  /*ef350*/  UMOV UR57, UR5 ;  /* 0x0000000500397c82 */ /* 0x000fe20008000000 */
[----:B------:R-:W0:Y:S01]  /*ef360*/  LDCU.64 UR4, c[0x0][0x398] ;  /* 0x00007300ff0477ac */ /* 0x000e220008000a00 */
[----:B------:R-:W-:-:S06]  /*ef370*/  LOP3.LUT P0, RZ, R36, 0x1000000, RZ, 0xc0, !PT ;  /* 0x0100000024ff7812 */ /* 0x000fcc000780c0ff */
[----:B------:R-:W-:-:S04]  /*ef380*/  @P3 LOP3.LUT R40, R40, 0x10000, RZ, 0xfc, !PT ;  /* 0x0001000028283812 */ /* 0x000fc800078efcff */
[----:B------:R-:W-:-:S04]  /*ef390*/  LOP3.LUT R40, R40, 0xffff7fff, RZ, 0xc0, !PT ;  /* 0xffff7fff28287812 */ /* 0x000fc800078ec0ff */
[----:B------:R-:W-:Y:S02]  /*ef3a0*/  @P2 LOP3.LUT R40, R40, 0x8000, RZ, 0xfc, !PT ;  /* 0x0000800028282812 */ /* 0x000fe400078efcff */
[----:B------:R-:W-:Y:S01]  /*ef3b0*/  ISETP.LT.AND P2, PT, R43, UR74, !P0 ;  /* 0x0000004a2b007c0c */ /* 0x000fe2000c741270 */
[----:B0-----:R-:W-:Y:S01]  /*ef3c0*/  UMOV UR8, UR4 ;  /* 0x0000000400087c82 */ /* 0x001fe20008000000 */
[----:B------:R-:W-:Y:S01]  /*ef3d0*/  UMOV UR36, UR5 ;  /* 0x0000000500247c82 */ /* 0x000fe20008000000 */
[----:B------:R-:W3:Y:S01]  /*ef3e0*/  LDCU.64 UR4, c[0x0][0x398] ;  /* 0x00007300ff0477ac */ /* 0x000ee20008000a00 */
[----:B------:R-:W-:Y:S02]  /*ef3f0*/  ISETP.LT.AND P0, PT, R3, UR76, !P0 ;  /* 0x0000004c03007c0c */ /* 0x000fe4000c701270 */
[----:B--2---:R-:W-:Y:S02]  /*ef400*/  R2UR UR62, R48 ;  /* 0x00000000303e72ca */ /* 0x004fe400000e0000 */
[----:B------:R-:W-:-:S05]  /*ef410*/  LOP3.LUT R40, R40, 0xffffbfff, RZ, 0xc0, !PT ;  /* 0xffffbfff28287812 */ /* 0x000fca00078ec0ff */
[----:B------:R-:W-:-:S04]  /*ef420*/  @P2 LOP3.LUT R40, R40, 0x4000, RZ, 0xfc, !PT ;  /* 0x0000400028282812 */ /* 0x000fc800078efcff */
[----:B------:R-:W-:-:S04]  /*ef430*/  LOP3.LUT R40, R40, 0xffffdfff, RZ, 0xc0, !PT ;  /* 0xffffdfff28287812 */ /* 0x000fc800078ec0ff */
[----:B------:R-:W-:Y:S02]  /*ef440*/  @P0 LOP3.LUT R40, R40, 0x2000, RZ, 0xfc, !PT ;  /* 0x0000200028280812 */ /* 0x000fe400078efcff */
[----:B------:R-:W-:-:S04]  /*ef450*/  ISETP.GE.AND P0, PT, R43, UR62, PT ;  /* 0x0000003e2b007c0c */ /* 0x000fc8000bf06270 */
[----:B---3--:R-:W-:Y:S02]  /*ef460*/  ISETP.LT.AND P4, PT, R61, UR5, !P0 ;  /* 0x000000053d007c0c */ /* 0x008fe4000c781270 */
[----:B------:R-:W-:Y:S02]  /*ef470*/  LOP3.LUT R40, R40, 0xfffff7ff, RZ, 0xc0, !PT ;  /* 0xfffff7ff28287812 */ /* 0x000fe400078ec0ff */
[----:B------:R-:W-:Y:S02]  /*ef480*/  LOP3.LUT P1, RZ, R2, 0x400000, RZ, 0xc0, !PT ;  /* 0x0040000002ff7812 */ /* 0x000fe4000782c0ff */
[----:B------:R-:W-:-:S07]  /*ef490*/  R2UR UR22, R46 ;  /* 0x000000002e1672ca */ /* 0x000fce00000e0000 */
[----:B------:R-:W-:Y:S02]  /*ef4a0*/  @P4 LOP3.LUT R40, R40, 0x800, RZ, 0xfc, !PT ;  /* 0x0000080028284812 */ /* 0x000fe400078efcff */
[----:B------:R-:W-:Y:S02]  /*ef4b0*/  ISETP.LT.AND P4, PT, R43, UR4, !P1 ;  /* 0x000000042b007c0c */ /* 0x000fe4000cf81270 */
[----:B------:R-:W-:Y:S02]  /*ef4c0*/  ISETP.LT.AND P1, PT, R3, UR6, !P1 ;  /* 0x0000000603007c0c */ /* 0x000fe4000cf21270 */
[----:B------:R-:W-:Y:S02]  /*ef4d0*/  R2UR UR16, R31 ;  /* 0x000000001f1072ca */ /* 0x000fe400000e0000 */
[----:B------:R-:W-:Y:S02]  /*ef4e0*/  LOP3.LUT R40, R40, 0xffffefff, RZ, 0xc0, !PT ;  /* 0xffffefff28287812 */ /* 0x000fe400078ec0ff */
[----:B------:R-:W-:-:S02]  /*ef4f0*/  LOP3.LUT P6, RZ, R36, 0x400000, RZ, 0xc0, !PT ;  /* 0x0040000024ff7812 */ /* 0x000fc400078cc0ff */
[----:B------:R-:W-:Y:S02]  /*ef500*/  R2UR UR63, R30 ;  /* 0x000000001e3f72ca */ /* 0x000fe400000e0000 */
[----:B------:R-:W-:Y:S01]  /*ef510*/  MOV.SPILL R9, UR19 ;  /* 0x0000001300097c02 */ /* 0x000fe20009000f00 */
[----:B------:R-:W0:Y:S01]  /*ef520*/  LDCU.64 UR18, c[0x0][0x398] ;  /* 0x00007300ff1277ac */ /* 0x000e220008000a00 */
[C---:B------:R-:W-:Y:S02]  /*ef530*/  LOP3.LUT P3, RZ, R36.reuse, 0x100000, RZ, 0xc0, !PT ;  /* 0x0010000024ff7812 */ /* 0x040fe4000786c0ff */
[C---:B------:R-:W-:Y:S02]  /*ef540*/  LOP3.LUT P2, RZ, R36.reuse, 0x40000, RZ, 0xc0, !PT ;  /* 0x0004000024ff7812 */ /* 0x040fe4000784c0ff */
[----:B------:R-:W-:Y:S02]  /*ef550*/  R2UR UR24, R29 ;  /* 0x000000001d1872ca */ /* 0x000fe400000e0000 */
[----:B------:R-:W-:-:S02]  /*ef560*/  LOP3.LUT P0, RZ, R36, 0x10000, RZ, 0xc0, !PT ;  /* 0x0001000024ff7812 */ /* 0x000fc4000780c0ff */
[----:B------:R-:W-:Y:S02]  /*ef570*/  R2UR UR62, R28 ;  /* 0x000000001c3e72ca */ /* 0x000fe400000e0000 */
[----:B------:R-:W-:Y:S02]  /*ef580*/  @P4 LOP3.LUT R40, R40, 0x1000, RZ, 0xfc, !PT ;  /* 0x0000100028284812 */ /* 0x000fe400078efcff */
[----:B------:R-:W-:Y:S01]  /*ef590*/  LOP3.LUT P5, RZ, R36, 0x8000, RZ, 0xc0, !PT ;  /* 0x0000800024ff7812 */ /* 0x000fe200078ac0ff */
[----:B------:R-:W1:Y:S01]  /*ef5a0*/  LDCU.64 UR4, c[0x0][0x398] ;  /* 0x00007300ff0477ac */ /* 0x000e620008000a00 */
[----:B------:R-:W-:-:S04]  /*ef5b0*/  LOP3.LUT R40, R40, 0xfffffbff, RZ, 0xc0, !PT ;  /* 0xfffffbff28287812 */ /* 0x000fc800078ec0ff */
[----:B------:R-:W-:Y:S02]  /*ef5c0*/  @P1 LOP3.LUT R40, R40, 0x400, RZ, 0xfc, !PT ;  /* 0x0000040028281812 */ /* 0x000fe400078efcff */
[----:B------:R-:W-:-:S04]  /*ef5d0*/  ISETP.GE.AND P1, PT, R3, UR22, PT ;  /* 0x0000001603007c0c */ /* 0x000fc8000bf26270 */
        /* <DEDUP_REMOVED lines=8> */
[----:B------:R-:W-:Y:S01]  /*ef660*/  LOP3.LUT R40, R40, 0xffffff7f, RZ, 0xc0, !PT ;  /* 0xffffff7f28287812 */ /* 0x000fe200078ec0ff */
[----:B0-----:R-:W-:Y:S01]  /*ef670*/  UMOV UR26, UR18 ;  /* 0x00000012001a7c82 */ /* 0x001fe20008000000 */
[----:B------:R-:W-:Y:S01]  /*ef680*/  UMOV UR47, UR19 ;  /* 0x00000013002f7c82 */ /* 0x000fe20008000000 */
[----:B------:R-:W0:Y:S06]  /*ef690*/  LDCU.64 UR18, c[0x0][0x398] ;  /* 0x00007300ff1277ac */ /* 0x000e2c0008000a00 */
[----:B------:R-:W-:-:S02]  /*ef6a0*/  @P1 LOP3.LUT R40, R40, 0x80, RZ, 0xfc, !PT ;  /* 0x0000008028281812 */ /* 0x000fc400078efcff */
[----:B------:R-:W-:Y:S02]  /*ef6b0*/  ISETP.LT.AND P1, PT, R3, UR8, !P3 ;  /* 0x0000000803007c0c */ /* 0x000fe4000df21270 */
[----:B------:R-:W-:-:S04]  /*ef6c0*/  LOP3.LUT R40, R40, 0xffffffbf, RZ, 0xc0, !PT ;  /* 0xffffffbf28287812 */ /* 0x000fc800078ec0ff */
[----:B------:R-:W-:Y:S02]  /*ef6d0*/  @P6 LOP3.LUT R40, R40, 0x40, RZ, 0xfc, !PT ;  /* 0x0000004028286812 */ /* 0x000fe400078efcff */
[----:B------:R-:W-:Y:S02]  /*ef6e0*/  ISETP.LT.AND P6, PT, R43, UR31, !P2 ;  /* 0x0000001f2b007c0c */ /* 0x000fe4000d7c1270 */
[----:B------:R-:W-:-:S04]  /*ef6f0*/  LOP3.LUT R40, R40, 0xffffffdf, RZ, 0xc0, !PT ;  /* 0xffffffdf28287812 */ /* 0x000fc800078ec0ff */
[----:B------:R-:W-:Y:S02]  /*ef700*/  @P1 LOP3.LUT R40, R40, 0x20, RZ, 0xfc, !PT ;  /* 0x0000002028281812 */ /* 0x000fe400078efcff */
[----:B------:R-:W-:Y:S02]  /*ef710*/  ISETP.LT.AND P1, PT, R3, UR26, !P2 ;  /* 0x0000001a03007c0c */ /* 0x000fe4000d721270 */
[----:B------:R-:W-:Y:S01]  /*ef720*/  LOP3.LUT R40, R40, 0xffffffef, RZ, 0xc0, !PT ;  /* 0xffffffef28287812 */ /* 0x000fe200078ec0ff */
[----:B0-----:R-:W-:Y:S01]  /*ef730*/  UMOV UR20, UR18 ;  /* 0x0000001200147c82 */ /* 0x001fe20008000000 */
[----:B------:R-:W-:Y:S01]  /*ef740*/  UMOV UR46, UR19 ;  /* 0x00000013002e7c82 */ /* 0x000fe20008000000 */
[----:B------:R-:W0:Y:S01]  /*ef750*/  LDCU.64 UR18, c[0x0][0x398] ;  /* 0x00007300ff1277ac */ /* 0x000e220008000a00 */
[----:B------:R-:W-:Y:S02]  /*ef760*/  @P6 LOP3.LUT R40, R40, 0x10, RZ, 0xfc, !PT ;  /* 0x0000001028286812 */ /* 0x000fe400078efcff */
[----:B------:R-:W-:-:S02]  /*ef770*/  ISETP.LT.AND P6, PT, R43, UR24, !P0 ;  /* 0x000000182b007c0c */ /* 0x000fc4000c7c1270 */
[----:B------:R-:W-:-:S04]  /*ef780*/  LOP3.LUT R40, R40, 0xfffffff7, RZ, 0xc0, !PT ;  /* 0xfffffff728287812 */ /* 0x000fc800078ec0ff */
[----:B------:R-:W-:Y:S02]  /*ef790*/  @P1 LOP3.LUT R40, R40, 0x8, RZ, 0xfc, !PT ;  /* 0x0000000828281812 */ /* 0x000fe400078efcff */
[----:B------:R-:W-:Y:S02]  /*ef7a0*/  ISETP.LT.AND P1, PT, R3, UR20, !P0 ;  /* 0x0000001403007c0c */ /* 0x000fe4000c721270 */
[----:B------:R-:W-:-:S04]  /*ef7b0*/  LOP3.LUT R40, R40, 0xfffffffb, RZ, 0xc0, !PT ;  /* 0xfffffffb28287812 */ /* 0x000fc800078ec0ff */
[----:B------:R-:W-:Y:S02]  /*ef7c0*/  @P6 LOP3.LUT R40, R40, 0x4, RZ, 0xfc, !PT ;  /* 0x0000000428286812 */ /* 0x000fe400078efcff */
[----:B------:R-:W-:Y:S01]  /*ef7d0*/  ISETP.LT.AND P6, PT, R43, UR62, !P5 ;  /* 0x0000003e2b007c0c */ /* 0x000fe2000efc1270 */
[----:B0-----:R-:W-:Y:S01]  /*ef7e0*/  UMOV UR12, UR18 ;  /* 0x00000012000c7c82 */ /* 0x001fe20008000000 */
[----:B------:R-:W-:Y:S01]  /*ef7f0*/  UMOV UR14, UR19 ;  /* 0x00000013000e7c82 */ /* 0x000fe20008000000 */
[----:B------:R-:W-:Y:S01]  /*ef800*/  LOP3.LUT R40, R40, 0xfffffffd, RZ, 0xc0, !PT ;  /* 0xfffffffd28287812 */ /* 0x000fe200078ec0ff */
[----:B------:R-:W0:Y:S03]  /*ef810*/  LDCU.64 UR18, c[0x0][0x398] ;  /* 0x00007300ff1277ac */ /* 0x000e260008000a00 */
[----:B------:R-:W-:Y:S02]  /*ef820*/  @P1 LOP3.LUT R40, R40, 0x2, RZ, 0xfc, !PT ;  /* 0x0000000228281812 */ /* 0x000fe400078efcff */
[----:B------:R-:W-:-:S02]  /*ef830*/  ISETP.LT.AND P1, PT, R3, UR12, !P5 ;  /* 0x0000000c03007c0c */ /* 0x000fc4000ef21270 */
[----:B------:R-:W-:Y:S02]  /*ef840*/  LOP3.LUT P4, RZ, R36, 0x4000, RZ, 0xc0, !PT ;  /* 0x0000400024ff7812 */ /* 0x000fe4000788c0ff */
[----:B------:R-:W-:Y:S02]  /*ef850*/  LOP3.LUT R40, R40, 0xfffffffe, RZ, 0xc0, !PT ;  /* 0xfffffffe28287812 */ /* 0x000fe400078ec0ff */
[----:B-----5:R-:W-:Y:S02]  /*ef860*/  LOP3.LUT R42, R42, 0x7fffffff, RZ, 0xc0, !PT ;  /* 0x7fffffff2a2a7812 */ /* 0x020fe400078ec0ff */
[----:B------:R-:W-:Y:S02]  /*ef870*/  @P6 LOP3.LUT R40, R40, 0x1, RZ, 0xfc, !PT ;  /* 0x0000000128286812 */ /* 0x000fe400078efcff */
[----:B------:R-:W-:Y:S01]  /*ef880*/  ISETP.LT.AND P6, PT, R43, UR51, !P4 ;  /* 0x000000332b007c0c */ /* 0x000fe2000e7c1270 */
[----:B-1----:R-:W-:Y:S02]  /*ef890*/  UMOV UR58, UR5 ;  /* 0x00000005003a7c82 */ /* 0x002fe40008000000 */
[----:B------:R-:W-:Y:S01]  /*ef8a0*/  @P1 LOP3.LUT R42, R42, 0x80000000, RZ, 0xfc, !PT ;  /* 0x800000002a2a1812 */ /* 0x000fe200078efcff */
[----:B0-----:R-:W-:Y:S01]  /*ef8b0*/  UMOV UR10, UR18 ;  /* 0x00000012000a7c82 */ /* 0x001fe20008000000 */
[----:B------:R-:W-:Y:S01]  /*ef8c0*/  UMOV UR18, UR4 ;  /* 0x0000000400127c82 */ /* 0x000fe20008000000 */
[----:B------:R-:W0:Y:S01]  /*ef8d0*/  LDCU.64 UR4, c[0x0][0x398] ;  /* 0x00007300ff0477ac */ /* 0x000e220008000a00 */
[----:B------:R-:W-:-:S02]  /*ef8e0*/  ISETP.LT.AND P1, PT, R3, UR10, !P4 ;  /* 0x0000000a03007c0c */ /* 0x000fc4000e721270 */
[----:B------:R-:W-:Y:S02]  /*ef8f0*/  LOP3.LUT R42, R42, 0xbfffffff, RZ, 0xc0, !PT ;  /* 0xbfffffff2a2a7812 */ /* 0x000fe400078ec0ff */
[----:B------:R-:W-:Y:S02]  /*ef900*/  LOP3.LUT P3, RZ, R36, 0x2000, RZ, 0xc0, !PT ;  /* 0x0000200024ff7812 */ /* 0x000fe4000786c0ff */
        /* <DEDUP_REMOVED lines=9> */
[----:B------:R-:W-:Y:S02]  /*ef9a0*/  LOP3.LUT P2, RZ, R36, 0x1000, RZ, 0xc0, !PT ;  /* 0x0000100024ff7812 */ /* 0x000fe4000784c0ff */
[----:B------:R-:W-:-:S02]  /*ef9b0*/  @P6 LOP3.LUT R42, R42, 0x10000000, RZ, 0xfc, !PT ;  /* 0x100000002a2a6812 */ /* 0x000fc400078efcff */
[----:B------:R-:W-:Y:S02]  /*ef9c0*/  ISETP.LT.AND P6, PT, R43, UR49, !P2 ;  /* 0x000000312b007c0c */ /* 0x000fe4000d7c1270 */
[----:B------:R-:W-:Y:S02]  /*ef9d0*/  LOP3.LUT R42, R42, 0xf7ffffff, RZ, 0xc0, !PT ;  /* 0xf7ffffff2a2a7812 */ /* 0x000fe400078ec0ff */
[----:B------:R-:W-:Y:S02]  /*ef9e0*/  R2UR UR63, R27 ;  /* 0x000000001b3f72ca */ /* 0x000fe400000e0000 */
[----:B------:R-:W-:Y:S02]  /*ef9f0*/  @P1 LOP3.LUT R42, R42, 0x8000000, RZ, 0xfc, !PT ;  /* 0x080000002a2a1812 */ /* 0x000fe400078efcff */
[----:B------:R-:W-:Y:S02]  /*efa00*/  ISETP.LT.AND P1, PT, R3, UR22, !P2 ;  /* 0x0000001603007c0c */ /* 0x000fe4000d721270 */
[----:B------:R-:W-:-:S02]  /*efa10*/  LOP3.LUT R42, R42, 0xfbffffff, RZ, 0xc0, !PT ;  /* 0xfbffffff2a2a7812 */ /* 0x000fc400078ec0ff */
[----:B------:R-:W-:Y:S01]  /*efa20*/  LOP3.LUT P0, RZ, R36, 0x800, RZ, 0xc0, !PT ;  /* 0x0000080024ff7812 */ /* 0x000fe2000780c0ff */
[----:B0-----:R-:W-:Y:S01]  /*efa30*/  UMOV UR16, UR4 ;  /* 0x0000000400107c82 */ /* 0x001fe20008000000 */
[----:B------:R-:W-:Y:S01]  /*efa40*/  UMOV UR13, UR5 ;  /* 0x00000005000d7c82 */ /* 0x000fe20008000000 */
[----:B------:R-:W-:Y:S01]  /*efa50*/  @P6 LOP3.LUT R42, R42, 0x4000000, RZ, 0xfc, !PT ;  /* 0x040000002a2a6812 */ /* 0x000fe200078efcff */
[----:B------:R-:W0:Y:S01]  /*efa60*/  LDCU.64 UR4, c[0x0][0x398] ;  /* 0x00007300ff0477ac */ /* 0x000e220008000a00 */
[----:B------:R-:W-:Y:S02]  /*efa70*/  ISETP.LT.AND P6, PT, R43, UR63, !P0 ;  /* 0x0000003f2b007c0c */ /* 0x000fe4000c7c1270 */
[----:B------:R-:W-:-:S04]  /*efa80*/  LOP3.LUT R42, R42, 0xfdffffff, RZ, 0xc0, !PT ;  /* 0xfdffffff2a2a7812 */ /* 0x000fc800078ec0ff */
[----:B------:R-:W-:Y:S02]  /*efa90*/  @P1 LOP3.LUT R42, R42, 0x2000000, RZ, 0xfc, !PT ;  /* 0x020000002a2a1812 */ /* 0x000fe400078efcff */
[----:B------:R-:W-:Y:S02]  /*efaa0*/  ISETP.LT.AND P1, PT, R3, UR16, !P0 ;  /* 0x0000001003007c0c */ /* 0x000fe4000c721270 */
[----:B------:R-:W-:Y:S02]  /*efab0*/  LOP3.LUT R42, R42, 0xfeffffff, RZ, 0xc0, !PT ;  /* 0xfeffffff2a2a7812 */ /* 0x000fe400078ec0ff */
[----:B------:R-:W-:Y:S02]  /*efac0*/  LOP3.LUT P5, RZ, R36, 0x400, RZ, 0xc0, !PT ;  /* 0x0000040024ff7812 */ /* 0x000fe400078ac0ff */
[----:B------:R-:W-:Y:S02]  /*efad0*/  @P6 LOP3.LUT R42, R42, 0x1000000, RZ, 0xfc, !PT ;  /* 0x010000002a2a6812 */ /* 0x000fe400078efcff */
[----:B------:R-:W-:Y:S01]  /*efae0*/  ISETP.LT.AND P6, PT, R43, UR45, !P5 ;  /* 0x0000002d2b007c0c */ /* 0x000fe2000efc1270 */
[----:B0-----:R-:W-:Y:S01]  /*efaf0*/  UMOV UR8, UR4 ;  /* 0x0000000400087c82 */ /* 0x001fe20008000000 */
[----:B------:R-:W-:Y:S01]  /*efb00*/  UMOV UR48, UR5 ;  /* 0x0000000500307c82 */ /* 0x000fe20008000000 */
[----:B------:R-:W0:Y:S01]  /*efb10*/  LDCU.64 UR4, c[0x0][0x398] ;  /* 0x00007300ff0477ac */ /* 0x000e220008000a00 */
[----:B------:R-:W-:-:S02]  /*efb20*/  LOP3.LUT R42, R42, 0xff7fffff, RZ, 0xc0, !PT ;  /* 0xff7fffff2a2a7812 */ /* 0x000fc400078ec0ff */
[----:B------:R-:W-:Y:S02]  /*efb30*/  R2UR UR20, R26 ;  /* 0x000000001a1472ca */ /* 0x000fe400000e0000 */
[----:B------:R-:W-:Y:S02]  /*efb40*/  @P1 LOP3.LUT R42, R42, 0x800000, RZ, 0xfc, !PT ;  /* 0x008000002a2a1812 */ /* 0x000fe400078efcff */
[----:B------:R-:W-:Y:S02]  /*efb50*/  ISETP.LT.AND P1, PT, R3, UR8, !P5 ;  /* 0x0000000803007c0c */ /* 0x000fe4000ef21270 */
[----:B------:R-:W-:Y:S02]  /*efb60*/  LOP3.LUT R42, R42, 0xffbfffff, RZ, 0xc0, !PT ;  /* 0xffbfffff2a2a7812 */ /* 0x000fe400078ec0ff */
[----:B------:R-:W-:Y:S02]  /*efb70*/  LOP3.LUT P4, RZ, R36, 0x200, RZ, 0xc0, !PT ;  /* 0x0000020024ff7812 */ /* 0x000fe4000788c0ff */
[----:B------:R-:W-:-:S03]  /*efb80*/  @P6 LOP3.LUT R42, R42, 0x400000, RZ, 0xfc, !PT ;  /* 0x004000002a2a6812 */ /* 0x000fc600078efcff */
[----:B------:R-:W-:Y:S02]  /*efb90*/  ISETP.LT.AND P5, PT, R43, UR20, !P4 ;  /* 0x000000142b007c0c */ /* 0x000fe4000e7a1270 */
[----:B------:R-:W-:Y:S01]  /*efba0*/  LOP3.LUT R42, R42, 0xffdfffff, RZ, 0xc0, !PT ;  /* 0xffdfffff2a2a7812 */ /* 0x000fe200078ec0ff */
[----:B0-----:R-:W-:Y:S01]  /*efbb0*/  UMOV UR7, UR4 ;  /* 0x0000000400077c82 */ /* 0x001fe20008000000 */
[----:B------:R-:W-:Y:S01]  /*efbc0*/  UMOV UR31, UR5 ;  /* 0x00000005001f7c82 */ /* 0x000fe20008000000 */
[----:B------:R-:W-:Y:S01]  /*efbd0*/  R2UR UR10, R25 ;  /* 0x00000000190a72ca */ /* 0x000fe200000e0000 */
[----:B------:R-:W0:Y:S01]  /*efbe0*/  LDCU.64 UR4, c[0x0][0x398] ;  /* 0x00007300ff0477ac */ /* 0x000e220008000a00 */
[----:B------:R-:W-:Y:S02]  /*efbf0*/  @P1 LOP3.LUT R42, R42, 0x200000, RZ, 0xfc, !PT ;  /* 0x002000002a2a1812 */ /* 0x000fe400078efcff */
[----:B------:R-:W-:Y:S02]  /*efc00*/  ISETP.LT.AND P1, PT, R3, UR7, !P4 ;  /* 0x0000000703007c0c */ /* 0x000fe4000e721270 */
[----:B------:R-:W-:-:S02]  /*efc10*/  LOP3.LUT R42, R42, 0xffefffff, RZ, 0xc0, !PT ;  /* 0xffefffff2a2a7812 */ /* 0x000fc400078ec0ff */
[----:B------:R-:W-:Y:S02]  /*efc20*/  LOP3.LUT P3, RZ, R36, 0x100, RZ, 0xc0, !PT ;  /* 0x0000010024ff7812 */ /* 0x000fe4000786c0ff */
[----:B------:R-:W-:-:S03]  /*efc30*/  @P5 LOP3.LUT R42, R42, 0x100000, RZ, 0xfc, !PT ;  /* 0x001000002a2a5812 */ /* 0x000fc600078efcff */
[----:B------:R-:W-:Y:S02]  /*efc40*/  ISETP.LT.AND P4, PT, R43, UR10, !P3 ;  /* 0x0000000a2b007c0c */ /* 0x000fe4000df81270 */
[----:B------:R-:W-:Y:S02]  /*efc50*/  LOP3.LUT R42, R42, 0xfff7ffff, RZ, 0xc0, !PT ;  /* 0xfff7ffff2a2a7812 */ /* 0x000fe400078ec0ff */
[----:B------:R-:W-:Y:S01]  /*efc60*/  MOV.SPILL R8, UR27 ;  /* 0x0000001b00087c02 */ /* 0x000fe20009000f00 */
[----:B------:R-:W1:Y:S01]  /*efc70*/  LDCU.64 UR26, c[0x0][0x398] ;  /* 0x00007300ff1a77ac */ /* 0x000e620008000a00 */
[----:B0-----:R-:W-:Y:S01]  /*efc80*/  UMOV UR6, UR4 ;  /* 0x0000000400067c82 */ /* 0x001fe20008000000 */
[----:B------:R-:W-:Y:S02]  /*efc90*/  @P1 LOP3.LUT R42, R42, 0x80000, RZ, 0xfc, !PT ;  /* 0x000800002a2a1812 */ /* 0x000fe400078efcff */
[----:B------:R-:W-:Y:S02]  /*efca0*/  ISETP.LT.AND P1, PT, R3, UR6, !P3 ;  /* 0x0000000603007c0c */ /* 0x000fe4000df21270 */
[----:B------:R-:W-:-:S02]  /*efcb0*/  R2UR UR24, R24 ;  /* 0x00000000181872ca */ /* 0x000fc400000e0000 */
[----:B------:R-:W-:-:S04]  /*efcc0*/  LOP3.LUT R42, R42, 0xfffbffff, RZ, 0xc0, !PT ;  /* 0xfffbffff2a2a7812 */ /* 0x000fc800078ec0ff */
[----:B------:R-:W-:Y:S02]  /*efcd0*/  @P4 LOP3.LUT R42, R42, 0x40000, RZ, 0xfc, !PT ;  /* 0x000400002a2a4812 */ /* 0x000fe400078efcff */
[----:B------:R-:W-:Y:S02]  /*efce0*/  LOP3.LUT P2, RZ, R36, 0x80, RZ, 0xc0, !PT ;  /* 0x0000008024ff7812 */ /* 0x000fe4000784c0ff */
[----:B------:R-:W-:Y:S01]  /*efcf0*/  LOP3.LUT R42, R42, 0xfffdffff, RZ, 0xc0, !PT ;  /* 0xfffdffff2a2a7812 */ /* 0x000fe200078ec0ff */
[----:B------:R-:W-:-:S03]  /*efd00*/  UMOV UR44, UR5 ;  /* 0x00000005002c7c82 */ /* 0x000fc60008000000 */
[----:B------:R-:W-:Y:S01]  /*efd10*/  @P1 LOP3.LUT R42, R42, 0x20000, RZ, 0xfc, !PT ;  /* 0x000200002a2a1812 */ /* 0x000fe200078efcff */
[----:B-1----:R-:W-:Y:S01]  /*efd20*/  UMOV UR5, UR26 ;  /* 0x0000001a00057c82 */ /* 0x002fe20008000000 */
[----:B------:R-:W-:Y:S01]  /*efd30*/  UMOV UR12, UR27 ;  /* 0x0000001b000c7c82 */ /* 0x000fe20008000000 */
[----:B------:R-:W-:Y:S01]  /*efd40*/  ISETP.LT.AND P1, PT, R43, UR24, !P2 ;  /* 0x000000182b007c0c */ /* 0x000fe2000d721270 */
[----:B------:R-:W0:Y:S01]  /*efd50*/  LDCU.64 UR26, c[0x0][0x398] ;  /* 0x00007300ff1a77ac */ /* 0x000e220008000a00 */
[----:B------:R-:W-:Y:S02]  /*efd60*/  LOP3.LUT R42, R42, 0xfffeffff, RZ, 0xc0, !PT ;  /* 0xfffeffff2a2a7812 */ /* 0x000fe400078ec0ff */
[----:B------:R-:W-:-:S09]  /*efd70*/  R2UR UR62, R23 ;  /* 0x00000000173e72ca */ /* 0x000fd200000e0000 */
[----:B------:R-:W-:Y:S02]  /*efd80*/  @P1 LOP3.LUT R42, R42, 0x10000, RZ, 0xfc, !PT ;  /* 0x000100002a2a1812 */ /* 0x000fe400078efcff */
[----:B------:R-:W-:Y:S01]  /*efd90*/  ISETP.LT.AND P1, PT, R3, UR5, !P2 ;  /* 0x0000000503007c0c */ /* 0x000fe2000d721270 */
[----:B0-----:R-:W-:Y:S01]  /*efda0*/  UMOV UR4, UR26 ;  /* 0x0000001a00047c82 */ /* 0x001fe20008000000 */
[----:B------:R-:W-:Y:S01]  /*efdb0*/  UMOV UR51, UR27 ;  /* 0x0000001b00337c82 */ /* 0x000fe20008000000 */
[----:B------:R-:W0:Y:S01]  /*efdc0*/  LDCU.64 UR26, c[0x0][0x398] ;  /* 0x00007300ff1a77ac */ /* 0x000e220008000a00 */
[----:B------:R-:W-:Y:S02]  /*efdd0*/  LOP3.LUT R42, R42, 0xffff7fff, RZ, 0xc0, !PT ;  /* 0xffff7fff2a2a7812 */ /* 0x000fe400078ec0ff */
[----:B------:R-:W-:-:S07]  /*efde0*/  LOP3.LUT P0, RZ, R36, 0x40, RZ, 0xc0, !PT ;  /* 0x0000004024ff7812 */ /* 0x000fce000780c0ff */
[----:B------:R-:W-:Y:S02]  /*efdf0*/  @P1 LOP3.LUT R42, R42, 0x8000, RZ, 0xfc, !PT ;  /* 0x000080002a2a1812 */ /* 0x000fe400078efcff */
[----:B------:R-:W-:Y:S02]  /*efe00*/  ISETP.LT.AND P1, PT, R43, UR62, !P0 ;  /* 0x0000003e2b007c0c */ /* 0x000fe4000c721270 */
[----:B------:R-:W-:Y:S01]  /*efe10*/  LOP3.LUT R42, R42, 0xffffbfff, RZ, 0xc0, !PT ;  /* 0xffffbfff2a2a7812 */ /* 0x000fe200078ec0ff */
[----:B0-----:R-:W-:Y:S01]  /*efe20*/  UMOV UR18, UR26 ;  /* 0x0000001a00127c82 */ /* 0x001fe20008000000 */
[----:B------:R-:W-:Y:S01]  /*efe30*/  UMOV UR59, UR27 ;  /* 0x0000001b003b7c82 */ /* 0x000fe20008000000 */
[----:B------:R-:W0:Y:S08]  /*efe40*/  LDCU.64 UR26, c[0x0][0x398] ;  /* 0x00007300ff1a77ac */ /* 0x000e300008000a00 */
[----:B------:R-:W-:-:S02]  /*efe50*/  @P1 LOP3.LUT R42, R42, 0x4000, RZ, 0xfc, !PT ;  /* 0x000040002a2a1812 */ /* 0x000fc400078efcff */
[----:B------:R-:W-:Y:S02]  /*efe60*/  ISETP.LT.AND P1, PT, R3, UR4, !P0 ;  /* 0x0000000403007c0c */ /* 0x000fe4000c721270 */
[----:B------:R-:W-:Y:S02]  /*efe70*/  LOP3.LUT P6, RZ, R36, 0x20, RZ, 0xc0, !PT ;  /* 0x0000002024ff7812 */ /* 0x000fe400078cc0ff */
[----:B------:R-:W-:-:S09]  /*efe80*/  LOP3.LUT R42, R42, 0xffffdfff, RZ, 0xc0, !PT ;  /* 0xffffdfff2a2a7812 */ /* 0x000fd200078ec0ff */
[----:B------:R-:W-:Y:S02]  /*efe90*/  @P1 LOP3.LUT R42, R42, 0x2000, RZ, 0xfc, !PT ;  /* 0x000020002a2a1812 */ /* 0x000fe400078efcff */
[----:B------:R-:W-:Y:S01]  /*efea0*/  ISETP.LT.AND P1, PT, R43, UR61, !P6 ;  /* 0x0000003d2b007c0c */ /* 0x000fe2000f721270 */
[----:B0-----:R-:W-:Y:S01]  /*efeb0*/  UMOV UR22, UR26 ;  /* 0x0000001a00167c82 */ /* 0x001fe20008000000 */
[----:B------:R-:W-:Y:S01]  /*efec0*/  UMOV UR49, UR27 ;  /* 0x0000001b00317c82 */ /* 0x000fe20008000000 */
[----:B------:R-:W0:Y:S01]  /*efed0*/  LDCU.64 UR26, c[0x0][0x398] ;  /* 0x00007300ff1a77ac */ /* 0x000e220008000a00 */
[----:B------:R-:W-:Y:S02]  /*efee0*/  R2UR UR63, R22 ;  /* 0x00000000163f72ca */ /* 0x000fe400000e0000 */
[----:B------:R-:W-:Y:S02]  /*efef0*/  LOP3.LUT R42, R42, 0xffffefff, RZ, 0xc0, !PT ;  /* 0xffffefff2a2a7812 */ /* 0x000fe400078ec0ff */
[----:B------:R-:W-:-:S05]  /*eff00*/  LOP3.LUT P5, RZ, R36, 0x10, RZ, 0xc0, !PT ;  /* 0x0000001024ff7812 */ /* 0x000fca00078ac0ff */
[----:B------:R-:W-:Y:S02]  /*eff10*/  @P1 LOP3.LUT R42, R42, 0x1000, RZ, 0xfc, !PT ;  /* 0x000010002a2a1812 */ /* 0x000fe400078efcff */
[----:B------:R-:W-:Y:S02]  /*eff20*/  ISETP.LT.AND P1, PT, R3, UR18, !P6 ;  /* 0x0000001203007c0c */ /* 0x000fe4000f721270 */
[----:B------:R-:W-:Y:S02]  /*eff30*/  R2UR UR20, R21 ;  /* 0x00000000151472ca */ /* 0x000fe400000e0000 */
[----:B------:R-:W-:Y:S02]  /*eff40*/  LOP3.LUT R42, R42, 0xfffff7ff, RZ, 0xc0, !PT ;  /* 0xfffff7ff2a2a7812 */ /* 0x000fe400078ec0ff */
[----:B------:R-:W-:Y:S01]  /*eff50*/  ISETP.LT.AND P6, PT, R43, UR63, !P5 ;  /* 0x0000003f2b007c0c */ /* 0x000fe2000efc1270 */
[----:B0-----:R-:W-:Y:S01]  /*eff60*/  UMOV UR16, UR26 ;  /* 0x0000001a00107c82 */ /* 0x001fe20008000000 */
[----:B------:R-:W-:Y:S01]  /*eff70*/  UMOV UR38, UR27 ;  /* 0x0000001b00267c82 */ /* 0x000fe20008000000 */
[----:B------:R-:W0:Y:S04]  /*eff80*/  LDCU.64 UR26, c[0x0][0x398] ;  /* 0x00007300ff1a77ac */ /* 0x000e280008000a00 */
[----:B------:R-:W-:-:S02]  /*eff90*/  @P1 LOP3.LUT R42, R42, 0x800, RZ, 0xfc, !PT ;  /* 0x000008002a2a1812 */ /* 0x000fc400078efcff */
[----:B------:R-:W-:Y:S02]  /*effa0*/  ISETP.LT.AND P1, PT, R3, UR22, !P5 ;  /* 0x0000001603007c0c */ /* 0x000fe4000ef21270 */
[----:B------:R-:W-:Y:S02]  /*effb0*/  LOP3.LUT R42, R42, 0xfffffbff, RZ, 0xc0, !PT ;  /* 0xfffffbff2a2a7812 */ /* 0x000fe400078ec0ff */
[----:B------:R-:W-:Y:S02]  /*effc0*/  LOP3.LUT P4, RZ, R36, 0x8, RZ, 0xc0, !PT ;  /* 0x0000000824ff7812 */ /* 0x000fe4000788c0ff */
[----:B------:R-:W-:Y:S02]  /*effd0*/  @P6 LOP3.LUT R42, R42, 0x400, RZ, 0xfc, !PT ;  /* 0x000004002a2a6812 */ /* 0x000fe400078efcff */
[----:B------:R-:W-:Y:S02]  /*effe0*/  ISETP.LT.AND P6, PT, R43, UR20, !P4 ;  /* 0x000000142b007c0c */ /* 0x000fe4000e7c1270 */
[----:B------:R-:W-:-:S02]  /*efff0*/  R2UR UR10, R20 ;  /* 0x00000000140a72ca */ /* 0x000fc400000e0000 */
[----:B------:R-:W-:Y:S01]  /*f0000*/  LOP3.LUT R42, R42, 0xfffffdff, RZ, 0xc0, !PT ;  /* 0xfffffdff2a2a7812 */ /* 0x000fe200078ec0ff */
[----:B0-----:R-:W-:Y:S01]  /*f0010*/  UMOV UR8, UR26 ;  /* 0x0000001a00087c82 */ /* 0x001fe20008000000 */
[----:B------:R-:W-:Y:S01]  /*f0020*/  UMOV UR45, UR27 ;  /* 0x0000001b002d7c82 */ /* 0x000fe20008000000 */
[----:B------:R-:W0:Y:S01]  /*f0030*/  LDCU.64 UR26, c[0x0][0x398] ;  /* 0x00007300ff1a77ac */ /* 0x000e220008000a00 */
[----:B------:R-:W-:Y:S02]  /*f0040*/  @P1 LOP3.LUT R42, R42, 0x200, RZ, 0xfc, !PT ;  /* 0x000002002a2a1812 */ /* 0x000fe400078efcff */
[----:B------:R-:W-:Y:S02]  /*f0050*/  ISETP.LT.AND P1, PT, R3, UR16, !P4 ;  /* 0x0000001003007c0c */ /* 0x000fe4000e721270 */
[----:B------:R-:W-:Y:S02]  /*f0060*/  LOP3.LUT R42, R42, 0xfffffeff, RZ, 0xc0, !PT ;  /* 0xfffffeff2a2a7812 */ /* 0x000fe400078ec0ff */
[----:B------:R-:W-:-:S02]  /*f0070*/  LOP3.LUT P3, RZ, R36, 0x4, RZ, 0xc0, !PT ;  /* 0x0000000424ff7812 */ /* 0x000fc4000786c0ff */
[----:B------:R-:W-:Y:S02]  /*f0080*/  @P6 LOP3.LUT R42, R42, 0x100, RZ, 0xfc, !PT ;  /* 0x000001002a2a6812 */ /* 0x000fe400078efcff */
[----:B------:R-:W-:Y:S02]  /*f0090*/  ISETP.LT.AND P6, PT, R43, UR10, !P3 ;  /* 0x0000000a2b007c0c */ /* 0x000fe4000dfc1270 */
[----:B------:R-:W-:-:S04]  /*f00a0*/  LOP3.LUT R42, R42, 0xffffff7f, RZ, 0xc0, !PT ;  /* 0xffffff7f2a2a7812 */ /* 0x000fc800078ec0ff */
[----:B------:R-:W-:Y:S01]  /*f00b0*/  @P1 LOP3.LUT R42, R42, 0x80, RZ, 0xfc, !PT ;  /* 0x000000802a2a1812 */ /* 0x000fe200078efcff */
[----:B0-----:R-:W-:Y:S01]  /*f00c0*/  UMOV UR7, UR26 ;  /* 0x0000001a00077c82 */ /* 0x001fe20008000000 */
[----:B------:R-:W-:Y:S01]  /*f00d0*/  UMOV UR50, UR27 ;  /* 0x0000001b00327c82 */ /* 0x000fe20008000000 */
[----:B------:R-:W0:Y:S01]  /*f00e0*/  LDCU.64 UR26, c[0x0][0x398] ;  /* 0x00007300ff1a77ac */ /* 0x000e220008000a00 */
[----:B------:R-:W-:Y:S02]  /*f00f0*/  ISETP.LT.AND P1, PT, R3, UR8, !P3 ;  /* 0x0000000803007c0c */ /* 0x000fe4000df21270 */
[----:B------:R-:W-:Y:S02]  /*f0100*/  LOP3.LUT R42, R42, 0xffffffbf, RZ, 0xc0, !PT ;  /* 0xffffffbf2a2a7812 */ /* 0x000fe400078ec0ff */
[----:B------:R-:W-:Y:S02]  /*f0110*/  LOP3.LUT P2, RZ, R36, 0x2, RZ, 0xc0, !PT ;  /* 0x0000000224ff7812 */ /* 0x000fe4000784c0ff */
[----:B------:R-:W-:-:S02]  /*f0120*/  @P6 LOP3.LUT R42, R42, 0x40, RZ, 0xfc, !PT ;  /* 0x000000402a2a6812 */ /* 0x000fc400078efcff */
[----:B------:R-:W-:Y:S02]  /*f0130*/  ISETP.LT.AND P3, PT, R43, UR55, !P2 ;  /* 0x000000372b007c0c */ /* 0x000fe4000d761270 */
[----:B------:R-:W-:-:S04]  /*f0140*/  LOP3.LUT R42, R42, 0xffffffdf, RZ, 0xc0, !PT ;  /* 0xffffffdf2a2a7812 */ /* 0x000fc800078ec0ff */
[----:B------:R-:W-:Y:S01]  /*f0150*/  @P1 LOP3.LUT R42, R42, 0x20, RZ, 0xfc, !PT ;  /* 0x000000202a2a1812 */ /* 0x000fe200078efcff */
[----:B0-----:R-:W-:Y:S01]  /*f0160*/  UMOV UR6, UR26 ;  /* 0x0000001a00067c82 */ /* 0x001fe20008000000 */
[----:B------:R-:W-:Y:S01]  /*f0170*/  UMOV UR54, UR27 ;  /* 0x0000001b00367c82 */ /* 0x000fe20008000000 */
[----:B------:R-:W0:Y:S01]  /*f0180*/  LDCU.64 UR26, c[0x0][0x398] ;  /* 0x00007300ff1a77ac */ /* 0x000e220008000a00 */
[----:B------:R-:W-:Y:S02]  /*f0190*/  LOP3.LUT R42, R42, 0xffffffef, RZ, 0xc0, !PT ;  /* 0xffffffef2a2a7812 */ /* 0x000fe400078ec0ff */
[----:B------:R-:W-:Y:S02]  /*f01a0*/  ISETP.LT.AND P1, PT, R3, UR7, !P2 ;  /* 0x0000000703007c0c */ /* 0x000fe4000d721270 */
[----:B------:R-:W-:Y:S02]  /*f01b0*/  @P3 LOP3.LUT R42, R42, 0x10, RZ, 0xfc, !PT ;  /* 0x000000102a2a3812 */ /* 0x000fe400078efcff */
[----:B------:R-:W-:-:S02]  /*f01c0*/  LOP3.LUT P3, RZ, R37, 0x10000000, RZ, 0xc0, !PT ;  /* 0x1000000025ff7812 */ /* 0x000fc4000786c0ff */
[----:B------:R-:W-:Y:S02]  /*f01d0*/  R2UR UR62, R19 ;  /* 0x00000000133e72ca */ /* 0x000fe400000e0000 */
[----:B------:R-:W-:Y:S02]  /*f01e0*/  LOP3.LUT R2, R2, 0xffdfffff, RZ, 0xc0, !PT ;  /* 0xffdfffff02027812 */ /* 0x000fe400078ec0ff */
[----:B------:R-:W-:Y:S02]  /*f01f0*/  LOP3.LUT P5, RZ, R37, 0x80000000, RZ, 0xc0, !PT ;  /* 0x8000000025ff7812 */ /* 0x000fe400078ac0ff */
[----:B------:R-:W-:Y:S02]  /*f0200*/  LOP3.LUT R42, R42, 0xfffffff7, RZ, 0xc0, !PT ;  /* 0xfffffff72a2a7812 */ /* 0x000fe400078ec0ff */
[----:B------:R-:W-:Y:S02]  /*f0210*/  LOP3.LUT P0, RZ, R36, 0x1, RZ, 0xc0, !PT ;  /* 0x0000000124ff7812 */ /* 0x000fe4000780c0ff */
[----:B------:R-:W-:-:S02]  /*f0220*/  R2UR UR63, R18 ;  /* 0x00000000123f72ca */ /* 0x000fc400000e0000 */
[----:B------:R-:W-:Y:S01]  /*f0230*/  @P1 LOP3.LUT R42, R42, 0x8, RZ, 0xfc, !PT ;  /* 0x000000082a2a1812 */ /* 0x000fe200078efcff */
[----:B0-----:R-:W-:Y:S01]  /*f0240*/  UMOV UR5, UR26 ;  /* 0x0000001a00057c82 */ /* 0x001fe20008000000 */
[----:B------:R-:W-:Y:S02]  /*f0250*/  @P3 LOP3.LUT R2, R2, 0x200000, RZ, 0xfc, !PT ;  /* 0x0020000002023812 */ /* 0x000fe400078efcff */
[----:B------:R-:W-:Y:S02]  /*f0260*/  ISETP.LT.AND P3, PT, R3, UR5, !P5 ;  /* 0x0000000503007c0c */ /* 0x000fe4000ef61270 */
[----:B------:R-:W-:Y:S01]  /*f0270*/  ISETP.LT.AND P1, PT, R43, UR62, !P0 ;  /* 0x0000003e2b007c0c */ /* 0x000fe2000c721270 */
[----:B------:R-:W-:Y:S01]  /*f0280*/  UMOV UR34, UR27 ;  /* 0x0000001b00227c82 */ /* 0x000fe20008000000 */
[----:B------:R-:W0:Y:S01]  /*f0290*/  LDCU.64 UR26, c[0x0][0x398] ;  /* 0x00007300ff1a77ac */ /* 0x000e220008000a00 */
[----:B------:R-:W-:Y:S02]  /*f02a0*/  LOP3.LUT R44, R44, 0x7fffffff, RZ, 0xc0, !PT ;  /* 0x7fffffff2c2c7812 */ /* 0x000fe400078ec0ff */
[----:B------:R-:W-:-:S02]  /*f02b0*/  LOP3.LUT P4, RZ, R37, 0x40000000, RZ, 0xc0, !PT ;  /* 0x4000000025ff7812 */ /* 0x000fc4000788c0ff */
[----:B------:R-:W-:Y:S02]  /*f02c0*/  ISETP.LT.AND P0, PT, R3, UR6, !P0 ;  /* 0x0000000603007c0c */ /* 0x000fe4000c701270 */
[----:B------:R-:W-:Y:S02]  /*f02d0*/  LOP3.LUT R42, R42, 0xfffffffb, RZ, 0xc0, !PT ;  /* 0xfffffffb2a2a7812 */ /* 0x000fe400078ec0ff */
[----:B------:R-:W-:Y:S02]  /*f02e0*/  @P3 LOP3.LUT R44, R44, 0x80000000, RZ, 0xfc, !PT ;  /* 0x800000002c2c3812 */ /* 0x000fe400078efcff */
[----:B------:R-:W-:Y:S02]  /*f02f0*/  ISETP.LT.AND P3, PT, R43, UR63, !P4 ;  /* 0x0000003f2b007c0c */ /* 0x000fe4000e761270 */
[----:B------:R-:W-:Y:S02]  /*f0300*/  @P1 LOP3.LUT R42, R42, 0x4, RZ, 0xfc, !PT ;  /* 0x000000042a2a1812 */ /* 0x000fe400078efcff */
[----:B------:R-:W-:-:S02]  /*f0310*/  LOP3.LUT R2, R2, 0xffefffff, RZ, 0xc0, !PT ;  /* 0xffefffff02027812 */ /* 0x000fc400078ec0ff */
[----:B------:R-:W-:Y:S02]  /*f0320*/  LOP3.LUT R44, R44, 0xbfffffff, RZ, 0xc0, !PT ;  /* 0xbfffffff2c2c7812 */ /* 0x000fe400078ec0ff */
[----:B------:R-:W-:Y:S02]  /*f0330*/  LOP3.LUT P2, RZ, R37, 0x8000000, RZ, 0xc0, !PT ;  /* 0x0800000025ff7812 */ /* 0x000fe4000784c0ff */
[----:B------:R-:W-:Y:S02]  /*f0340*/  LOP3.LUT R42, R42, 0xfffffffd, RZ, 0xc0, !PT ;  /* 0xfffffffd2a2a7812 */ /* 0x000fe400078ec0ff */
[----:B------:R-:W-:Y:S01]  /*f0350*/  ISETP.LT.AND P6, PT, R43, UR53, !P5 ;  /* 0x000000352b007c0c */ /* 0x000fe2000efc1270 */
[----:B0-----:R-:W-:Y:S01]  /*f0360*/  UMOV UR4, UR26 ;  /* 0x0000001a00047c82 */ /* 0x001fe20008000000 */
[----:B------:R-:W-:Y:S01]  /*f0370*/  UMOV UR52, UR27 ;  /* 0x0000001b00347c82 */ /* 0x000fe20008000000 */
[----:B------:R-:W-:Y:S02]  /*f0380*/  @P0 LOP3.LUT R42, R42, 0x2, RZ, 0xfc, !PT ;  /* 0x000000022a2a0812 */ /* 0x000fe400078efcff */
[----:B------:R-:W-:Y:S01]  /*f0390*/  LOP3.LUT P0, RZ, R37, 0x4000000, RZ, 0xc0, !PT ;  /* 0x0400000025ff7812 */ /* 0x000fe2000780c0ff */
[----:B------:R-:W0:Y:S01]  /*f03a0*/  LDCU.64 UR26, c[0x0][0x398] ;  /* 0x00007300ff1a77ac */ /* 0x000e220008000a00 */
[----:B------:R-:W-:-:S02]  /*f03b0*/  R2UR UR10, R16 ;  /* 0x00000000100a72ca */ /* 0x000fc400000e0000 */
[----:B------:R-:W-:Y:S02]  /*f03c0*/  @P3 LOP3.LUT R44, R44, 0x40000000, RZ, 0xfc, !PT ;  /* 0x400000002c2c3812 */ /* 0x000fe400078efcff */
[----:B------:R-:W-:Y:S01]  /*f03d0*/  ISETP.LT.AND P3, PT, R3, UR4, !P4 ;  /* 0x0000000403007c0c */ /* 0x000fe2000e761270 */
[----:B------:R-:W1:Y:S01]  /*f03e0*/  LDCU.64 UR62, c[0x0][0x398] ;  /* 0x00007300ff3e77ac */ /* 0x000e620008000a00 */
[----:B------:R-:W-:-:S05]  /*f03f0*/  LOP3.LUT R44, R44, 0xdfffffff, RZ, 0xc0, !PT ;  /* 0xdfffffff2c2c7812 */ /* 0x000fca00078ec0ff */
[----:B------:R-:W-:Y:S02]  /*f0400*/  @P0 LOP3.LUT R2, R2, 0x100000, RZ, 0xfc, !PT ;  /* 0x0010000002020812 */ /* 0x000fe400078efcff */
[----:B------:R-:W-:-:S04]  /*f0410*/  LOP3.LUT P0, RZ, R37, 0x20000000, RZ, 0xc0, !PT ;  /* 0x2000000025ff7812 */ /* 0x000fc8000780c0ff */
[----:B------:R-:W-:Y:S02]  /*f0420*/  @P3 LOP3.LUT R44, R44, 0x20000000, RZ, 0xfc, !PT ;  /* 0x200000002c2c3812 */ /* 0x000fe400078efcff */
[----:B------:R-:W-:Y:S01]  /*f0430*/  ISETP.LT.AND P3, PT, R43, UR65, !P0 ;  /* 0x000000412b007c0c */ /* 0x000fe2000c761270 */
[----:B0-----:R-:W-:Y:S01]  /*f0440*/  UMOV UR18, UR26 ;  /* 0x0000001a00127c82 */ /* 0x001fe20008000000 */
[----:B------:R-:W-:Y:S01]  /*f0450*/  UMOV UR61, UR27 ;  /* 0x0000001b003d7c82 */ /* 0x000fe20008000000 */
[----:B------:R-:W-:Y:S02]  /*f0460*/  ISETP.LT.AND P0, PT, R3, UR18, !P0 ;  /* 0x0000001203007c0c */ /* 0x000fe4000c701270 */
[----:B------:R-:W-:Y:S01]  /*f0470*/  LOP3.LUT R44, R44, 0xefffffff, RZ, 0xc0, !PT ;  /* 0xefffffff2c2c7812 */ /* 0x000fe200078ec0ff */
[----:B------:R-:W0:Y:S01]  /*f0480*/  LDCU.64 UR26, c[0x0][0x398] ;  /* 0x00007300ff1a77ac */ /* 0x000e220008000a00 */
[----:B------:R-:W-:Y:S02]  /*f0490*/  LOP3.LUT P1, RZ, R37, 0x2000000, RZ, 0xc0, !PT ;  /* 0x0200000025ff7812 */ /* 0x000fe4000782c0ff */
[----:B------:R-:W-:-:S02]  /*f04a0*/  LOP3.LUT R42, R42, 0xfffffffe, RZ, 0xc0, !PT ;  /* 0xfffffffe2a2a7812 */ /* 0x000fc400078ec0ff */
[C---:B------:R-:W-:Y:S02]  /*f04b0*/  LOP3.LUT P5, RZ, R37.reuse, 0x800000, RZ, 0xc0, !PT ;  /* 0x0080000025ff7812 */ /* 0x040fe400078ac0ff */
[----:B------:R-:W-:Y:S01]  /*f04c0*/  LOP3.LUT P4, RZ, R37, 0x400000, RZ, 0xc0, !PT ;  /* 0x0040000025ff7812 */ /* 0x000fe2000788c0ff */
[----:B-1----:R-:W-:Y:S01]  /*f04d0*/  UMOV UR4, UR62 ;  /* 0x0000003e00047c82 */ /* 0x002fe20008000000 */
[----:B------:R-:W-:Y:S01]  /*f04e0*/  R2UR UR8, R15 ;  /* 0x000000000f0872ca */ /* 0x000fe200000e0000 */
[----:B------:R-:W1:Y:S01]  /*f04f0*/  LDCU.64 UR64, c[0x0][0x398] ;  /* 0x00007300ff4077ac */ /* 0x000e620008000a00 */
[----:B------:R-:W-:Y:S02]  /*f0500*/  @P3 LOP3.LUT R44, R44, 0x10000000, RZ, 0xfc, !PT ;  /* 0x100000002c2c3812 */ /* 0x000fe400078efcff */
[----:B------:R-:W-:Y:S02]  /*f0510*/  LOP3.LUT P3, RZ, R2, 0x200000, RZ, 0xc0, !PT ;  /* 0x0020000002ff7812 */ /* 0x000fe4000786c0ff */
[----:B------:R-:W-:-:S04]  /*f0520*/  LOP3.LUT R44, R44, 0xf7ffffff, RZ, 0xc0, !PT ;  /* 0xf7ffffff2c2c7812 */ /* 0x000fc800078ec0ff */
[----:B------:R-:W-:Y:S02]  /*f0530*/  @P0 LOP3.LUT R44, R44, 0x8000000, RZ, 0xfc, !PT ;  /* 0x080000002c2c0812 */ /* 0x000fe400078efcff */
[----:B------:R-:W-:Y:S01]  /*f0540*/  ISETP.LT.AND P0, PT, R43, UR67, !P3 ;  /* 0x000000432b007c0c */ /* 0x000fe2000df01270 */
[----:B0-----:R-:W-:Y:S01]  /*f0550*/  UMOV UR24, UR26 ;  /* 0x0000001a00187c82 */ /* 0x001fe20008000000 */
[----:B------:R-:W-:Y:S01]  /*f0560*/  UMOV UR30, UR27 ;  /* 0x0000001b001e7c82 */ /* 0x000fe20008000000 */
[----:B------:R-:W-:Y:S01]  /*f0570*/  LOP3.LUT R44, R44, 0xfbffffff, RZ, 0xc0, !PT ;  /* 0xfbffffff2c2c7812 */ /* 0x000fe200078ec0ff */
[----:B------:R-:W0:Y:S01]  /*f0580*/  LDCU.64 UR26, c[0x0][0x398] ;  /* 0x00007300ff1a77ac */ /* 0x000e220008000a00 */
[----:B------:R-:W-:Y:S01]  /*f0590*/  @P6 LOP3.LUT R42, R42, 0x1, RZ, 0xfc, !PT ;  /* 0x000000012a2a6812 */ /* 0x000fe200078efcff */
[----:B------:R-:W2:Y:S07]  /*f05a0*/  LDCU.64 UR66, c[0x0][0x398] ;  /* 0x00007300ff4277ac */ /* 0x000eae0008000a00 */
[----:B------:R-:W-:-:S02]  /*f05b0*/  @P0 LOP3.LUT R44, R44, 0x4000000, RZ, 0xfc, !PT ;  /* 0x040000002c2c0812 */ /* 0x000fc400078efcff */
[----:B------:R-:W-:Y:S02]  /*f05c0*/  ISETP.LT.AND P0, PT, R3, UR24, !P3 ;  /* 0x0000001803007c0c */ /* 0x000fe4000df01270 */
[----:B------:R-:W-:-:S11]  /*f05d0*/  LOP3.LUT R44, R44, 0xfdffffff, RZ, 0xc0, !PT ;  /* 0xfdffffff2c2c7812 */ /* 0x000fd600078ec0ff */
[----:B------:R-:W-:Y:S02]  /*f05e0*/  @P0 LOP3.LUT R44, R44, 0x2000000, RZ, 0xfc, !PT ;  /* 0x020000002c2c0812 */ /* 0x000fe400078efcff */
[----:B------:R-:W-:Y:S01]  /*f05f0*/  ISETP.LT.AND P0, PT, R43, UR69, !P2 ;  /* 0x000000452b007c0c */ /* 0x000fe2000d701270 */
[----:B0-----:R-:W-:Y:S01]  /*f0600*/  UMOV UR22, UR26 ;  /* 0x0000001a00167c82 */ /* 0x001fe20008000000 */
[----:B------:R-:W-:Y:S01]  /*f0610*/  UMOV UR16, UR27 ;  /* 0x0000001b00107c82 */ /* 0x000fe20008000000 */
[----:B------:R-:W-:Y:S02]  /*f0620*/  ISETP.LT.AND P2, PT, R3, UR22, !P2 ;  /* 0x0000001603007c0c */ /* 0x000fe4000d741270 */
[----:B------:R-:W-:Y:S01]  /*f0630*/  LOP3.LUT R44, R44, 0xfeffffff, RZ, 0xc0, !PT ;  /* 0xfeffffff2c2c7812 */ /* 0x000fe200078ec0ff */
[----:B------:R-:W0:Y:S01]  /*f0640*/  LDCU.64 UR26, c[0x0][0x398] ;  /* 0x00007300ff1a77ac */ /* 0x000e220008000a00 */
[C---:B------:R-:W-:Y:S02]  /*f0650*/  LOP3.LUT P6, RZ, R37.reuse, 0x1000000, RZ, 0xc0, !PT ;  /* 0x0100000025ff7812 */ /* 0x040fe400078cc0ff */
[----:B------:R-:W-:Y:S01]  /*f0660*/  LOP3.LUT P3, RZ, R37, 0x200000, RZ, 0xc0, !PT ;  /* 0x0020000025ff7812 */ /* 0x000fe2000786c0ff */
[----:B------:R-:W3:Y:S03]  /*f0670*/  LDCU.64 UR68, c[0x0][0x398] ;  /* 0x00007300ff4477ac */ /* 0x000ee60008000a00 */
[----:B------:R-:W-:-:S02]  /*f0680*/  @P0 LOP3.LUT R44, R44, 0x1000000, RZ, 0xfc, !PT ;  /* 0x010000002c2c0812 */ /* 0x000fc400078efcff */
        /* <DEDUP_REMOVED lines=8> */
[----:B------:R-:W-:Y:S02]  /*f0710*/  LOP3.LUT R2, R2, 0xfff7ffff, RZ, 0xc0, !PT ;  /* 0xfff7ffff02027812 */ /* 0x000fe400078ec0ff */
[----:B------:R-:W-:Y:S01]  /*f0720*/  R2UR UR18, R14 ;  /* 0x000000000e1272ca */ /* 0x000fe200000e0000 */
[----:B------:R-:W4:Y:S05]  /*f0730*/  LDCU.64 UR70, c[0x0][0x398] ;  /* 0x00007300ff4677ac */ /* 0x000f2a0008000a00 */
        /* <DEDUP_REMOVED lines=10> */
[----:B------:R-:W-:Y:S01]  /*f07e0*/  LOP3.LUT P0, RZ, R37, 0x80000, RZ, 0xc0, !PT ;  /* 0x0008000025ff7812 */ /* 0x000fe2000780c0ff */
[----:B------:R-:W5:Y:S05]  /*f07f0*/  LDCU.64 UR72, c[0x0][0x398] ;  /* 0x00007300ff4877ac */ /* 0x000f6a0008000a00 */
[----:B------:R-:W-:-:S04]  /*f0800*/  @P2 LOP3.LUT R44, R44, 0x100000, RZ, 0xfc, !PT ;  /* 0x001000002c2c2812 */ /* 0x000fc800078efcff */
[----:B------:R-:W-:-:S04]  /*f0810*/  LOP3.LUT R44, R44, 0xfff7ffff, RZ, 0xc0, !PT ;  /* 0xfff7ffff2c2c7812 */ /* 0x000fc800078ec0ff */
[----:B------:R-:W-:Y:S02]  /*f0820*/  @P1 LOP3.LUT R44, R44, 0x80000, RZ, 0xfc, !PT ;  /* 0x000800002c2c1812 */ /* 0x000fe400078efcff */
[----:B------:R-:W-:Y:S01]  /*f0830*/  ISETP.LT.AND P1, PT, R43, UR75, !P6 ;  /* 0x0000004b2b007c0c */ /* 0x000fe2000f721270 */
[----:B0-----:R-:W-:Y:S01]  /*f0840*/  UMOV UR6, UR26 ;  /* 0x0000001a00067c82 */ /* 0x001fe20008000000 */
[----:B------:R-:W-:Y:S01]  /*f0850*/  UMOV UR32, UR27 ;  /* 0x0000001b00207c82 */ /* 0x000fe20008000000 */
[----:B------:R-:W-:Y:S01]  /*f0860*/  LOP3.LUT R44, R44, 0xfffbffff, RZ, 0xc0, !PT ;  /* 0xfffbffff2c2c7812 */ /* 0x000fe200078ec0ff */
[----:B------:R-:W0:Y:S01]  /*f0870*/  LDCU.64 UR26, c[0x0][0x398] ;  /* 0x00007300ff1a77ac */ /* 0x000e220008000a00 */
[----:B------:R-:W-:Y:S01]  /*f0880*/  LOP3.LUT P2, RZ, R37, 0x40000, RZ, 0xc0, !PT ;  /* 0x0004000025ff7812 */ /* 0x000fe2000784c0ff */
[----:B------:R-:W1:Y:S07]  /*f0890*/  LDCU.64 UR74, c[0x0][0x398] ;  /* 0x00007300ff4a77ac */ /* 0x000e6e0008000a00 */
[----:B------:R-:W-:-:S02]  /*f08a0*/  @P1 LOP3.LUT R44, R44, 0x40000, RZ, 0xfc, !PT ;  /* 0x000400002c2c1812 */ /* 0x000fc400078efcff */
[----:B------:R-:W-:Y:S02]  /*f08b0*/  ISETP.LT.AND P1, PT, R3, UR6, !P6 ;  /* 0x0000000603007c0c */ /* 0x000fe4000f721270 */
[----:B------:R-:W-:Y:S01]  /*f08c0*/  ISETP.LT.AND P6, PT, R43, UR77, !P5 ;  /* 0x0000004d2b007c0c */ /* 0x000fe2000efc1270 */
[----:B------:R-:W-:Y:S01]  /*f08d0*/  UMOV UR60, UR19 ;  /* 0x00000013003c7c82 */ /* 0x000fe20008000000 */
[----:B------:R-:W-:Y:S01]  /*f08e0*/  LOP3.LUT R44, R44, 0xfffdffff, RZ, 0xc0, !PT ;  /* 0xfffdffff2c2c7812 */ /* 0x000fe200078ec0ff */
[----:B------:R-:W1:Y:S01]  /*f08f0*/  LDCU.64 UR76, c[0x0][0x398] ;  /* 0x00007300ff4c77ac */ /* 0x000e620008000a00 */
[----:B------:R-:W-:Y:S01]  /*f0900*/  LOP3.LUT R45, R45, 0x7fffffff, RZ, 0xc0, !PT ;  /* 0x7fffffff2d2d7812 */ /* 0x000fe200078ec0ff */
[----:B------:R-:W1:Y:S01]  /*f0910*/  LDCU.64 UR6, c[0x0][0x398] ;  /* 0x00007300ff0677ac */ /* 0x000e620008000a00 */
[----:B0-----:R-:W-:Y:S02]  /*f0920*/  UMOV UR5, UR26 ;  /* 0x0000001a00057c82 */ /* 0x001fe40008000000 */
[----:B------:R-:W-:-:S03]  /*f0930*/  ISETP.LT.AND P5, PT, R3, UR5, !P5 ;  /* 0x0000000503007c0c */ /* 0x000fc6000efa1270 */
[----:B------:R-:W-:-:S04]  /*f0940*/  @P1 LOP3.LUT R44, R44, 0x20000, RZ, 0xfc, !PT ;  /* 0x000200002c2c1812 */ /* 0x000fc800078efcff */
[----:B------:R-:W-:-:S04]  /*f0950*/  LOP3.LUT R44, R44, 0xfffeffff, RZ, 0xc0, !PT ;  /* 0xfffeffff2c2c7812 */ /* 0x000fc800078ec0ff */
[----:B------:R-:W-:-:S04]  /*f0960*/  @P6 LOP3.LUT R44, R44, 0x10000, RZ, 0xfc, !PT ;  /* 0x000100002c2c6812 */ /* 0x000fc800078efcff */
[----:B------:R-:W-:-:S04]  /*f0970*/  LOP3.LUT R44, R44, 0xffff7fff, RZ, 0xc0, !PT ;  /* 0xffff7fff2c2c7812 */ /* 0x000fc800078ec0ff */
[----:B------:R-:W-:Y:S02]  /*f0980*/  @P5 LOP3.LUT R44, R44, 0x8000, RZ, 0xfc, !PT ;  /* 0x000080002c2c5812 */ /* 0x000fe400078efcff */
[----:B------:R-:W-:Y:S02]  /*f0990*/  ISETP.LT.AND P5, PT, R43, UR10, !P4 ;  /* 0x0000000a2b007c0c */ /* 0x000fe4000e7a1270 */
[----:B------:R-:W-:Y:S02]  /*f09a0*/  ISETP.LT.AND P4, PT, R3, UR4, !P4 ;  /* 0x0000000403007c0c */ /* 0x000fe4000e781270 */
[C---:B------:R-:W-:Y:S02]  /*f09b0*/  LOP3.LUT P1, RZ, R37.reuse, 0x10000, RZ, 0xc0, !PT ;  /* 0x0001000025ff7812 */ /* 0x040fe4000782c0ff */
[----:B------:R-:W-:Y:S02]  /*f09c0*/  LOP3.LUT R44, R44, 0xffffbfff, RZ, 0xc0, !PT ;  /* 0xffffbfff2c2c7812 */ /* 0x000fe400078ec0ff */
[----:B------:R-:W-:-:S02]  /*f09d0*/  LOP3.LUT P6, RZ, R37, 0x8000, RZ, 0xc0, !PT ;  /* 0x0000800025ff7812 */ /* 0x000fc400078cc0ff */
[----:B------:R-:W-:Y:S01]  /*f09e0*/  R2UR.FILL UR19, R9 ;  /* 0x00000000091372ca */ /* 0x000fe200004e0000 */
[----:B------:R-:W0:Y:S02]  /*f09f0*/  LDCU.64 UR4, c[0x0][0x398] ;  /* 0x00007300ff0477ac */ /* 0x000e240008000a00 */
[----:B------:R-:W-:-:S04]  /*f0a00*/  @P5 LOP3.LUT R44, R44, 0x4000, RZ, 0xfc, !PT ;  /* 0x000040002c2c5812 */ /* 0x000fc800078efcff */
[----:B------:R-:W-:-:S04]  /*f0a10*/  LOP3.LUT R44, R44, 0xffffdfff, RZ, 0xc0, !PT ;  /* 0xffffdfff2c2c7812 */ /* 0x000fc800078ec0ff */
[----:B------:R-:W-:Y:S02]  /*f0a20*/  @P4 LOP3.LUT R44, R44, 0x2000, RZ, 0xfc, !PT ;  /* 0x000020002c2c4812 */ /* 0x000fe400078efcff */
[----:B------:R-:W-:Y:S02]  /*f0a30*/  ISETP.LT.AND P4, PT, R43, UR8, !P3 ;  /* 0x000000082b007c0c */ /* 0x000fe4000df81270 */
[----:B-1----:R-:W-:Y:S02]  /*f0a40*/  ISETP.LT.AND P3, PT, R3, UR64, !P3 ;  /* 0x0000004003007c0c */ /* 0x002fe4000df61270 */
[----:B------:R-:W-:Y:S02]  /*f0a50*/  LOP3.LUT R44, R44, 0xffffefff, RZ, 0xc0, !PT ;  /* 0xffffefff2c2c7812 */ /* 0x000fe400078ec0ff */
[----:B------:R-:W-:Y:S02]  /*f0a60*/  @P1 LOP3.LUT R2, R2, 0x80000, RZ, 0xfc, !PT ;  /* 0x0008000002021812 */ /* 0x000fe400078efcff */
[----:B------:R-:W-:-:S05]  /*f0a70*/  LOP3.LUT P1, RZ, R37, 0x100000, RZ, 0xc0, !PT ;  /* 0x0010000025ff7812 */ /* 0x000fca000782c0ff */
[----:B------:R-:W-:-:S04]  /*f0a80*/  @P4 LOP3.LUT R44, R44, 0x1000, RZ, 0xfc, !PT ;  /* 0x000010002c2c4812 */ /* 0x000fc800078efcff */
[----:B------:R-:W-:-:S04]  /*f0a90*/  LOP3.LUT R44, R44, 0xfffff7ff, RZ, 0xc0, !PT ;  /* 0xfffff7ff2c2c7812 */ /* 0x000fc800078ec0ff */
[----:B------:R-:W-:Y:S02]  /*f0aa0*/  @P3 LOP3.LUT R44, R44, 0x800, RZ, 0xfc, !PT ;  /* 0x000008002c2c3812 */ /* 0x000fe400078efcff */
[----:B------:R-:W-:Y:S02]  /*f0ab0*/  ISETP.LT.AND P3, PT, R43, UR9, !P1 ;  /* 0x000000092b007c0c */ /* 0x000fe4000cf61270 */
[----:B--2---:R-:W-:Y:S02]  /*f0ac0*/  ISETP.LT.AND P1, PT, R3, UR66, !P1 ;  /* 0x0000004203007c0c */ /* 0x004fe4000cf21270 */
[----:B------:R-:W-:Y:S02]  /*f0ad0*/  LOP3.LUT R2, R2, 0xfffbffff, RZ, 0xc0, !PT ;  /* 0xfffbffff02027812 */ /* 0x000fe400078ec0ff */
[----:B------:R-:W-:Y:S02]  /*f0ae0*/  LOP3.LUT R44, R44, 0xfffffbff, RZ, 0xc0, !PT ;  /* 0xfffffbff2c2c7812 */ /* 0x000fe400078ec0ff */
[----:B------:R-:W-:-:S02]  /*f0af0*/  LOP3.LUT P5, RZ, R37, 0x4000, RZ, 0xc0, !PT ;  /* 0x0000400025ff7812 */ /* 0x000fc400078ac0ff */
[----:B------:R-:W-:Y:S01]  /*f0b00*/  LOP3.LUT P4, RZ, R37, 0x2000, RZ, 0xc0, !PT ;  /* 0x0000200025ff7812 */ /* 0x000fe2000788c0ff */
[----:B------:R-:W1:Y:S02]  /*f0b10*/  LDCU.64 UR8, c[0x0][0x398] ;  /* 0x00007300ff0877ac */ /* 0x000e640008000a00 */
[----:B------:R-:W-:-:S04]  /*f0b20*/  @P3 LOP3.LUT R44, R44, 0x400, RZ, 0xfc, !PT ;  /* 0x000004002c2c3812 */ /* 0x000fc800078efcff */
[----:B------:R-:W-:-:S04]  /*f0b30*/  LOP3.LUT R44, R44, 0xfffffdff, RZ, 0xc0, !PT ;  /* 0xfffffdff2c2c7812 */ /* 0x000fc800078ec0ff */
[----:B------:R-:W-:Y:S02]  /*f0b40*/  @P1 LOP3.LUT R44, R44, 0x200, RZ, 0xfc, !PT ;  /* 0x000002002c2c1812 */ /* 0x000fe400078efcff */
[----:B------:R-:W-:Y:S02]  /*f0b50*/  ISETP.LT.AND P1, PT, R43, UR11, !P0 ;  /* 0x0000000b2b007c0c */ /* 0x000fe4000c721270 */
[----:B---3--:R-:W-:Y:S02]  /*f0b60*/  ISETP.LT.AND P0, PT, R3, UR68, !P0 ;  /* 0x0000004403007c0c */ /* 0x008fe4000c701270 */
[----:B------:R-:W-:Y:S02]  /*f0b70*/  @P6 LOP3.LUT R2, R2, 0x40000, RZ, 0xfc, !PT ;  /* 0x0004000002026812 */ /* 0x000fe400078efcff */
[----:B------:R-:W-:Y:S02]  /*f0b80*/  LOP3.LUT R44, R44, 0xfffffeff, RZ, 0xc0, !PT ;  /* 0xfffffeff2c2c7812 */ /* 0x000fe400078ec0ff */
[----:B------:R-:W-:Y:S01]  /*f0b90*/  LOP3.LUT P3, RZ, R37, 0x1000, RZ, 0xc0, !PT ;  /* 0x0000100025ff7812 */ /* 0x000fe2000786c0ff */
[----:B------:R-:W-:Y:S01]  /*f0ba0*/  UMOV UR53, UR27 ;  /* 0x0000001b00357c82 */ /* 0x000fe20008000000 */
[----:B------:R-:W2:Y:S03]  /*f0bb0*/  LDCU.64 UR10, c[0x0][0x398] ;  /* 0x00007300ff0a77ac */ /* 0x000ea60008000a00 */
[----:B------:R-:W-:-:S02]  /*f0bc0*/  @P1 LOP3.LUT R44, R44, 0x100, RZ, 0xfc, !PT ;  /* 0x000001002c2c1812 */ /* 0x000fc400078efcff */
[----:B------:R-:W-:Y:S02]  /*f0bd0*/  ISETP.LT.AND P1, PT, R43, UR18, !P2 ;  /* 0x000000122b007c0c */ /* 0x000fe4000d721270 */
[----:B------:R-:W-:-:S04]  /*f0be0*/  LOP3.LUT R44, R44, 0xffffff7f, RZ, 0xc0, !PT ;  /* 0xffffff7f2c2c7812 */ /* 0x000fc800078ec0ff */
[----:B------:R-:W-:-:S04]  /*f0bf0*/  @P0 LOP3.LUT R44, R44, 0x80, RZ, 0xfc, !PT ;  /* 0x000000802c2c0812 */ /* 0x000fc800078efcff */
[----:B------:R-:W-:-:S04]  /*f0c00*/  LOP3.LUT R44, R44, 0xffffffbf, RZ, 0xc0, !PT ;  /* 0xffffffbf2c2c7812 */ /* 0x000fc800078ec0ff */
[----:B------:R-:W-:Y:S02]  /*f0c10*/  @P1 LOP3.LUT R44, R44, 0x40, RZ, 0xfc, !PT ;  /* 0x000000402c2c1812 */ /* 0x000fe400078efcff */
[----:B----4-:R-:W-:Y:S02]  /*f0c20*/  ISETP.LT.AND P1, PT, R3, UR70, !P2 ;  /* 0x0000004603007c0c */ /* 0x010fe4000d721270 */
[----:B------:R-:W-:Y:S02]  /*f0c30*/  LOP3.LUT P6, RZ, R37, 0x20000, RZ, 0xc0, !PT ;  /* 0x0002000025ff7812 */ /* 0x000fe400078cc0ff */
[----:B------:R-:W-:-:S09]  /*f0c40*/  LOP3.LUT R44, R44, 0xffffffdf, RZ, 0xc0, !PT ;  /* 0xffffffdf2c2c7812 */ /* 0x000fd200078ec0ff */
[----:B------:R-:W-:Y:S02]  /*f0c50*/  @P1 LOP3.LUT R44, R44, 0x20, RZ, 0xfc, !PT ;  /* 0x000000202c2c1812 */ /* 0x000fe400078efcff */
[----:B------:R-:W-:Y:S02]  /*f0c60*/  ISETP.LT.AND P1, PT, R43, UR15, !P6 ;  /* 0x0000000f2b007c0c */ /* 0x000fe4000f721270 */
[----:B-----5:R-:W-:Y:S02]  /*f0c70*/  ISETP.LT.AND P6, PT, R3, UR72, !P6 ;  /* 0x0000004803007c0c */ /* 0x020fe4000f7c1270 */
[----:B------:R-:W-:-:S09]  /*f0c80*/  LOP3.LUT R44, R44, 0xffffffef, RZ, 0xc0, !PT ;  /* 0xffffffef2c2c7812 */ /* 0x000fd200078ec0ff */
        /* <DEDUP_REMOVED lines=12> */
[----:B------:R-:W-:Y:S02]  /*f0d50*/  R2UR.FILL UR27, R8 ;  /* 0x00000000081b72ca */ /* 0x000fe400004e0000 */
[C---:B------:R-:W-:Y:S02]  /*f0d60*/  LOP3.LUT P0, RZ, R37.reuse, 0x800, RZ, 0xc0, !PT ;  /* 0x0000080025ff7812 */ /* 0x040fe4000780c0ff */
[----:B------:R-:W-:Y:S01]  /*f0d70*/  LOP3.LUT R44, R44, 0xfffffffe, RZ, 0xc0, !PT ;  /* 0xfffffffe2c2c7812 */ /* 0x000fe200078ec0ff */
[----:B------:R-:W-:Y:S01]  /*f0d80*/  UMOV UR64, UR13 ;  /* 0x0000000d00407c82 */ /* 0x000fe20008000000 */
[----:B------:R-:W-:Y:S01]  /*f0d90*/  UMOV UR70, UR12 ;  /* 0x0000000c00467c82 */ /* 0x000fe20008000000 */
[----:B------:R-:W3:Y:S01]  /*f0da0*/  LDCU.64 UR12, c[0x0][0x398] ;  /* 0x00007300ff0c77ac */ /* 0x000ee20008000a00 */
[----:B------:R-:W-:-:S02]  /*f0db0*/  LOP3.LUT P2, RZ, R37, 0x400, RZ, 0xc0, !PT ;  /* 0x0000040025ff7812 */ /* 0x000fc4000784c0ff */
[----:B------:R-:W-:Y:S01]  /*f0dc0*/  R2UR UR72, R13 ;  /* 0x000000000d4872ca */ /* 0x000fe200000e0000 */
[----:B------:R-:W-:Y:S01]  /*f0dd0*/  UMOV UR68, UR14 ;  /* 0x0000000e00447c82 */ /* 0x000fe20008000000 */
[----:B------:R-:W4:Y:S01]  /*f0de0*/  LDCU.64 UR14, c[0x0][0x398] ;  /* 0x00007300ff0e77ac */ /* 0x000f220008000a00 */
[----:B------:R-:W-:Y:S01]  /*f0df0*/  LOP3.LUT R2, R2, 0xfffdffff, RZ, 0xc0, !PT ;  /* 0xfffdffff02027812 */ /* 0x000fe200078ec0ff */
[----:B------:R-:W-:Y:S01]  /*f0e00*/  UMOV UR66, UR16 ;  /* 0x0000001000427c82 */ /* 0x000fe20008000000 */
[----:B------:R-:W-:Y:S02]  /*f0e10*/  @P1 LOP3.LUT R44, R44, 0x1, RZ, 0xfc, !PT ;  /* 0x000000012c2c1812 */ /* 0x000fe400078efcff */
[----:B------:R-:W-:Y:S02]  /*f0e20*/  ISETP.LT.AND P1, PT, R3, UR76, !P6 ;  /* 0x0000004c03007c0c */ /* 0x000fe4000f721270 */
[----:B------:R-:W-:Y:S01]  /*f0e30*/  ISETP.LT.AND P6, PT, R43, UR21, !P5 ;  /* 0x000000152b007c0c */ /* 0x000fe2000efc1270 */
[----:B------:R-:W5:Y:S01]  /*f0e40*/  LDCU.64 UR16, c[0x0][0x398] ;  /* 0x00007300ff1077ac */ /* 0x000f620008000a00 */
[----:B------:R-:W1:Y:S01]  /*f0e50*/  LDCU.64 UR18, c[0x0][0x398] ;  /* 0x00007300ff1277ac */ /* 0x000e620008000a00 */
[----:B------:R-:W1:Y:S08]  /*f0e60*/  LDCU.64 UR20, c[0x0][0x398] ;  /* 0x00007300ff1477ac */ /* 0x000e700008000a00 */
[----:B------:R-:W-:-:S02]  /*f0e70*/  @P1 LOP3.LUT R45, R45, 0x80000000, RZ, 0xfc, !PT ;  /* 0x800000002d2d1812 */ /* 0x000fc400078efcff */
[----:B0-----:R-:W-:Y:S02]  /*f0e80*/  ISETP.LT.AND P1, PT, R3, UR4, !P5 ;  /* 0x0000000403007c0c */ /* 0x001fe4000ef21270 */
[----:B------:R-:W-:Y:S02]  /*f0e90*/  LOP3.LUT R45, R45, 0xbfffffff, RZ, 0xc0, !PT ;  /* 0xbfffffff2d2d7812 */ /* 0x000fe400078ec0ff */
[----:B------:R-:W-:Y:S01]  /*f0ea0*/  ISETP.LT.AND P5, PT, R43, UR23, !P4 ;  /* 0x000000172b007c0c */ /* 0x000fe2000e7a1270 */
[----:B------:R-:W0:Y:S01]  /*f0eb0*/  LDCU.64 UR22, c[0x0][0x398] ;  /* 0x00007300ff1677ac */ /* 0x000e220008000a00 */
[----:B------:R-:W-:-:S04]  /*f0ec0*/  @P6 LOP3.LUT R45, R45, 0x40000000, RZ, 0xfc, !PT ;  /* 0x400000002d2d6812 */ /* 0x000fc800078efcff */
[----:B------:R-:W-:-:S04]  /*f0ed0*/  LOP3.LUT R45, R45, 0xdfffffff, RZ, 0xc0, !PT ;  /* 0xdfffffff2d2d7812 */ /* 0x000fc800078ec0ff */
[----:B------:R-:W-:Y:S02]  /*f0ee0*/  @P1 LOP3.LUT R45, R45, 0x20000000, RZ, 0xfc, !PT ;  /* 0x200000002d2d1812 */ /* 0x000fe400078efcff */
[----:B------:R-:W-:Y:S02]  /*f0ef0*/  ISETP.LT.AND P1, PT, R3, UR6, !P4 ;  /* 0x0000000603007c0c */ /* 0x000fe4000e721270 */
[----:B------:R-:W-:Y:S02]  /*f0f00*/  LOP3.LUT R45, R45, 0xefffffff, RZ, 0xc0, !PT ;  /* 0xefffffff2d2d7812 */ /* 0x000fe400078ec0ff */
[----:B------:R-:W-:Y:S02]  /*f0f10*/  ISETP.LT.AND P4, PT, R43, UR25, !P3 ;  /* 0x000000192b007c0c */ /* 0x000fe4000df81270 */
[----:B------:R-:W-:Y:S01]  /*f0f20*/  LOP3.LUT P6, RZ, R37, 0x100, RZ, 0xc0, !PT ;  /* 0x0000010025ff7812 */ /* 0x000fe200078cc0ff */
[----:B------:R-:W-:Y:S01]  /*f0f30*/  STL [R1+0x46a0], R61 ;  /* 0x0046a03d01007387 */ /* 0x000fe20000100800 */
[----:B------:R-:W-:Y:S01]  /*f0f40*/  @P5 LOP3.LUT R45, R45, 0x10000000, RZ, 0xfc, !PT ;  /* 0x100000002d2d5812 */ /* 0x000fe200078efcff */
[----:B------:R-:W0:Y:S03]  /*f0f50*/  LDCU.64 UR24, c[0x0][0x398] ;  /* 0x00007300ff1877ac */ /* 0x000e260008000a00 */
[----:B------:R-:W-:-:S04]  /*f0f60*/  LOP3.LUT R45, R45, 0xf7ffffff, RZ, 0xc0, !PT ;  /* 0xf7ffffff2d2d7812 */ /* 0x000fc800078ec0ff */
[----:B------:R-:W-:Y:S02]  /*f0f70*/  @P1 LOP3.LUT R45, R45, 0x8000000, RZ, 0xfc, !PT ;  /* 0x080000002d2d1812 */ /* 0x000fe400078efcff */
[----:B-1----:R-:W-:Y:S02]  /*f0f80*/  ISETP.LT.AND P1, PT, R3, UR8, !P3 ;  /* 0x0000000803007c0c */ /* 0x002fe4000df21270 */
[----:B------:R-:W-:-:S04]  /*f0f90*/  LOP3.LUT R45, R45, 0xfbffffff, RZ, 0xc0, !PT ;  /* 0xfbffffff2d2d7812 */ /* 0x000fc800078ec0ff */
[----:B------:R-:W-:-:S04]  /*f0fa0*/  @P4 LOP3.LUT R45, R45, 0x4000000, RZ, 0xfc, !PT ;  /* 0x040000002d2d4812 */ /* 0x000fc800078efcff */
[----:B------:R-:W-:-:S04]  /*f0fb0*/  LOP3.LUT R45, R45, 0xfdffffff, RZ, 0xc0, !PT ;  /* 0xfdffffff2d2d7812 */ /* 0x000fc800078ec0ff */
[----:B------:R-:W-:Y:S02]  /*f0fc0*/  @P1 LOP3.LUT R45, R45, 0x2000000, RZ, 0xfc, !PT ;  /* 0x020000002d2d1812 */ /* 0x000fe400078efcff */
[----:B------:R-:W-:Y:S02]  /*f0fd0*/  ISETP.LT.AND P1, PT, R43, UR27, !P0 ;  /* 0x0000001b2b007c0c */ /* 0x000fe4000c721270 */
[----:B--2---:R-:W-:Y:S02]  /*f0fe0*/  ISETP.LT.AND P0, PT, R3, UR10, !P0 ;  /* 0x0000000a03007c0c */ /* 0x004fe4000c701270 */
[----:B------:R-:W-:Y:S02]  /*f0ff0*/  LOP3.LUT P5, RZ, R37, 0x80, RZ, 0xc0, !PT ;  /* 0x0000008025ff7812 */ /* 0x000fe400078ac0ff */
[----:B------:R-:W-:Y:S02]  /*f1000*/  LOP3.LUT R45, R45, 0xfeffffff, RZ, 0xc0, !PT ;  /* 0xfeffffff2d2d7812 */ /* 0x000fe400078ec0ff */
[----:B------:R-:W-:-:S02]  /*f1010*/  ISETP.LT.AND P3, PT, R43, UR29, !P2 ;  /* 0x0000001d2b007c0c */ /* 0x000fc4000d761270 */
[----:B------:R-:W-:Y:S01]  /*f1020*/  LOP3.LUT P4, RZ, R37, 0x40, RZ, 0xc0, !PT ;  /* 0x0000004025ff7812 */ /* 0x000fe2000788c0ff */
[----:B------:R-:W-:Y:S01]  /*f1030*/  STL [R1+0x4558], R40 ;  /* 0x0045582801007387 */ /* 0x000fe20000100800 */
[----:B------:R-:W1:Y:S01]  /*f1040*/  LDCU.64 UR26, c[0x0][0x398] ;  /* 0x00007300ff1a77ac */ /* 0x000e620008000a00 */
[----:B------:R-:W-:Y:S01]  /*f1050*/  @P1 LOP3.LUT R45, R45, 0x1000000, RZ, 0xfc, !PT ;  /* 0x010000002d2d1812 */ /* 0x000fe200078efcff */
[----:B------:R-:W2:Y:S03]  /*f1060*/  LDCU.64 UR28, c[0x0][0x398] ;  /* 0x00007300ff1c77ac */ /* 0x000ea60008000a00 */
[----:B------:R-:W-:Y:S02]  /*f1070*/  LOP3.LUT R45, R45, 0xff7fffff, RZ, 0xc0, !PT ;  /* 0xff7fffff2d2d7812 */ /* 0x000fe400078ec0ff */
[----:B---3--:R-:W-:Y:S02]  /*f1080*/  ISETP.LT.AND P1, PT, R3, UR12, !P2 ;  /* 0x0000000c03007c0c */ /* 0x008fe4000d721270 */
[----:B------:R-:W-:-:S02]  /*f1090*/  @P0 LOP3.LUT R45, R45, 0x800000, RZ, 0xfc, !PT ;  /* 0x008000002d2d0812 */ /* 0x000fc400078efcff */
[----:B------:R-:W-:Y:S02]  /*f10a0*/  @P5 LOP3.LUT R2, R2, 0x20000, RZ, 0xfc, !PT ;  /* 0x0002000002025812 */ /* 0x000fe400078efcff */
[----:B------:R-:W-:Y:S02]  /*f10b0*/  LOP3.LUT R45, R45, 0xffbfffff, RZ, 0xc0, !PT ;  /* 0xffbfffff2d2d7812 */ /* 0x000fe400078ec0ff */
[----:B------:R-:W-:Y:S02]  /*f10c0*/  LOP3.LUT P5, RZ, R37, 0x200, RZ, 0xc0, !PT ;  /* 0x0000020025ff7812 */ /* 0x000fe400078ac0ff */
[----:B------:R-:W-:Y:S02]  /*f10d0*/  @P3 LOP3.LUT R45, R45, 0x400000, RZ, 0xfc, !PT ;  /* 0x004000002d2d3812 */ /* 0x000fe400078efcff */
[----:B------:R-:W-:Y:S02]  /*f10e0*/  ISETP.LT.AND P2, PT, R43, UR72, !P5 ;  /* 0x000000482b007c0c */ /* 0x000fe4000ef41270 */
[----:B------:R-:W-:-:S02]  /*f10f0*/  LOP3.LUT R45, R45, 0xffdfffff, RZ, 0xc0, !PT ;  /* 0xffdfffff2d2d7812 */ /* 0x000fc400078ec0ff */
[----:B----4-:R-:W-:Y:S02]  /*f1100*/  ISETP.LT.AND P5, PT, R3, UR14, !P5 ;  /* 0x0000000e03007c0c */ /* 0x010fe4000efa1270 */
[----:B------:R-:W-:-:S04]  /*f1110*/  @P1 LOP3.LUT R45, R45, 0x200000, RZ, 0xfc, !PT ;  /* 0x002000002d2d1812 */ /* 0x000fc800078efcff */
[----:B------:R-:W-:-:S04]  /*f1120*/  LOP3.LUT R45, R45, 0xffefffff, RZ, 0xc0, !PT ;  /* 0xffefffff2d2d7812 */ /* 0x000fc800078ec0ff */
[----:B------:R-:W-:-:S04]  /*f1130*/  @P2 LOP3.LUT R45, R45, 0x100000, RZ, 0xfc, !PT ;  /* 0x001000002d2d2812 */ /* 0x000fc800078efcff */
[----:B------:R-:W-:-:S04]  /*f1140*/  LOP3.LUT R45, R45, 0xfff7ffff, RZ, 0xc0, !PT ;  /* 0xfff7ffff2d2d7812 */ /* 0x000fc800078ec0ff */
        /* <DEDUP_REMOVED lines=11> */
[----:B------:R-:W-:-:S04]  /*f1200*/  @P6 LOP3.LUT R45, R45, 0x10000, RZ, 0xfc, !PT ;  /* 0x000100002d2d6812 */ /* 0x000fc800078efcff */
        /* <DEDUP_REMOVED lines=10> */
[----:B------:R-:W-:Y:S01]  /*f12b0*/  LOP3.LUT R45, R45, 0xffffefff, RZ, 0xc0, !PT ;  /* 0xffffefff2d2d7812 */ /* 0x000fe200078ec0ff */
[----:B------:R3:W-:Y:S04]  /*f12c0*/  STL [R1+0x455c], R42 ;  /* 0x00455c2a01007387 */ /* 0x0007e80000100800 */
[----:B------:R-:W-:Y:S04]  /*f12d0*/  STL [R1+0x4560], R44 ;  /* 0x0045602c01007387 */ /* 0x000fe80000100800 */
[----:B------:R-:W4:Y:S04]  /*f12e0*/  LDL.LU R15, [R1+0xac0] ;  /* 0x000ac000010f7983 */ /* 0x000f280000300800 */
[----:B------:R-:W4:Y:S01]  /*f12f0*/  LDL.LU R16, [R1+0xac4] ;  /* 0x000ac40001107983 */ /* 0x000f220000300800 */
[----:B------:R-:W-:-:S02]  /*f1300*/  @P4 LOP3.LUT R45, R45, 0x1000, RZ, 0xfc, !PT ;  /* 0x000010002d2d4812 */ /* 0x000fc400078efcff */
[----:B0-----:R-:W-:Y:S01]  /*f1310*/  ISETP.LT.AND P4, PT, R3, UR22, !P0 ;  /* 0x0000001603007c0c */ /* 0x001fe2000c781270 */
[----:B---3--:R-:W3:Y:S04]  /*f1320*/  LDL.LU R42, [R1+0xac8] ;  /* 0x000ac800012a7983 */ /* 0x008ee80000300800 */
[----:B------:R-:W3:Y:S01]  /*f1330*/  LDL.LU R18, [R1+0xacc] ;  /* 0x000acc0001127983 */ /* 0x000ee20000300800 */
[----:B------:R-:W-:Y:S02]  /*f1340*/  LOP3.LUT R45, R45, 0xfffff7ff, RZ, 0xc0, !PT ;  /* 0xfffff7ff2d2d7812 */ /* 0x000fe400078ec0ff */
[----:B------:R-:W-:Y:S01]  /*f1350*/  LOP3.LUT P1, RZ, R37, 0x10, RZ, 0xc0, !PT ;  /* 0x0000001025ff7812 */ /* 0x000fe2000782c0ff */
[----:B------:R-:W5:Y:S04]  /*f1360*/  LDL.LU R19, [R1+0xab0] ;  /* 0x000ab00001137983 */ /* 0x000f680000300800 */
[----:B------:R-:W5:Y:S04]  /*f1370*/  LDL.LU R20, [R1+0xab4] ;  /* 0x000ab40001147983 */ /* 0x000f680000300800 */
[----:B------:R-:W2:Y:S04]  /*f1380*/  LDL.LU R21, [R1+0xab8] ;  /* 0x000ab80001157983 */ /* 0x000ea80000300800 */
[----:B------:R-:W2:Y:S04]  /*f1390*/  LDL.LU R22, [R1+0xabc] ;  /* 0x000abc0001167983 */ /* 0x000ea80000300800 */
[----:B------:R-:W2:Y:S04]  /*f13a0*/  LDL.LU R23, [R1+0xaa0] ;  /* 0x000aa00001177983 */ /* 0x000ea80000300800 */
[----:B------:R-:W2:Y:S04]  /*f13b0*/  LDL.LU R24, [R1+0xaa4] ;  /* 0x000aa40001187983 */ /* 0x000ea80000300800 */
[----:B------:R-:W2:Y:S04]  /*f13c0*/  LDL.LU R25, [R1+0xaa8] ;  /* 0x000aa80001197983 */ /* 0x000ea80000300800 */
[----:B------:R-:W2:Y:S01]  /*f13d0*/  LDL.LU R26, [R1+0xaac] ;  /* 0x000aac00011a7983 */ /* 0x000ea20000300800 */
[----:B------:R-:W-:-:S02]  /*f13e0*/  @P4 LOP3.LUT R45, R45, 0x800, RZ, 0xfc, !PT ;  /* 0x000008002d2d4812 */ /* 0x000fc400078efcff */
[----:B------:R-:W-:Y:S01]  /*f13f0*/  ISETP.LT.AND P4, PT, R43, UR41, !P1 ;  /* 0x000000292b007c0c */ /* 0x000fe2000cf81270 */
[----:B------:R-:W2:Y:S04]  /*f1400*/  LDL.LU R40, [R1+0xa90] ;  /* 0x000a900001287983 */ /* 0x000ea80000300800 */
[----:B------:R-:W2:Y:S04]  /*f1410*/  LDL.LU R27, [R1+0xa94] ;  /* 0x000a9400011b7983 */ /* 0x000ea80000300800 */
[----:B------:R-:W2:Y:S04]  /*f1420*/  LDL.LU R61, [R1+0xa98] ;  /* 0x000a9800013d7983 */ /* 0x000ea80000300800 */
[----:B------:R-:W2:Y:S01]  /*f1430*/  LDL.LU R28, [R1+0xa9c] ;  /* 0x000a9c00011c7983 */ /* 0x000ea20000300800 */
[----:B------:R-:W-:-:S03]  /*f1440*/  ISETP.LT.AND P1, PT, R3, UR24, !P1 ;  /* 0x0000001803007c0c */ /* 0x000fc6000cf21270 */
[----:B------:R-:W2:Y:S01]  /*f1450*/  LDL.LU R9, [R1+0xa80] ;  /* 0x000a800001097983 */ /* 0x000ea20000300800 */
[----:B------:R-:W-:-:S03]  /*f1460*/  LOP3.LUT R45, R45, 0xfffffbff, RZ, 0xc0, !PT ;  /* 0xfffffbff2d2d7812 */ /* 0x000fc600078ec0ff */
[----:B------:R-:W2:Y:S04]  /*f1470*/  LDL.LU R29, [R1+0xa84] ;  /* 0x000a8400011d7983 */ /* 0x000ea80000300800 */
[----:B------:R-:W2:Y:S04]  /*f1480*/  LDL.LU R30, [R1+0xa88] ;  /* 0x000a8800011e7983 */ /* 0x000ea80000300800 */
[----:B------:R-:W2:Y:S04]  /*f1490*/  LDL.LU R31, [R1+0xa8c] ;  /* 0x000a8c00011f7983 */ /* 0x000ea80000300800 */
[----:B------:R-:W2:Y:S04]  /*f14a0*/  LDL.LU R58, [R1+0xa70] ;  /* 0x000a7000013a7983 */ /* 0x000ea80000300800 */
[----:B------:R-:W2:Y:S01]  /*f14b0*/  LDL.LU R0, [R1+0xa74] ;  /* 0x000a740001007983 */ /* 0x000ea20000300800 */
[----:B------:R-:W-:-:S03]  /*f14c0*/  @P4 LOP3.LUT R45, R45, 0x400, RZ, 0xfc, !PT ;  /* 0x000004002d2d4812 */ /* 0x000fc600078efcff */
[----:B------:R-:W2:Y:S04]  /*f14d0*/  LDL.LU R56, [R1+0xa78] ;  /* 0x000a780001387983 */ /* 0x000ea80000300800 */
[----:B------:R-:W2:Y:S04]  /*f14e0*/  LDL.LU R55, [R1+0xa7c] ;  /* 0x000a7c0001377983 */ /* 0x000ea80000300800 */
[----:B------:R-:W2:Y:S01]  /*f14f0*/  LDL.LU R34, [R1+0xa60] ;  /* 0x000a600001227983 */ /* 0x000ea20000300800 */
[----:B------:R-:W-:-:S03]  /*f1500*/  LOP3.LUT R45, R45, 0xfffffdff, RZ, 0xc0, !PT ;  /* 0xfffffdff2d2d7812 */ /* 0x000fc600078ec0ff */
[----:B------:R-:W2:Y:S01]  /*f1510*/  LDL.LU R35, [R1+0xa64] ;  /* 0x000a640001237983 */ /* 0x000ea20000300800 */
[----:B------:R-:W-:-:S03]  /*f1520*/  LOP3.LUT P3, RZ, R37, 0x8, RZ, 0xc0, !PT ;  /* 0x0000000825ff7812 */ /* 0x000fc6000786c0ff */
[----:B------:R-:W2:Y:S04]  /*f1530*/  LDL.LU R33, [R1+0xa68] ;  /* 0x000a680001217983 */ /* 0x000ea80000300800 */
[----:B------:R-:W2:Y:S04]  /*f1540*/  LDL.LU R32, [R1+0xa6c] ;  /* 0x000a6c0001207983 */ /* 0x000ea80000300800 */
[----:B------:R-:W2:Y:S01]  /*f1550*/  LDL.LU R60, [R1+0xa50] ;  /* 0x000a5000013c7983 */ /* 0x000ea20000300800 */
[----:B------:R-:W-:-:S03]  /*f1560*/  @P1 LOP3.LUT R45, R45, 0x200, RZ, 0xfc, !PT ;  /* 0x000002002d2d1812 */ /* 0x000fc600078efcff */
[----:B------:R-:W2:Y:S01]  /*f1570*/  LDL.LU R5, [R1+0xa54] ;  /* 0x000a540001057983 */ /* 0x000ea20000300800 */
[----:B------:R-:W-:-:S03]  /*f1580*/  ISETP.LT.AND P1, PT, R43, UR43, !P3 ;  /* 0x0000002b2b007c0c */ /* 0x000fc6000df21270 */
        /* <DEDUP_REMOVED lines=10> */
[----:B------:R-:W-:-:S03]  /*f1630*/  LOP3.LUT R45, R45, 0xfffffeff, RZ, 0xc0, !PT ;  /* 0xfffffeff2d2d7812 */ /* 0x000fc600078ec0ff */
[----:B------:R-:W2:Y:S04]  /*f1640*/  LDL.LU R48, [R1+0xa20] ;  /* 0x000a200001307983 */ /* 0x000ea80000300800 */
[----:B------:R-:W2:Y:S04]  /*f1650*/  LDL.LU R47, [R1+0xa24] ;  /* 0x000a2400012f7983 */ /* 0x000ea80000300800 */
[----:B------:R-:W2:Y:S04]  /*f1660*/  LDL.LU R46, [R1+0xa28] ;  /* 0x000a2800012e7983 */ /* 0x000ea80000300800 */
[----:B------:R-:W2:Y:S01]  /*f1670*/  LDL.LU R43, [R1+0xa2c] ;  /* 0x000a2c00012b7983 */ /* 0x000ea20000300800 */
[----:B------:R-:W-:-:S02]  /*f1680*/  @P1 LOP3.LUT R45, R45, 0x100, RZ, 0xfc, !PT ;  /* 0x000001002d2d1812 */ /* 0x000fc400078efcff */
[C---:B------:R-:W-:Y:S02]  /*f1690*/  LOP3.LUT P2, RZ, R37.reuse, 0x4, RZ, 0xc0, !PT ;  /* 0x0000000425ff7812 */ /* 0x040fe4000784c0ff */
[C---:B------:R-:W-:Y:S02]  /*f16a0*/  LOP3.LUT P0, RZ, R37.reuse, 0x2, RZ, 0xc0, !PT ;  /* 0x0000000225ff7812 */ /* 0x040fe4000780c0ff */
[----:B------:R-:W-:Y:S01]  /*f16b0*/  LOP3.LUT P1, RZ, R37, 0x1, RZ, 0xc0, !PT ;  /* 0x0000000125ff7812 */ /* 0x000fe2000782c0ff */
[----:B------:R0:W-:Y:S04]  /*f16c0*/  STL [R1+0x4634], R37 ;  /* 0x0046342501007387 */ /* 0x0001e80000100800 */
[----:B0-----:R-:W2:Y:S01]  /*f16d0*/  LDL R37, [R1+0x1140] ;  /* 0x0011400001257983 */ /* 0x001ea20000100800 */
[----:B-1----:R-:W-:-:S02]  /*f16e0*/  ISETP.LT.AND P3, PT, R3, UR26, !P3 ;  /* 0x0000001a03007c0c */ /* 0x002fc4000df61270 */
[----:B------:R-:W-:Y:S02]  /*f16f0*/  R2UR UR14, R12 ;  /* 0x000000000c0e72ca */ /* 0x000fe400000e0000 */
[----:B------:R-:W-:Y:S01]  /*f1700*/  LOP3.LUT R45, R45, 0xffffff7f, RZ, 0xc0, !PT ;  /* 0xffffff7f2d2d7812 */ /* 0x000fe200078ec0ff */
[----:B------:R-:W-:Y:S01]  /*f1710*/  UMOV UR76, UR31 ;  /* 0x0000001f004c7c82 */ /* 0x000fe20008000000 */
[----:B------:R-:W-:Y:S01]  /*f1720*/  UMOV UR74, UR30 ;  /* 0x0000001e004a7c82 */ /* 0x000fe20008000000 */
[----:B------:R-:W0:Y:S06]  /*f1730*/  LDCU.64 UR30, c[0x0][0x398] ;  /* 0x00007300ff1e77ac */ /* 0x000e2c0008000a00 */
[----:B------:R-:W-:Y:S01]  /*f1740*/  @P3 LOP3.LUT R45, R45, 0x80, RZ, 0xfc, !PT ;  /* 0x000000802d2d3812 */ /* 0x000fe200078efcff */
[----:B------:R-:W-:Y:S01]  /*f1750*/  UMOV UR8, UR68 ;  /* 0x0000004400087c82 */ /* 0x000fe20008000000 */
[----:B------:R-:W-:Y:S01]  /*f1760*/  UMOV UR68, UR32 ;  /* 0x0000002000447c82 */ /* 0x000fe20008000000 */
[----:B------:R-:W1:Y:S01]  /*f1770*/  LDCU.64 UR32, c[0x0][0x398] ;  /* 0x00007300ff2077ac */ /* 0x000e620008000a00 */
[----:B------:R-:W-:Y:S01]  /*f1780*/  LOP3.LUT R45, R45, 0xffffffbf, RZ, 0xc0, !PT ;  /* 0xffffffbf2d2d7812 */ /* 0x000fe200078ec0ff */
[----:B------:R-:W-:Y:S01]  /*f1790*/  UMOV UR10, UR34 ;  /* 0x00000022000a7c82 */ /* 0x000fe20008000000 */
[----:B------:R-:W0:Y:S01]  /*f17a0*/  LDCU.64 UR34, c[0x0][0x398] ;  /* 0x00007300ff2277ac */ /* 0x000e220008000a00 */
[----:B------:R-:W-:Y:S01]  /*f17b0*/  UMOV UR6, UR36 ;  /* 0x0000002400067c82 */ /* 0x000fe20008000000 */
[----:B------:R-:W0:Y:S01]  /*f17c0*/  LDCU.64 UR36, c[0x0][0x398] ;  /* 0x00007300ff2477ac */ /* 0x000e220008000a00 */
[----:B------:R-:W-:Y:S01]  /*f17d0*/  UMOV UR4, UR38 ;  /* 0x0000002600047c82 */ /* 0x000fe20008000000 */
[----:B------:R-:W0:Y:S01]  /*f17e0*/  LDCU.64 UR38, c[0x0][0x398] ;  /* 0x00007300ff2677ac */ /* 0x000e220008000a00 */
[----:B------:R-:W-:Y:S01]  /*f17f0*/  UMOV UR72, UR40 ;  /* 0x0000002800487c82 */ /* 0x000fe20008000000 */
[----:B------:R-:W0:Y:S01]  /*f1800*/  LDCU.64 UR40, c[0x0][0x398] ;  /* 0x00007300ff2877ac */ /* 0x000e220008000a00 */
[----:B------:R-:W-:Y:S01]  /*f1810*/  UMOV UR42, UR63 ;  /* 0x0000003f002a7c82 */ /* 0x000fe20008000000 */
[----:B------:R-:W-:Y:S01]  /*f1820*/  UMOV UR12, UR64 ;  /* 0x00000040000c7c82 */ /* 0x000fe20008000000 */
[----:B------:R-:W-:-:S02]  /*f1830*/  UMOV UR64, UR42 ;  /* 0x0000002a00407c82 */ /* 0x000fc40008000000 */
[----:B------:R-:W0:Y:S01]  /*f1840*/  LDCU.64 UR42, c[0x0][0x398] ;  /* 0x00007300ff2a77ac */ /* 0x000e220008000a00 */
[----:B------:R-:W-:Y:S01]  /*f1850*/  UMOV UR16, UR10 ;  /* 0x0000000a00107c82 */ /* 0x000fe20008000000 */
[----:B------:R-:W-:Y:S01]  /*f1860*/  UMOV UR10, UR45 ;  /* 0x0000002d000a7c82 */ /* 0x000fe20008000000 */
[----:B------:R-:W-:Y:S01]  /*f1870*/  LOP3.LUT R38, R38, 0x7fffffff, RZ, 0xc0, !PT ;  /* 0x7fffffff26267812 */ /* 0x000fe200078ec0ff */
[----:B------:R-:W-:Y:S01]  /*f1880*/  UMOV UR18, UR12 ;  /* 0x0000000c00127c82 */ /* 0x000fe20008000000 */
[----:B------:R-:W-:Y:S01]  /*f1890*/  UMOV UR20, UR49 ;  /* 0x0000003100147c82 */ /* 0x000fe20008000000 */
[----:B------:R-:W-:Y:S01]  /*f18a0*/  UMOV UR12, UR48 ;  /* 0x00000030000c7c82 */ /* 0x000fe20008000000 */
[----:B------:R-:W0:Y:S01]  /*f18b0*/  LDCU.64 UR48, c[0x0][0x398] ;  /* 0x00007300ff3077ac */ /* 0x000e220008000a00 */
[----:B------:R-:W-:Y:S01]  /*f18c0*/  UMOV UR24, UR51 ;  /* 0x0000003300187c82 */ /* 0x000fe20008000000 */
[----:B------:R-:W-:Y:S01]  /*f18d0*/  UMOV UR22, UR50 ;  /* 0x0000003200167c82 */ /* 0x000fe20008000000 */
[----:B------:R-:W0:Y:S01]  /*f18e0*/  LDCU.64 UR50, c[0x0][0x398] ;  /* 0x00007300ff3277ac */ /* 0x000e220008000a00 */
[----:B------:R-:W-:Y:S01]  /*f18f0*/  UMOV UR26, UR52 ;  /* 0x00000034001a7c82 */ /* 0x000fe20008000000 */
[----:B------:R-:W-:-:S02]  /*f1900*/  LOP3.LUT P4, RZ, R2, 0x4000, RZ, 0xc0, !PT ;  /* 0x0000400002ff7812 */ /* 0x000fc4000788c0ff */
[C---:B------:R-:W-:Y:S02]  /*f1910*/  LOP3.LUT P6, RZ, R2.reuse, 0x10000, RZ, 0xc0, !PT ;  /* 0x0001000002ff7812 */ /* 0x040fe400078cc0ff */
[----:B------:R-:W-:Y:S02]  /*f1920*/  LOP3.LUT P5, RZ, R2, 0x8000, RZ, 0xc0, !PT ;  /* 0x0000800002ff7812 */ /* 0x000fe400078ac0ff */
[----:B--2---:R-:W-:Y:S02]  /*f1930*/  ISETP.LT.AND P3, PT, R37, UR14, !P2 ;  /* 0x0000000e25007c0c */ /* 0x004fe4000d761270 */
[----:B------:R-:W-:-:S11]  /*f1940*/  ISETP.LT.AND P2, PT, R3, UR28, !P2 ;  /* 0x0000001c03007c0c */ /* 0x000fd6000d741270 */
[----:B------:R-:W-:-:S04]  /*f1950*/  @P3 LOP3.LUT R45, R45, 0x40, RZ, 0xfc, !PT ;  /* 0x000000402d2d3812 */ /* 0x000fc800078efcff */
[----:B------:R-:W-:-:S04]  /*f1960*/  LOP3.LUT R45, R45, 0xffffffdf, RZ, 0xc0, !PT ;  /* 0xffffffdf2d2d7812 */ /* 0x000fc800078ec0ff */
[----:B------:R-:W-:Y:S02]  /*f1970*/  @P2 LOP3.LUT R45, R45, 0x20, RZ, 0xfc, !PT ;  /* 0x000000202d2d2812 */ /* 0x000fe400078efcff */
[----:B0-----:R-:W-:Y:S02]  /*f1980*/  ISETP.LT.AND P2, PT, R37, UR30, !P0 ;  /* 0x0000001e25007c0c */ /* 0x001fe4000c741270 */
[----:B-1----:R-:W-:Y:S02]  /*f1990*/  ISETP.LT.AND P0, PT, R3, UR32, !P0 ;  /* 0x0000002003007c0c */ /* 0x002fe4000c701270 */
[----:B------:R-:W-:-:S09]  /*f19a0*/  LOP3.LUT R45, R45, 0xffffffef, RZ, 0xc0, !PT ;  /* 0xffffffef2d2d7812 */ /* 0x000fd200078ec0ff */
[----:B------:R-:W-:-:S04]  /*f19b0*/  @P2 LOP3.LUT R45, R45, 0x10, RZ, 0xfc, !PT ;  /* 0x000000102d2d2812 */ /* 0x000fc800078efcff */
        /* <DEDUP_REMOVED lines=9> */
[----:B------:R-:W-:Y:S01]  /*f1a50*/  ISETP.LT.AND P1, PT, R37, UR38, !P0 ;  /* 0x0000002625007c0c */ /* 0x000fe2000c721270 */
[----:B------:R-:W-:Y:S01]  /*f1a60*/  UMOV UR28, UR44 ;  /* 0x0000002c001c7c82 */ /* 0x000fe20008000000 */
[----:B------:R-:W0:Y:S01]  /*f1a70*/  LDCU.64 UR44, c[0x0][0x398] ;  /* 0x00007300ff2c77ac */ /* 0x000e220008000a00 */
[----:B------:R-:W-:Y:S02]  /*f1a80*/  LOP3.LUT R45, R45, 0xfffffffe, RZ, 0xc0, !PT ;  /* 0xfffffffe2d2d7812 */ /* 0x000fe400078ec0ff */
[----:B------:R-:W-:Y:S01]  /*f1a90*/  LOP3.LUT P2, RZ, R2, 0x1000, RZ, 0xc0, !PT ;  /* 0x0000100002ff7812 */ /* 0x000fe2000784c0ff */
[----:B------:R-:W-:Y:S01]  /*f1aa0*/  UMOV UR30, UR47 ;  /* 0x0000002f001e7c82 */ /* 0x000fe20008000000 */
[----:B------:R-:W-:Y:S01]  /*f1ab0*/  UMOV UR32, UR46 ;  /* 0x0000002e00207c82 */ /* 0x000fe20008000000 */
[----:B------:R-:W1:Y:S05]  /*f1ac0*/  LDCU.64 UR46, c[0x0][0x398] ;  /* 0x00007300ff2e77ac */ /* 0x000e6a0008000a00 */
[----:B------:R-:W-:-:S02]  /*f1ad0*/  @P1 LOP3.LUT R45, R45, 0x1, RZ, 0xfc, !PT ;  /* 0x000000012d2d1812 */ /* 0x000fc400078efcff */
[----:B------:R-:W-:Y:S02]  /*f1ae0*/  ISETP.LT.AND P1, PT, R3, UR40, !P0 ;  /* 0x0000002803007c0c */ /* 0x000fe4000c721270 */
[----:B------:R-:W-:Y:S02]  /*f1af0*/  ISETP.LT.AND P0, PT, R37, UR42, !P2 ;  /* 0x0000002a25007c0c */ /* 0x000fe4000d701270 */
[----:B------:R-:W-:-:S09]  /*f1b00*/  LOP3.LUT P3, RZ, R2, 0x2000, RZ, 0xc0, !PT ;  /* 0x0000200002ff7812 */ /* 0x000fd2000786c0ff */
[----:B------:R-:W-:Y:S02]  /*f1b10*/  @P1 LOP3.LUT R38, R38, 0x80000000, RZ, 0xfc, !PT ;  /* 0x8000000026261812 */ /* 0x000fe400078efcff */
[----:B0-----:R-:W-:Y:S02]  /*f1b20*/  ISETP.LT.AND P1, PT, R3, UR44, !P2 ;  /* 0x0000002c03007c0c */ /* 0x001fe4000d721270 */
[----:B------:R-:W-:-:S04]  /*f1b30*/  LOP3.LUT R38, R38, 0xbfffffff, RZ, 0xc0, !PT ;  /* 0xbfffffff26267812 */ /* 0x000fc800078ec0ff */
[----:B------:R-:W-:Y:S02]  /*f1b40*/  @P0 LOP3.LUT R38, R38, 0x40000000, RZ, 0xfc, !PT ;  /* 0x4000000026260812 */ /* 0x000fe400078efcff */
[----:B-1----:R-:W-:Y:S02]  /*f1b50*/  ISETP.LT.AND P0, PT, R37, UR46, !P3 ;  /* 0x0000002e25007c0c */ /* 0x002fe4000df01270 */
[----:B------:R-:W-:-:S04]  /*f1b60*/  LOP3.LUT R38, R38, 0xdfffffff, RZ, 0xc0, !PT ;  /* 0xdfffffff26267812 */ /* 0x000fc800078ec0ff */
[----:B------:R-:W-:-:S04]  /*f1b70*/  @P1 LOP3.LUT R38, R38, 0x20000000, RZ, 0xfc, !PT ;  /* 0x2000000026261812 */ /* 0x000fc800078efcff */
[----:B------:R-:W-:-:S04]  /*f1b80*/  LOP3.LUT R38, R38, 0xefffffff, RZ, 0xc0, !PT ;  /* 0xefffffff26267812 */ /* 0x000fc800078ec0ff */
[----:B------:R-:W-:Y:S02]  /*f1b90*/  @P0 LOP3.LUT R38, R38, 0x10000000, RZ, 0xfc, !PT ;  /* 0x1000000026260812 */ /* 0x000fe400078efcff */
[----:B------:R-:W-:Y:S01]  /*f1ba0*/  ISETP.LT.AND P0, PT, R3, UR48, !P3 ;  /* 0x0000003003007c0c */ /* 0x000fe2000df01270 */
[----:B------:R-:W-:Y:S01]  /*f1bb0*/  UMOV UR14, UR76 ;  /* 0x0000004c000e7c82 */ /* 0x000fe20008000000 */
[----:B------:R-:W-:Y:S01]  /*f1bc0*/  UMOV UR76, UR66 ;  /* 0x00000042004c7c82 */ /* 0x000fe20008000000 */
[----:B------:R-:W-:Y:S01]  /*f1bd0*/  UMOV UR66, UR53 ;  /* 0x0000003500427c82 */ /* 0x000fe20008000000 */
[----:B------:R-:W-:Y:S01]  /*f1be0*/  LOP3.LUT R38, R38, 0xf7ffffff, RZ, 0xc0, !PT ;  /* 0xf7ffffff26267812 */ /* 0x000fe200078ec0ff */
[----:B------:R-:W0:Y:S01]  /*f1bf0*/  LDCU.64 UR52, c[0x0][0x398] ;  /* 0x00007300ff3477ac */ /* 0x000e220008000a00 */
[----:B------:R-:W-:Y:S01]  /*f1c00*/  UMOV UR46, UR32 ;  /* 0x00000020002e7c82 */ /* 0x000fe20008000000 */
[----:B------:R-:W-:-:S06]  /*f1c10*/  UMOV UR36, UR26 ;  /* 0x0000001a00247c82 */ /* 0x000fcc0008000000 */
[----:B------:R-:W-:Y:S02]  /*f1c20*/  @P0 LOP3.LUT R38, R38, 0x8000000, RZ, 0xfc, !PT ;  /* 0x0800000026260812 */ /* 0x000fe400078efcff */
[----:B------:R-:W-:Y:S01]  /*f1c30*/  ISETP.LT.AND P0, PT, R37, UR50, !P4 ;  /* 0x0000003225007c0c */ /* 0x000fe2000e701270 */
[----:B------:R-:W-:Y:S01]  /*f1c40*/  UMOV UR26, UR12 ;  /* 0x0000000c001a7c82 */ /* 0x000fe20008000000 */
[----:B------:R-:W-:Y:S01]  /*f1c50*/  UMOV UR32, UR70 ;  /* 0x0000004600207c82 */ /* 0x000fe20008000000 */
[----:B------:R-:W-:Y:S01]  /*f1c60*/  UMOV UR70, UR55 ;  /* 0x0000003700467c82 */ /* 0x000fe20008000000 */
[----:B------:R-:W-:Y:S01]  /*f1c70*/  UMOV UR12, UR54 ;  /* 0x00000036000c7c82 */ /* 0x000fe20008000000 */
[----:B------:R-:W1:Y:S01]  /*f1c80*/  LDCU.64 UR54, c[0x0][0x398] ;  /* 0x00007300ff3677ac */ /* 0x000e620008000a00 */
[----:B------:R-:W-:Y:S02]  /*f1c90*/  LOP3.LUT R38, R38, 0xfbffffff, RZ, 0xc0, !PT ;  /* 0xfbffffff26267812 */ /* 0x000fe400078ec0ff */
[----:B------:R-:W-:Y:S01]  /*f1ca0*/  LOP3.LUT P3, RZ, R6, 0x2, RZ, 0xc0, !PT ;  /* 0x0000000206ff7812 */ /* 0x000fe2000786c0ff */
[----:B------:R-:W-:Y:S01]  /*f1cb0*/  UMOV UR48, UR30 ;  /* 0x0000001e00307c82 */ /* 0x000fe20008000000 */
[----:B------:R-:W-:Y:S01]  /*f1cc0*/  UMOV UR30, UR10 ;  /* 0x0000000a001e7c82 */ /* 0x000fe20008000000 */
[----:B------:R-:W-:-:S02]  /*f1cd0*/  UMOV UR10, UR56 ;  /* 0x00000038000a7c82 */ /* 0x000fc40008000000 */
[----:B------:R-:W-:Y:S02]  /*f1ce0*/  @P0 LOP3.LUT R38, R38, 0x4000000, RZ, 0xfc, !PT ;  /* 0x0400000026260812 */ /* 0x000fe400078efcff */
[----:B0-----:R-:W-:Y:S01]  /*f1cf0*/  ISETP.LT.AND P0, PT, R3, UR52, !P4 ;  /* 0x0000003403007c0c */ /* 0x001fe2000e701270 */
[----:B------:R-:W-:Y:S01]  /*f1d00*/  UMOV UR52, UR57 ;  /* 0x0000003900347c82 */ /* 0x000fe20008000000 */
[----:B------:R-:W0:Y:S01]  /*f1d10*/  LDCU.64 UR56, c[0x0][0x398] ;  /* 0x00007300ff3877ac */ /* 0x000e220008000a00 */
[----:B------:R-:W-:Y:S01]  /*f1d20*/  LOP3.LUT R2, R2, 0xfffffbff, RZ, 0xc0, !PT ;  /* 0xfffffbff02027812 */ /* 0x000fe200078ec0ff */
[----:B------:R-:W-:Y:S01]  /*f1d30*/  UMOV UR38, UR28 ;  /* 0x0000001c00267c82 */ /* 0x000fe20008000000 */
[----:B------:R-:W-:Y:S02]  /*f1d40*/  LOP3.LUT R38, R38, 0xfdffffff, RZ, 0xc0, !PT ;  /* 0xfdffffff26267812 */ /* 0x000fe400078ec0ff */
[----:B------:R-:W-:Y:S02]  /*f1d50*/  @P3 LOP3.LUT R2, R2, 0x400, RZ, 0xfc, !PT ;  /* 0x0000040002023812 */ /* 0x000fe400078efcff */
[----:B-1----:R-:W-:Y:S01]  /*f1d60*/  ISETP.LT.AND P3, PT, R37, UR54, !P5 ;  /* 0x0000003625007c0c */ /* 0x002fe2000ef61270 */
[----:B------:R-:W-:Y:S01]  /*f1d70*/  UMOV UR28, UR22 ;  /* 0x00000016001c7c82 */ /* 0x000fe20008000000 */
[----:B------:R-:W-:Y:S01]  /*f1d80*/  UMOV UR22, UR59 ;  /* 0x0000003b00167c82 */ /* 0x000fe20008000000 */
[----:B------:R-:W-:Y:S01]  /*f1d90*/  UMOV UR42, UR58 ;  /* 0x0000003a002a7c82 */ /* 0x000fe20008000000 */
[----:B------:R-:W1:Y:S01]  /*f1da0*/  LDCU.64 UR58, c[0x0][0x398] ;  /* 0x00007300ff3a77ac */ /* 0x000e620008000a00 */
[----:B------:R-:W-:Y:S01]  /*f1db0*/  @P0 LOP3.LUT R38, R38, 0x2000000, RZ, 0xfc, !PT ;  /* 0x0200000026260812 */ /* 0x000fe200078efcff */
[----:B------:R-:W-:Y:S01]  /*f1dc0*/  UMOV UR34, UR24 ;  /* 0x0000001800227c82 */ /* 0x000fe20008000000 */
[----:B------:R-:W-:-:S02]  /*f1dd0*/  UMOV UR24, UR20 ;  /* 0x0000001400187c82 */ /* 0x000fc40008000000 */
[----:B------:R-:W-:Y:S02]  /*f1de0*/  LOP3.LUT R38, R38, 0xfeffffff, RZ, 0xc0, !PT ;  /* 0xfeffffff26267812 */ /* 0x000fe400078ec0ff */
[----:B0-----:R-:W-:Y:S01]  /*f1df0*/  ISETP.LT.AND P0, PT, R3, UR56, !P5 ;  /* 0x0000003803007c0c */ /* 0x001fe2000ef01270 */
[----:B------:R-:W-:Y:S01]  /*f1e00*/  UMOV UR20, UR61 ;  /* 0x0000003d00147c82 */ /* 0x000fe20008000000 */
[----:B------:R-:W-:Y:S01]  /*f1e10*/  UMOV UR44, UR60 ;  /* 0x0000003c002c7c82 */ /* 0x000fe20008000000 */
[----:B------:R-:W0:Y:S01]  /*f1e20*/  LDCU.64 UR60, c[0x0][0x398] ;  /* 0x00007300ff3c77ac */ /* 0x000e220008000a00 */
[----:B------:R-:W-:Y:S01]  /*f1e30*/  @P3 LOP3.LUT R38, R38, 0x1000000, RZ, 0xfc, !PT ;  /* 0x0100000026263812 */ /* 0x000fe200078efcff */
[----:B------:R-:W-:Y:S01]  /*f1e40*/  UMOV UR50, UR6 ;  /* 0x0000000600327c82 */ /* 0x000fe20008000000 */
[----:B------:R-:W2:Y:S01]  /*f1e50*/  LDCU UR6, c[0x0][0x398] ;  /* 0x00007300ff0677ac */ /* 0x000ea20008000800 */
[----:B------:R-:W-:Y:S01]  /*f1e60*/  UMOV UR40, UR4 ;  /* 0x0000000400287c82 */ /* 0x000fe20008000000 */
[----:B------:R-:W-:Y:S01]  /*f1e70*/  LOP3.LUT R38, R38, 0xff7fffff, RZ, 0xc0, !PT ;  /* 0xff7fffff26267812 */ /* 0x000fe200078ec0ff */
[----:B------:R-:W0:Y:S01]  /*f1e80*/  LDCU UR4, c[0x0][0x398] ;  /* 0x00007300ff0477ac */ /* 0x000e220008000800 */
[----:B------:R-:W-:-:S02]  /*f1e90*/  LOP3.LUT P1, RZ, R6, 0x80, RZ, 0xc0, !PT ;  /* 0x0000008006ff7812 */ /* 0x000fc4000782c0ff */
[----:B------:R-:W-:Y:S02]  /*f1ea0*/  LOP3.LUT P4, RZ, R6, 0x20, RZ, 0xc0, !PT ;  /* 0x0000002006ff7812 */ /* 0x000fe4000788c0ff */
[----:B------:R-:W-:Y:S02]  /*f1eb0*/  LOP3.LUT P2, RZ, R7, 0x80000000, RZ, 0xc0, !PT ;  /* 0x8000000007ff7812 */ /* 0x000fe4000784c0ff */
[----:B------:R-:W-:Y:S02]  /*f1ec0*/  @P0 LOP3.LUT R38, R38, 0x800000, RZ, 0xfc, !PT ;  /* 0x0080000026260812 */ /* 0x000fe400078efcff */
[----:B-1----:R-:W-:Y:S02]  /*f1ed0*/  ISETP.LT.AND P0, PT, R37, UR58, !P6 ;  /* 0x0000003a25007c0c */ /* 0x002fe4000f701270 */
[----:B------:R-:W-:Y:S02]  /*f1ee0*/  LOP3.LUT R39, R39, 0x7fffffff, RZ, 0xc0, !PT ;  /* 0x7fffffff27277812 */ /* 0x000fe400078ec0ff */
[----:B------:R-:W-:-:S02]  /*f1ef0*/  LOP3.LUT R41, R41, 0x7fffffff, RZ, 0xc0, !PT ;  /* 0x7fffffff29297812 */ /* 0x000fc400078ec0ff */
[----:B------:R-:W-:Y:S01]  /*f1f00*/  LOP3.LUT R38, R38, 0xffbfffff, RZ, 0xc0, !PT ;  /* 0xffbfffff26267812 */ /* 0x000fe200078ec0ff */
[----:B------:R-:W-:Y:S01]  /*f1f10*/  STL [R1+0x4564], R45 ;  /* 0x0045642d01007387 */ /* 0x000fe20000100800 */
[----:B------:R-:W-:Y:S02]  /*f1f20*/  R2UR.FILL UR62, R10 ;  /* 0x000000000a3e72ca */ /* 0x000fe400004e0000 */
[----:B------:R-:W-:Y:S02]  /*f1f30*/  R2UR.FILL UR63, R11 ;  /* 0x000000000b3f72ca */ /* 0x000fe400004e0000 */
[----:B0-----:R-:W-:Y:S01]  /*f1f40*/  ISETP.LT.AND P3, PT, R3, UR60, !P6 ;  /* 0x0000003c03007c0c */ /* 0x001fe2000f761270 */
[----:B------:R-:W0:Y:S01]  /*f1f50*/  LDCU UR56, c[0x0][0x398] ;  /* 0x00007300ff3877ac */ /* 0x000e220008000800 */
[----:B------:R-:W1:Y:S01]  /*f1f60*/  LDCU UR58, c[0x0][0x398] ;  /* 0x00007300ff3a77ac */ /* 0x000e620008000800 */
[----:B--2---:R-:W-:Y:S01]  /*f1f70*/  ISETP.LT.AND P5, PT, R37, UR6, !P1 ;  /* 0x0000000625007c0c */ /* 0x004fe2000cfa1270 */
[----:B------:R-:W2:Y:S01]  /*f1f80*/  LDCU UR6, c[0x0][0x398] ;  /* 0x00007300ff0677ac */ /* 0x000ea20008000800 */
[----:B------:R-:W-:Y:S01]  /*f1f90*/  @P0 LOP3.LUT R38, R38, 0x400000, RZ, 0xfc, !PT ;  /* 0x0040000026260812 */ /* 0x000fe200078efcff */
[----:B------:R0:W-:Y:S01]  /*f1fa0*/  STL [R1+0x463c], R6 ;  /* 0x00463c0601007387 */ /* 0x0001e20000100800 */
[----:B------:R-:W0:Y:S02]  /*f1fb0*/  LDCU UR60, c[0x0][0x398] ;  /* 0x00007300ff3c77ac */ /* 0x000e240008000800 */
[----:B------:R-:W-:-:S04]  /*f1fc0*/  LOP3.LUT R38, R38, 0xffefffff, RZ, 0xc0, !PT ;  /* 0xffefffff26267812 */ /* 0x000fc800078ec0ff */
[----:B------:R-:W-:Y:S02]  /*f1fd0*/  @P3 LOP3.LUT R38, R38, 0x100000, RZ, 0xfc, !PT ;  /* 0x0010000026263812 */ /* 0x000fe400078efcff */
[----:B------:R-:W-:Y:S01]  /*f1fe0*/  ISETP.LT.AND P3, PT, R3, UR4, !P1 ;  /* 0x0000000403007c0c */ /* 0x000fe2000cf61270 */
[----:B------:R-:W0:Y:S01]  /*f1ff0*/  LDCU UR4, c[0x0][0x398] ;  /* 0x00007300ff0477ac */ /* 0x000e220008000800 */
[----:B------:R-:W-:-:S04]  /*f2000*/  LOP3.LUT R38, R38, 0xffdfffff, RZ, 0xc0, !PT ;  /* 0xffdfffff26267812 */ /* 0x000fc800078ec0ff */
[----:B------:R-:W-:Y:S02]  /*f2010*/  @P5 LOP3.LUT R38, R38, 0x200000, RZ, 0xfc, !PT ;  /* 0x0020000026265812 */ /* 0x000fe400078efcff */
[----:B--2---:R-:W-:Y:S01]  /*f2020*/  ISETP.LT.AND P5, PT, R37, UR6, !P4 ;  /* 0x0000000625007c0c */ /* 0x004fe2000e7a1270 */
[----:B------:R-:W2:Y:S01]  /*f2030*/  LDCU UR6, c[0x0][0x398] ;  /* 0x00007300ff0677ac */ /* 0x000ea20008000800 */
[----:B------:R-:W-:-:S04]  /*f2040*/  LOP3.LUT R38, R38, 0xfff7ffff, RZ, 0xc0, !PT ;  /* 0xfff7ffff26267812 */ /* 0x000fc800078ec0ff */
[----:B------:R-:W-:Y:S02]  /*f2050*/  @P3 LOP3.LUT R38, R38, 0x80000, RZ, 0xfc, !PT ;  /* 0x0008000026263812 */ /* 0x000fe400078efcff */
[----:B0-----:R-:W-:Y:S02]  /*f2060*/  ISETP.LT.AND P3, PT, R3, UR4, !P4 ;  /* 0x0000000403007c0c */ /* 0x001fe4000e761270 */
[----:B------:R-:W-:Y:S01]  /*f2070*/  LOP3.LUT R38, R38, 0xfffbffff, RZ, 0xc0, !PT ;  /* 0xfffbffff26267812 */ /* 0x000fe200078ec0ff */
[----:B------:R-:W0:Y:S03]  /*f2080*/  LDCU UR4, c[0x0][0x398] ;  /* 0x00007300ff0477ac */ /* 0x000e260008000800 */
[----:B------:R-:W-:Y:S02]  /*f2090*/  @P5 LOP3.LUT R38, R38, 0x40000, RZ, 0xfc, !PT ;  /* 0x0004000026265812 */ /* 0x000fe400078efcff */
[----:B------:R-:W-:-:S02]  /*f20a0*/  LOP3.LUT P6, RZ, R6, 0x8, RZ, 0xc0, !PT ;  /* 0x0000000806ff7812 */ /* 0x000fc400078cc0ff */
[----:B------:R-:W-:-:S04]  /*f20b0*/  LOP3.LUT R38, R38, 0xfffdffff, RZ, 0xc0, !PT ;  /* 0xfffdffff26267812 */ /* 0x000fc800078ec0ff */
[----:B------:R-:W-:Y:S02]  /*f20c0*/  @P3 LOP3.LUT R38, R38, 0x20000, RZ, 0xfc, !PT ;  /* 0x0002000026263812 */ /* 0x000fe400078efcff */
[----:B--2---:R-:W-:Y:S01]  /*f20d0*/  ISETP.LT.AND P3, PT, R37, UR6, !P6 ;  /* 0x0000000625007c0c */ /* 0x004fe2000f761270 */
[----:B------:R-:W2:Y:S01]  /*f20e0*/  LDCU UR6, c[0x0][0x398] ;  /* 0x00007300ff0677ac */ /* 0x000ea20008000800 */
[----:B------:R-:W-:Y:S02]  /*f20f0*/  LOP3.LUT R38, R38, 0xfffeffff, RZ, 0xc0, !PT ;  /* 0xfffeffff26267812 */ /* 0x000fe400078ec0ff */
[----:B0-----:R-:W-:Y:S01]  /*f2100*/  ISETP.LT.AND P6, PT, R3, UR4, !P6 ;  /* 0x0000000403007c0c */ /* 0x001fe2000f7c1270 */
[----:B------:R-:W0:Y:S08]  /*f2110*/  LDCU UR4, c[0x0][0x398] ;  /* 0x00007300ff0477ac */ /* 0x000e300008000800 */
[----:B------:R-:W-:-:S04]  /*f2120*/  @P3 LOP3.LUT R38, R38, 0x10000, RZ, 0xfc, !PT ;  /* 0x0001000026263812 */ /* 0x000fc800078efcff */
[----:B------:R-:W-:-:S04]  /*f2130*/  LOP3.LUT R38, R38, 0xffff7fff, RZ, 0xc0, !PT ;  /* 0xffff7fff26267812 */ /* 0x000fc800078ec0ff */
[----:B------:R-:W-:Y:S02]  /*f2140*/  @P6 LOP3.LUT R38, R38, 0x8000, RZ, 0xfc, !PT ;  /* 0x0000800026266812 */ /* 0x000fe400078efcff */
[----:B------:R-:W-:Y:S02]  /*f2150*/  LOP3.LUT P6, RZ, R7, 0x200000, RZ, 0xc0, !PT ;  /* 0x0020000007ff7812 */ /* 0x000fe400078cc0ff */
[C---:B------:R-:W-:Y:S02]  /*f2160*/  LOP3.LUT P3, RZ, R2.reuse, 0x400, RZ, 0xc0, !PT ;  /* 0x0000040002ff7812 */ /* 0x040fe4000786c0ff */
[----:B------:R-:W-:Y:S02]  /*f2170*/  LOP3.LUT R2, R2, 0xfffffdff, RZ, 0xc0, !PT ;  /* 0xfffffdff02027812 */ /* 0x000fe400078ec0ff */
[----:B------:R-:W-:-:S07]  /*f2180*/  LOP3.LUT R38, R38, 0xffffbfff, RZ, 0xc0, !PT ;  /* 0xffffbfff26267812 */ /* 0x000fce00078ec0ff */
[----:B------:R-:W-:Y:S02]  /*f2190*/  @P6 LOP3.LUT R2, R2, 0x200, RZ, 0xfc, !PT ;  /* 0x0000020002026812 */ /* 0x000fe400078efcff */
[----:B--2---:R-:W-:Y:S01]  /*f21a0*/  ISETP.LT.AND P6, PT, R37, UR6, !P3 ;  /* 0x0000000625007c0c */ /* 0x004fe2000dfc1270 */
[----:B------:R-:W2:-:S12]  /*f21b0*/  LDCU UR6, c[0x0][0x398] ;  /* 0x00007300ff0677ac */ /* 0x000e980008000800 */
[----:B------:R-:W-:Y:S02]  /*f21c0*/  @P6 LOP3.LUT R38, R38, 0x4000, RZ, 0xfc, !PT ;  /* 0x0000400026266812 */ /* 0x000fe400078efcff */
[----:B0-----:R-:W-:Y:S01]  /*f21d0*/  ISETP.LT.AND P6, PT, R3, UR4, !P3 ;  /* 0x0000000403007c0c */ /* 0x001fe2000dfc1270 */
[----:B------:R-:W0:Y:S01]  /*f21e0*/  LDCU UR4, c[0x0][0x398] ;  /* 0x00007300ff0477ac */ /* 0x000e220008000800 */
[----:B------:R-:W-:-:S11]  /*f21f0*/  LOP3.LUT R38, R38, 0xffffdfff, RZ, 0xc0, !PT ;  /* 0xffffdfff26267812 */ /* 0x000fd600078ec0ff */
[----:B------:R-:W-:Y:S02]  /*f2200*/  @P6 LOP3.LUT R38, R38, 0x2000, RZ, 0xfc, !PT ;  /* 0x0000200026266812 */ /* 0x000fe400078efcff */
[----:B--2---:R-:W-:Y:S01]  /*f2210*/  ISETP.LT.AND P6, PT, R37, UR6, !P2 ;  /* 0x0000000625007c0c */ /* 0x004fe2000d7c1270 */
[----:B------:R-:W2:Y:S01]  /*f2220*/  LDCU UR6, c[0x0][0x398] ;  /* 0x00007300ff0677ac */ /* 0x000ea20008000800 */
[----:B------:R-:W-:-:S11]  /*f2230*/  LOP3.LUT R38, R38, 0xffffefff, RZ, 0xc0, !PT ;  /* 0xffffefff26267812 */ /* 0x000fd600078ec0ff */
[----:B------:R-:W-:Y:S02]  /*f2240*/  @P6 LOP3.LUT R38, R38, 0x1000, RZ, 0xfc, !PT ;  /* 0x0000100026266812 */ /* 0x000fe400078efcff */
[----:B0-----:R-:W-:Y:S02]  /*f2250*/  ISETP.LT.AND P6, PT, R3, UR4, !P2 ;  /* 0x0000000403007c0c */ /* 0x001fe4000d7c1270 */
[----:B------:R-:W-:Y:S01]  /*f2260*/  LOP3.LUT P0, RZ, R7, 0x20000000, RZ, 0xc0, !PT ;  /* 0x2000000007ff7812 */ /* 0x000fe2000780c0ff */
[----:B------:R-:W0:Y:S01]  /*f2270*/  LDCU UR4, c[0x0][0x398] ;  /* 0x00007300ff0477ac */ /* 0x000e220008000800 */
[----:B------:R-:W-:-:S09]  /*f2280*/  LOP3.LUT R38, R38, 0xfffff7ff, RZ, 0xc0, !PT ;  /* 0xfffff7ff26267812 */ /* 0x000fd200078ec0ff */
        /* <DEDUP_REMOVED lines=23> */
[----:B0-----:R-:W-:Y:S01]  /*f2400*/  ISETP.LT.AND P6, PT, R3, UR4, !P5 ;  /* 0x0000000403007c0c */ /* 0x001fe2000efc1270 */
[----:B------:R-:W0:Y:S01]  /*f2410*/  LDCU UR4, c[0x0][0x398] ;  /* 0x00007300ff0477ac */ /* 0x000e220008000800 */
[----:B------:R-:W-:Y:S02]  /*f2420*/  LOP3.LUT P4, RZ, R7, 0x800000, RZ, 0xc0, !PT ;  /* 0x0080000007ff7812 */ /* 0x000fe4000788c0ff */
[----:B------:R-:W-:-:S09]  /*f2430*/  LOP3.LUT R38, R38, 0xffffffdf, RZ, 0xc0, !PT ;  /* 0xffffffdf26267812 */ /* 0x000fd200078ec0ff */
[----:B------:R-:W-:Y:S02]  /*f2440*/  @P6 LOP3.LUT R38, R38, 0x20, RZ, 0xfc, !PT ;  /* 0x0000002026266812 */ /* 0x000fe400078efcff */
[----:B--2---:R-:W-:Y:S01]  /*f2450*/  ISETP.LT.AND P6, PT, R37, UR6, !P4 ;  /* 0x0000000625007c0c */ /* 0x004fe2000e7c1270 */
[----:B------:R-:W2:Y:S01]  /*f2460*/  LDCU UR6, c[0x0][0x398] ;  /* 0x00007300ff0677ac */ /* 0x000ea20008000800 */
[----:B------:R-:W-:Y:S02]  /*f2470*/  LOP3.LUT R38, R38, 0xffffffef, RZ, 0xc0, !PT ;  /* 0xffffffef26267812 */ /* 0x000fe400078ec0ff */
[----:B0-----:R-:W-:Y:S01]  /*f2480*/  ISETP.LT.AND P4, PT, R3, UR4, !P4 ;  /* 0x0000000403007c0c */ /* 0x001fe2000e781270 */
[----:B------:R-:W0:Y:S08]  /*f2490*/  LDCU UR4, c[0x0][0x398] ;  /* 0x00007300ff0477ac */ /* 0x000e300008000800 */
[----:B------:R-:W-:-:S02]  /*f24a0*/  @P6 LOP3.LUT R38, R38, 0x10, RZ, 0xfc, !PT ;  /* 0x0000001026266812 */ /* 0x000fc400078efcff */
[----:B------:R-:W-:Y:S02]  /*f24b0*/  LOP3.LUT P6, RZ, R2, 0x200, RZ, 0xc0, !PT ;  /* 0x0000020002ff7812 */ /* 0x000fe400078cc0ff */
[----:B------:R-:W-:-:S04]  /*f24c0*/  LOP3.LUT R38, R38, 0xfffffff7, RZ, 0xc0, !PT ;  /* 0xfffffff726267812 */ /* 0x000fc800078ec0ff */
[----:B------:R-:W-:Y:S02]  /*f24d0*/  @P4 LOP3.LUT R38, R38, 0x8, RZ, 0xfc, !PT ;  /* 0x0000000826264812 */ /* 0x000fe400078efcff */
[----:B--2---:R-:W-:Y:S01]  /*f24e0*/  ISETP.LT.AND P4, PT, R37, UR6, !P6 ;  /* 0x0000000625007c0c */ /* 0x004fe2000f781270 */
[----:B------:R-:W2:Y:S01]  /*f24f0*/  LDCU UR6, c[0x0][0x398] ;  /* 0x00007300ff0677ac */ /* 0x000ea20008000800 */
[----:B0-----:R-:W-:Y:S02]  /*f2500*/  ISETP.LT.AND P6, PT, R3, UR4, !P6 ;  /* 0x0000000403007c0c */ /* 0x001fe4000f7c1270 */
[----:B------:R-:W-:Y:S02]  /*f2510*/  LOP3.LUT R38, R38, 0xfffffffb, RZ, 0xc0, !PT ;  /* 0xfffffffb26267812 */ /* 0x000fe400078ec0ff */
[----:B------:R-:W-:Y:S01]  /*f2520*/  LOP3.LUT P3, RZ, R7, 0x80000, RZ, 0xc0, !PT ;  /* 0x0008000007ff7812 */ /* 0x000fe2000786c0ff */
[----:B------:R-:W0:Y:S06]  /*f2530*/  LDCU UR4, c[0x0][0x398] ;  /* 0x00007300ff0477ac */ /* 0x000e2c0008000800 */
[----:B------:R-:W-:-:S04]  /*f2540*/  @P4 LOP3.LUT R38, R38, 0x4, RZ, 0xfc, !PT ;  /* 0x0000000426264812 */ /* 0x000fc800078efcff */
[----:B------:R-:W-:-:S04]  /*f2550*/  LOP3.LUT R38, R38, 0xfffffffd, RZ, 0xc0, !PT ;  /* 0xfffffffd26267812 */ /* 0x000fc800078ec0ff */
[----:B------:R-:W-:Y:S02]  /*f2560*/  @P6 LOP3.LUT R38, R38, 0x2, RZ, 0xfc, !PT ;  /* 0x0000000226266812 */ /* 0x000fe400078efcff */
[----:B--2---:R-:W-:Y:S01]  /*f2570*/  ISETP.LT.AND P6, PT, R37, UR6, !P3 ;  /* 0x0000000625007c0c */ /* 0x004fe2000dfc1270 */
[----:B------:R-:W2:Y:S01]  /*f2580*/  LDCU UR6, c[0x0][0x398] ;  /* 0x00007300ff0677ac */ /* 0x000ea20008000800 */
[----:B------:R-:W-:-:S11]  /*f2590*/  LOP3.LUT R38, R38, 0xfffffffe, RZ, 0xc0, !PT ;  /* 0xfffffffe26267812 */ /* 0x000fd600078ec0ff */
[----:B------:R-:W-:Y:S02]  /*f25a0*/  @P6 LOP3.LUT R38, R38, 0x1, RZ, 0xfc, !PT ;  /* 0x0000000126266812 */ /* 0x000fe400078efcff */
[----:B0-----:R-:W-:Y:S02]  /*f25b0*/  ISETP.LT.AND P6, PT, R3, UR4, !P3 ;  /* 0x0000000403007c0c */ /* 0x001fe4000dfc1270 */
[----:B------:R-:W-:Y:S01]  /*f25c0*/  LOP3.LUT P2, RZ, R7, 0x20000, RZ, 0xc0, !PT ;  /* 0x0002000007ff7812 */ /* 0x000fe2000784c0ff */
[----:B------:R-:W0:Y:S10]  /*f25d0*/  LDCU UR4, c[0x0][0x398] ;  /* 0x00007300ff0477ac */ /* 0x000e340008000800 */
[----:B------:R-:W-:-:S02]  /*f25e0*/  @P6 LOP3.LUT R39, R39, 0x80000000, RZ, 0xfc, !PT ;  /* 0x8000000027276812 */ /* 0x000fc400078efcff */
        /* <DEDUP_REMOVED lines=11> */
[----:B0-----:R-:W-:Y:S01]  /*f26a0*/  ISETP.LT.AND P0, PT, R3, UR4, !P0 ;  /* 0x0000000403007c0c */ /* 0x001fe2000c701270 */
[----:B------:R-:W0:Y:S01]  /*f26b0*/  LDCU UR4, c[0x0][0x398] ;  /* 0x00007300ff0477ac */ /* 0x000e220008000800 */
[----:B------:R-:W-:Y:S02]  /*f26c0*/  LOP3.LUT R39, R39, 0xefffffff, RZ, 0xc0, !PT ;  /* 0xefffffff27277812 */ /* 0x000fe400078ec0ff */
[----:B------:R-:W-:-:S07]  /*f26d0*/  LOP3.LUT P1, RZ, R7, 0x2000, RZ, 0xc0, !PT ;  /* 0x0000200007ff7812 */ /* 0x000fce000782c0ff */
[----:B------:R-:W-:Y:S02]  /*f26e0*/  @P6 LOP3.LUT R39, R39, 0x10000000, RZ, 0xfc, !PT ;  /* 0x1000000027276812 */ /* 0x000fe400078efcff */
[----:B--2---:R-:W-:Y:S01]  /*f26f0*/  ISETP.LT.AND P6, PT, R37, UR6, !P1 ;  /* 0x0000000625007c0c */ /* 0x004fe2000cfc1270 */
[----:B------:R-:W2:Y:S01]  /*f2700*/  LDCU UR6, c[0x0][0x398] ;  /* 0x00007300ff0677ac */ /* 0x000ea20008000800 */
[----:B------:R-:W-:-:S04]  /*f2710*/  LOP3.LUT R39, R39, 0xf7ffffff, RZ, 0xc0, !PT ;  /* 0xf7ffffff27277812 */ /* 0x000fc800078ec0ff */
[----:B------:R-:W-:Y:S02]  /*f2720*/  @P0 LOP3.LUT R39, R39, 0x8000000, RZ, 0xfc, !PT ;  /* 0x0800000027270812 */ /* 0x000fe400078efcff */
[----:B0-----:R-:W-:Y:S02]  /*f2730*/  ISETP.LT.AND P1, PT, R3, UR4, !P1 ;  /* 0x0000000403007c0c */ /* 0x001fe4000cf21270 */
[----:B------:R-:W-:Y:S01]  /*f2740*/  LOP3.LUT P5, RZ, R7, 0x800, RZ, 0xc0, !PT ;  /* 0x0000080007ff7812 */ /* 0x000fe200078ac0ff */
[----:B------:R-:W0:Y:S01]  /*f2750*/  LDCU UR4, c[0x0][0x398] ;  /* 0x00007300ff0477ac */ /* 0x000e220008000800 */
[----:B------:R-:W-:-:S04]  /*f2760*/  LOP3.LUT R39, R39, 0xfbffffff, RZ, 0xc0, !PT ;  /* 0xfbffffff27277812 */ /* 0x000fc800078ec0ff */
[----:B------:R-:W-:-:S04]  /*f2770*/  @P6 LOP3.LUT R39, R39, 0x4000000, RZ, 0xfc, !PT ;  /* 0x0400000027276812 */ /* 0x000fc800078efcff */
[----:B------:R-:W-:Y:S02]  /*f2780*/  LOP3.LUT R39, R39, 0xfdffffff, RZ, 0xc0, !PT ;  /* 0xfdffffff27277812 */ /* 0x000fe400078ec0ff */
[----:B--2---:R-:W-:Y:S01]  /*f2790*/  ISETP.LT.AND P6, PT, R37, UR6, !P5 ;  /* 0x0000000625007c0c */ /* 0x004fe2000efc1270 */
[----:B------:R-:W2:Y:S01]  /*f27a0*/  LDCU UR6, c[0x0][0x398] ;  /* 0x00007300ff0677ac */ /* 0x000ea20008000800 */
[----:B------:R-:W-:-:S04]  /*f27b0*/  @P1 LOP3.LUT R39, R39, 0x2000000, RZ, 0xfc, !PT ;  /* 0x0200000027271812 */ /* 0x000fc800078efcff */
[----:B------:R-:W-:-:S07]  /*f27c0*/  LOP3.LUT R39, R39, 0xfeffffff, RZ, 0xc0, !PT ;  /* 0xfeffffff27277812 */ /* 0x000fce00078ec0ff */
[----:B------:R-:W-:Y:S02]  /*f27d0*/  @P6 LOP3.LUT R39, R39, 0x1000000, RZ, 0xfc, !PT ;  /* 0x0100000027276812 */ /* 0x000fe400078efcff */
[----:B------:R-:W-:Y:S02]  /*f27e0*/  LOP3.LUT P6, RZ, R36, 0x20000000, RZ, 0xc0, !PT ;  /* 0x2000000024ff7812 */ /* 0x000fe400078cc0ff */
[----:B0-----:R-:W-:Y:S01]  /*f27f0*/  ISETP.LT.AND P5, PT, R3, UR4, !P5 ;  /* 0x0000000403007c0c */ /* 0x001fe2000efa1270 */
[----:B------:R-:W0:Y:S01]  /*f2800*/  LDCU UR4, c[0x0][0x398] ;  /* 0x00007300ff0477ac */ /* 0x000e220008000800 */
[----:B------:R-:W-:Y:S02]  /*f2810*/  LOP3.LUT R2, R2, 0xfffffeff, RZ, 0xc0, !PT ;  /* 0xfffffeff02027812 */ /* 0x000fe400078ec0ff */
[----:B------:R-:W-:Y:S02]  /*f2820*/  LOP3.LUT P4, RZ, R7, 0x200, RZ, 0xc0, !PT ;  /* 0x0000020007ff7812 */ /* 0x000fe4000788c0ff */
[----:B------:R-:W-:-:S05]  /*f2830*/  LOP3.LUT R39, R39, 0xff7fffff, RZ, 0xc0, !PT ;  /* 0xff7fffff27277812 */ /* 0x000fca00078ec0ff */
[----:B------:R-:W-:Y:S02]  /*f2840*/  @P6 LOP3.LUT R2, R2, 0x100, RZ, 0xfc, !PT ;  /* 0x0000010002026812 */ /* 0x000fe400078efcff */
[----:B--2---:R-:W-:Y:S01]  /*f2850*/  ISETP.LT.AND P6, PT, R37, UR6, !P4 ;  /* 0x0000000625007c0c */ /* 0x004fe2000e7c1270 */
[----:B------:R-:W2:Y:S01]  /*f2860*/  LDCU UR6, c[0x0][0x398] ;  /* 0x00007300ff0677ac */ /* 0x000ea20008000800 */
[----:B------:R-:W-:Y:S02]  /*f2870*/  @P5 LOP3.LUT R39, R39, 0x800000, RZ, 0xfc, !PT ;  /* 0x0080000027275812 */ /* 0x000fe400078efcff */
[----:B0-----:R-:W-:Y:S01]  /*f2880*/  ISETP.LT.AND P4, PT, R3, UR4, !P4 ;  /* 0x0000000403007c0c */ /* 0x001fe2000e781270 */
[----:B------:R-:W0:Y:S01]  /*f2890*/  LDCU UR4, c[0x0][0x398] ;  /* 0x00007300ff0477ac */ /* 0x000e220008000800 */
[----:B------:R-:W-:Y:S02]  /*f28a0*/  LOP3.LUT R39, R39, 0xffbfffff, RZ, 0xc0, !PT ;  /* 0xffbfffff27277812 */ /* 0x000fe400078ec0ff */
[----:B------:R-:W-:-:S05]  /*f28b0*/  LOP3.LUT P3, RZ, R7, 0x80, RZ, 0xc0, !PT ;  /* 0x0000008007ff7812 */ /* 0x000fca000786c0ff */
        /* <DEDUP_REMOVED lines=30> */
[----:B--2---:R-:W-:Y:S02]  /*f2aa0*/  ISETP.LT.AND P6, PT, R37, UR6, !P1 ;  /* 0x0000000625007c0c */ /* 0x004fe4000cfc1270 */
[----:B------:R-:W-:Y:S01]  /*f2ab0*/  LOP3.LUT P5, RZ, R36, 0x8000000, RZ, 0xc0, !PT ;  /* 0x0800000024ff7812 */ /* 0x000fe200078ac0ff */
[----:B------:R-:W2:Y:S01]  /*f2ac0*/  LDCU UR6, c[0x0][0x398] ;  /* 0x00007300ff0677ac */ /* 0x000ea20008000800 */
[----:B------:R-:W-:Y:S02]  /*f2ad0*/  LOP3.LUT R39, R39, 0xffffbfff, RZ, 0xc0, !PT ;  /* 0xffffbfff27277812 */ /* 0x000fe400078ec0ff */
[----:B------:R-:W-:-:S07]  /*f2ae0*/  LOP3.LUT R2, R2, 0xffffff7f, RZ, 0xc0, !PT ;  /* 0xffffff7f02027812 */ /* 0x000fce00078ec0ff */
[----:B------:R-:W-:Y:S02]  /*f2af0*/  @P6 LOP3.LUT R39, R39, 0x4000, RZ, 0xfc, !PT ;  /* 0x0000400027276812 */ /* 0x000fe400078efcff */
[----:B0-----:R-:W-:Y:S01]  /*f2b00*/  ISETP.LT.AND P6, PT, R3, UR4, !P1 ;  /* 0x0000000403007c0c */ /* 0x001fe2000cfc1270 */
[----:B------:R-:W0:Y:S01]  /*f2b10*/  LDCU UR4, c[0x0][0x398] ;  /* 0x00007300ff0477ac */ /* 0x000e220008000800 */
[----:B------:R-:W-:Y:S02]  /*f2b20*/  @P5 LOP3.LUT R2, R2, 0x80, RZ, 0xfc, !PT ;  /* 0x0000008002025812 */ /* 0x000fe400078efcff */
[----:B------:R-:W-:Y:S02]  /*f2b30*/  LOP3.LUT R39, R39, 0xffffdfff, RZ, 0xc0, !PT ;  /* 0xffffdfff27277812 */ /* 0x000fe400078ec0ff */
[----:B------:R-:W-:-:S07]  /*f2b40*/  LOP3.LUT P5, RZ, R36, 0x80000000, RZ, 0xc0, !PT ;  /* 0x8000000024ff7812 */ /* 0x000fce00078ac0ff */
        /* <DEDUP_REMOVED lines=13> */
[----:B------:R-:W-:Y:S01]  /*f2c20*/  LOP3.LUT R39, R39, 0xfffffbff, RZ, 0xc0, !PT ;  /* 0xfffffbff27277812 */ /* 0x000fe200078ec0ff */
        /* <DEDUP_REMOVED lines=9> */
[----:B------:R-:W0:Y:S01]  /*f2cc0*/  LDCU UR4, c[0x0][0x398] ;  /* 0x00007300ff0477ac */ /* 0x000e220008000800 */
[----:B------:R-:W-:-:S07]  /*f2cd0*/  LOP3.LUT P4, RZ, R36, 0x2000000, RZ, 0xc0, !PT ;  /* 0x0200000024ff7812 */ /* 0x000fce000788c0ff */
[----:B------:R-:W-:-:S04]  /*f2ce0*/  @P6 LOP3.LUT R39, R39, 0x100, RZ, 0xfc, !PT ;  /* 0x0000010027276812 */ /* 0x000fc800078efcff */
        /* <DEDUP_REMOVED lines=31> */
[----:B0-----:R-:W-:Y:S01]  /*f2ee0*/  ISETP.LT.AND P0, PT, R3, UR4, !P0 ;  /* 0x0000000403007c0c */ /* 0x001fe2000c701270 */
[----:B------:R-:W0:Y:S01]  /*f2ef0*/  LDCU UR4, c[0x0][0x398] ;  /* 0x00007300ff0477ac */ /* 0x000e220008000800 */
[----:B------:R-:W-:Y:S02]  /*f2f00*/  LOP3.LUT R39, R39, 0xfffffffe, RZ, 0xc0, !PT ;  /* 0xfffffffe27277812 */ /* 0x000fe400078ec0ff */
[----:B------:R-:W-:Y:S01]  /*f2f10*/  LOP3.LUT P1, RZ, R36, 0x20000, RZ, 0xc0, !PT ;  /* 0x0002000024ff7812 */ /* 0x000fe2000782c0ff */
[----:B------:R-:W-:Y:S06]  /*f2f20*/  STL [R1+0x4568], R38 ;  /* 0x0045682601007387 */ /* 0x000fec0000100800 */
[----:B------:R-:W-:-:S02]  /*f2f30*/  @P2 LOP3.LUT R39, R39, 0x1, RZ, 0xfc, !PT ;  /* 0x0000000127272812 */ /* 0x000fc400078efcff */
[----:B--2---:R-:W-:Y:S02]  /*f2f40*/  ISETP.LT.AND P2, PT, R37, UR6, !P1 ;  /* 0x0000000625007c0c */ /* 0x004fe4000cf41270 */
[----:B------:R-:W-:Y:S01]  /*f2f50*/  @P0 LOP3.LUT R41, R41, 0x80000000, RZ, 0xfc, !PT ;  /* 0x8000000029290812 */ /* 0x000fe200078efcff */
[----:B------:R-:W-:Y:S04]  /*f2f60*/  STL [R1+0x4640], R7 ;  /* 0x0046400701007387 */ /* 0x000fe80000100800 */
[----:B------:R-:W-:Y:S01]  /*f2f70*/  STL [R1+0x4644], R36 ;  /* 0x0046442401007387 */ /* 0x000fe20000100800 */
[----:B0-----:R-:W-:-:S03]  /*f2f80*/  ISETP.LT.AND P0, PT, R3, UR4, !P1 ;  /* 0x0000000403007c0c */ /* 0x001fc6000cf01270 */
[----:B------:R4:W-:Y:S01]  /*f2f90*/  STL [R1+0x456c], R2 ;  /* 0x00456c0201007387 */ /* 0x0009e20000100800 */
[----:B------:R-:W-:-:S03]  /*f2fa0*/  LOP3.LUT R41, R41, 0xbfffffff, RZ, 0xc0, !PT ;  /* 0xbfffffff29297812 */ /* 0x000fc600078ec0ff */
[----:B------:R-:W-:Y:S04]  /*f2fb0*/  STL [R1+0x4570], R39 ;  /* 0x0045702701007387 */ /* 0x000fe80000100800 */
[----:B------:R-:W-:Y:S04]  /*f2fc0*/  STL [R1+0x4698], R37 ;  /* 0x0046982501007387 */ /* 0x000fe80000100800 */
[----:B------:R-:W-:Y:S01]  /*f2fd0*/  STL [R1+0x4730], R3 ;  /* 0x0047300301007387 */ /* 0x000fe20000100800 */
[----:B------:R-:W-:Y:S01]  /*f2fe0*/  F2FP.SATFINITE.E4M3.F32.PACK_AB_MERGE_C R6, R22, R21, RZ ;  /* 0x000000151606723e */ /* 0x000fe200048070ff */
[----:B------:R-:W0:Y:S01]  /*f2ff0*/  LDCU UR6, c[0x0][0x398] ;  /* 0x00007300ff0677ac */ /* 0x000e220008000800 */
[----:B------:R-:W2:Y:S01]  /*f3000*/  LDCU UR4, c[0x0][0x398] ;  /* 0x00007300ff0477ac */ /* 0x000ea20008000800 */
[----:B----4-:R-:W-:-:S02]  /*f3010*/  F2FP.SATFINITE.E4M3.F32.PACK_AB_MERGE_C R2, R16, R15, RZ ;  /* 0x0000000f1002723e */ /* 0x010fc400048070ff */
[----:B------:R-:W-:-:S03]  /*f3020*/  @P2 LOP3.LUT R41, R41, 0x40000000, RZ, 0xfc, !PT ;  /* 0x4000000029292812 */ /* 0x000fc600078efcff */
[----:B------:R3:W-:Y:S01]  /*f3030*/  STL [R1+0x1d4], R2 ;  /* 0x0001d40201007387 */ /* 0x0007e20000100800 */
[----:B------:R-:W-:-:S04]  /*f3040*/  LOP3.LUT R41, R41, 0xdfffffff, RZ, 0xc0, !PT ;  /* 0xdfffffff29297812 */ /* 0x000fc800078ec0ff */
[----:B------:R-:W-:Y:S02]  /*f3050*/  @P0 LOP3.LUT R41, R41, 0x20000000, RZ, 0xfc, !PT ;  /* 0x2000000029290812 */ /* 0x000fe400078efcff */
[----:B---3--:R-:W-:-:S05]  /*f3060*/  F2FP.SATFINITE.E4M3.F32.PACK_AB_MERGE_C R2, R18, R42, RZ ;  /* 0x0000002a1202723e */ /* 0x008fca00048070ff */
[----:B------:R5:W-:Y:S04]  /*f3070*/  STL [R1+0x1d0], R2 ;  /* 0x0001d00201007387 */ /* 0x000be80000100800 */
[----:B------:R-:W-:Y:S01]  /*f3080*/  STL [R1+0x469c], R41 ;  /* 0x00469c2901007387 */ /* 0x000fe20000100800 */
[----:B------:R-:W-:Y:S02]  /*f3090*/  F2FP.SATFINITE.E4M3.F32.PACK_AB_MERGE_C R3, R24, R23, RZ ;  /* 0x000000171803723e */ /* 0x000fe400048070ff */
[----:B-----5:R-:W-:-:S05]  /*f30a0*/  F2FP.SATFINITE.E4M3.F32.PACK_AB_MERGE_C R2, R20, R19, RZ ;  /* 0x000000131402723e */ /* 0x020fca00048070ff */
[----:B------:R3:W-:Y:S04]  /*f30b0*/  STL [R1+0x1bc], R2 ;  /* 0x0001bc0201007387 */ /* 0x0007e80000100800 */
[----:B------:R4:W-:Y:S04]  /*f30c0*/  STL [R1+0x1b8], R6 ;  /* 0x0001b80601007387 */ /* 0x0009e80000100800 */
[----:B------:R5:W-:Y:S01]  /*f30d0*/  STL [R1+0x1b4], R3 ;  /* 0x0001b40301007387 */ /* 0x000be20000100800 */
[----:B---3--:R-:W-:Y:S02]  /*f30e0*/  F2FP.SATFINITE.E4M3.F32.PACK_AB_MERGE_C R2, R26, R25, RZ ;  /* 0x000000191a02723e */ /* 0x008fe400048070ff */
[----:B----4-:R-:W-:-:S02]  /*f30f0*/  F2FP.SATFINITE.E4M3.F32.PACK_AB_MERGE_C R6, R27, R40, RZ ;  /* 0x000000281b06723e */ /* 0x010fc400048070ff */
[----:B-----5:R-:W-:Y:S01]  /*f3100*/  F2FP.SATFINITE.E4M3.F32.PACK_AB_MERGE_C R3, R28, R61, RZ ;  /* 0x0000003d1c03723e */ /* 0x020fe200048070ff */
[----:B------:R3:W-:Y:S04]  /*f3110*/  STL [R1+0x1b0], R2 ;  /* 0x0001b00201007387 */ /* 0x0007e80000100800 */
[----:B------:R4:W-:Y:S04]  /*f3120*/  STL [R1+0x19c], R6 ;  /* 0x00019c0601007387 */ /* 0x0009e80000100800 */
[----:B------:R5:W-:Y:S01]  /*f3130*/  STL [R1+0x198], R3 ;  /* 0x0001980301007387 */ /* 0x000be20000100800 */
[----:B---3--:R-:W-:-:S02]  /*f3140*/  F2FP.SATFINITE.E4M3.F32.PACK_AB_MERGE_C R2, R29, R9, RZ ;  /* 0x000000091d02723e */ /* 0x008fc400048070ff */
[----:B----4-:R-:W-:Y:S02]  /*f3150*/  F2FP.SATFINITE.E4M3.F32.PACK_AB_MERGE_C R6, R31, R30, RZ ;  /* 0x0000001e1f06723e */ /* 0x010fe400048070ff */
[----:B-----5:R-:W-:Y:S01]  /*f3160*/  F2FP.SATFINITE.E4M3.F32.PACK_AB_MERGE_C R3, R0, R58, RZ ;  /* 0x0000003a0003723e */ /* 0x020fe200048070ff */
[----:B------:R3:W-:Y:S01]  /*f3170*/  STL [R1+0x194], R2 ;  /* 0x0001940201007387 */ /* 0x0007e20000100800 */
[----:B------:R-:W-:-:S03]  /*f3180*/  F2FP.SATFINITE.E4M3.F32.PACK_AB_MERGE_C R0, R35, R34, RZ ;  /* 0x000000222300723e */ /* 0x000fc600048070ff */
[----:B------:R-:W-:Y:S04]  /*f3190*/  STL [R1+0x190], R6 ;  /* 0x0001900601007387 */ /* 0x000fe80000100800 */
[----:B------:R4:W-:Y:S01]  /*f31a0*/  STL [R1+0x18c], R3 ;  /* 0x00018c0301007387 */ /* 0x0009e20000100800 */
[----:B---3--:R-:W-:Y:S02]  /*f31b0*/  F2FP.SATFINITE.E4M3.F32.PACK_AB_MERGE_C R2, R55, R56, RZ ;  /* 0x000000383702723e */ /* 0x008fe400048070ff */
[----:B----4-:R-:W-:-:S03]  /*f31c0*/  F2FP.SATFINITE.E4M3.F32.PACK_AB_MERGE_C R3, R32, R33, RZ ;  /* 0x000000212003723e */ /* 0x010fc600048070ff */
        /* <DEDUP_REMOVED lines=8> */
[----:B------:R-:W-:Y:S01]  /*f3250*/  STL [R1+0x174], R3 ;  /* 0x0001740301007387 */ /* 0x000fe20000100800 */
[----:B---3--:R-:W-:-:S02]  /*f3260*/  F2FP.SATFINITE.E4M3.F32.PACK_AB_MERGE_C R2, R53, R54, RZ ;  /* 0x000000363502723e */ /* 0x008fc400048070ff */
[----:B------:R-:W-:Y:S02]  /*f3270*/  F2FP.SATFINITE.E4M3.F32.PACK_AB_MERGE_C R53, R49, R50, RZ ;  /* 0x000000323135723e */ /* 0x000fe400048070ff */
[----:B----4-:R-:W-:Y:S01]  /*f3280*/  F2FP.SATFINITE.E4M3.F32.PACK_AB_MERGE_C R0, R51, R52, RZ ;  /* 0x000000343300723e */ /* 0x010fe200048070ff */
[----:B------:R-:W-:Y:S04]  /*f3290*/  STL [R1+0x170], R2 ;  /* 0x0001700201007387 */ /* 0x000fe80000100800 */
[----:B------:R-:W-:Y:S04]  /*f32a0*/  STL [R1+0x4754], R53 ;  /* 0x0047543501007387 */ /* 0x000fe80000100800 */
[----:B------:R3:W-:Y:S04]  /*f32b0*/  STL [R1+0x16c], R0 ;  /* 0x00016c0001007387 */ /* 0x0007e80000100800 */
[----:B------:R-:W4:Y:S01]  /*f32c0*/  LDL.LU R21, [R1+0xa10] ;  /* 0x000a100001157983 */ /* 0x000f220000300800 */
[----:B---3--:R-:W-:-:S05]  /*f32d0*/  F2FP.SATFINITE.E4M3.F32.PACK_AB_MERGE_C R0, R47, R48, RZ ;  /* 0x000000302f00723e */ /* 0x008fca00048070ff */
[----:B------:R3:W-:Y:S04]  /*f32e0*/  STL [R1+0x164], R0 ;  /* 0x0001640001007387 */ /* 0x0007e80000100800 */
[----:B------:R-:W4:Y:S04]  /*f32f0*/  LDL.LU R22, [R1+0xa14] ;  /* 0x000a140001167983 */ /* 0x000f280000300800 */
        /* <DEDUP_REMOVED lines=28> */
[----:B------:R-:W-:-:S03]  /*f34c0*/  F2FP.SATFINITE.E4M3.F32.PACK_AB_MERGE_C R52, R43, R46, RZ ;  /* 0x0000002e2b34723e */ /* 0x000fc600048070ff */
[----:B------:R-:W3:Y:S04]  /*f34d0*/  LDL.LU R54, [R1+0x9a8] ;  /* 0x0009a80001367983 */ /* 0x000ee80000300800 */
[----:B------:R-:W3:Y:S04]  /*f34e0*/  LDL.LU R46, [R1+0x9ac] ;  /* 0x0009ac00012e7983 */ /* 0x000ee80000300800 */
[----:B------:R-:W3:Y:S04]  /*f34f0*/  LDL.LU R51, [R1+0x990] ;  /* 0x0009900001337983 */ /* 0x000ee80000300800 */
[----:B------:R-:W3:Y:S04]  /*f3500*/  LDL.LU R50, [R1+0x994] ;  /* 0x0009940001327983 */ /* 0x000ee80000300800 */
[----:B------:R-:W3:Y:S04]  /*f3510*/  LDL.LU R49, [R1+0x998] ;  /* 0x0009980001317983 */ /* 0x000ee80000300800 */
[----:B------:R-:W3:Y:S04]  /*f3520*/  LDL.LU R43, [R1+0x99c] ;  /* 0x00099c00012b7983 */ /* 0x000ee80000300800 */
[----:B------:R2:W-:Y:S01]  /*f3530*/  STL [R1+0x4758], R52 ;  /* 0x0047583401007387 */ /* 0x0005e20000100800 */
[----:B----4-:R-:W-:-:S02]  /*f3540*/  F2FP.SATFINITE.E4M3.F32.PACK_AB_MERGE_C R2, R22, R21, RZ ;  /* 0x000000151602723e */ /* 0x010fc400048070ff */
[----:B-----5:R-:W-:Y:S02]  /*f3550*/  F2FP.SATFINITE.E4M3.F32.PACK_AB_MERGE_C R53, R24, R23, RZ ;  /* 0x000000171835723e */ /* 0x020fe400048070ff */
[----:B--2---:R-:W-:-:S03]  /*f3560*/  F2FP.SATFINITE.E4M3.F32.PACK_AB_MERGE_C R52, R27, R40, RZ ;  /* 0x000000281b34723e */ /* 0x004fc600048070ff */
[----:B------:R-:W-:Y:S04]  /*f3570*/  STL [R1+0x475c], R53 ;  /* 0x00475c3501007387 */ /* 0x000fe80000100800 */
[----:B------:R2:W-:Y:S04]  /*f3580*/  STL [R1+0x15c], R2 ;  /* 0x00015c0201007387 */ /* 0x0005e80000100800 */
[----:B------:R4:W-:Y:S01]  /*f3590*/  STL [R1+0x4760], R52 ;  /* 0x0047603401007387 */ /* 0x0009e20000100800 */
[----:B--2---:R-:W-:Y:S02]  /*f35a0*/  F2FP.SATFINITE.E4M3.F32.PACK_AB_MERGE_C R2, R26, R25, RZ ;  /* 0x000000191a02723e */ /* 0x004fe400048070ff */
[----:B----4-:R-:W-:-:S03]  /*f35b0*/  F2FP.SATFINITE.E4M3.F32.PACK_AB_MERGE_C R52, R29, R9, RZ ;  /* 0x000000091d34723e */ /* 0x010fc600048070ff */
[----:B------:R2:W-:Y:S04]  /*f35c0*/  STL [R1+0x154], R2 ;  /* 0x0001540201007387 */ /* 0x0005e80000100800 */
[----:B------:R4:W-:Y:S01]  /*f35d0*/  STL [R1+0x4764], R52 ;  /* 0x0047643401007387 */ /* 0x0009e20000100800 */
[----:B---3--:R-:W-:Y:S02]  /*f35e0*/  F2FP.SATFINITE.E4M3.F32.PACK_AB_MERGE_C R53, R0, R58, RZ ;  /* 0x0000003a0035723e */ /* 0x008fe400048070ff */
[----:B------:R-:W-:Y:S02]  /*f35f0*/  F2FP.SATFINITE.E4M3.F32.PACK_AB_MERGE_C R48, R48, R34, RZ ;  /* 0x000000223030723e */ /* 0x000fe400048070ff */
[----:B--2---:R-:W-:-:S05]  /*f3600*/  F2FP.SATFINITE.E4M3.F32.PACK_AB_MERGE_C R2, R28, R61, RZ ;  /* 0x0000003d1c02723e */ /* 0x004fca00048070ff */
[----:B------:R2:W-:Y:S04]  /*f3610*/  STL [R1+0x14c], R2 ;  /* 0x00014c0201007387 */ /* 0x0005e80000100800 */
[----:B------:R3:W-:Y:S01]  /*f3620*/  STL [R1+0x4768], R53 ;  /* 0x0047683501007387 */ /* 0x0007e20000100800 */
[----:B------:R-:W-:Y:S02]  /*f3630*/  F2FP.SATFINITE.E4M3.F32.PACK_AB_MERGE_C R0, R55, R56, RZ ;  /* 0x000000383700723e */ /* 0x000fe400048070ff */
[----:B----4-:R-:W-:Y:S02]  /*f3640*/  F2FP.SATFINITE.E4M3.F32.PACK_AB_MERGE_C R52, R60, R32, RZ ;  /* 0x000000203c34723e */ /* 0x010fe400048070ff */
[----:B--2---:R-:W-:Y:S02]  /*f3650*/  F2FP.SATFINITE.E4M3.F32.PACK_AB_MERGE_C R2, R31, R30, RZ ;  /* 0x0000001e1f02723e */ /* 0x004fe400048070ff */
[----:B---3--:R-:W-:-:S02]  /*f3660*/  F2FP.SATFINITE.E4M3.F32.PACK_AB_MERGE_C R53, R33, R35, RZ ;  /* 0x000000232135723e */ /* 0x008fc400048070ff */
[----:B------:R-:W-:Y:S01]  /*f3670*/  F2FP.SATFINITE.E4M3.F32.PACK_AB_MERGE_C R47, R47, R57, RZ ;  /* 0x000000392f2f723e */ /* 0x000fe200048070ff */
[----:B------:R-:W-:Y:S04]  /*f3680*/  STL [R1+0x144], R2 ;  /* 0x0001440201007387 */ /* 0x000fe80000100800 */
[----:B------:R2:W-:Y:S04]  /*f3690*/  STL [R1+0x476c], R48 ;  /* 0x00476c3001007387 */ /* 0x0005e80000100800 */
[----:B------:R-:W-:Y:S04]  /*f36a0*/  STL [R1+0x13c], R0 ;  /* 0x00013c0001007387 */ /* 0x000fe80000100800 */
[----:B------:R3:W-:Y:S04]  /*f36b0*/  STL [R1+0x4770], R53 ;  /* 0x0047703501007387 */ /* 0x0007e80000100800 */
[----:B------:R-:W-:Y:S01]  /*f36c0*/  STL [R1+0x4774], R52 ;  /* 0x0047743401007387 */ /* 0x000fe20000100800 */
[----:B------:R-:W-:-:S02]  /*f36d0*/  F2FP.SATFINITE.E4M3.F32.PACK_AB_MERGE_C R46, R46, R54, RZ ;  /* 0x000000362e2e723e */ /* 0x000fc400048070ff */
[----:B--2---:R-:W-:Y:S02]  /*f36e0*/  F2FP.SATFINITE.E4M3.F32.PACK_AB_MERGE_C R48, R4, R5, RZ ;  /* 0x000000050430723e */ /* 0x004fe400048070ff */
[----:B---3--:R-:W-:-:S03]  /*f36f0*/  F2FP.SATFINITE.E4M3.F32.PACK_AB_MERGE_C R53, R17, R59, RZ ;  /* 0x0000003b1135723e */ /* 0x008fc600048070ff */
[----:B------:R-:W-:Y:S04]  /*f3700*/  STL [R1+0x4778], R48 ;  /* 0x0047783001007387 */ /* 0x000fe80000100800 */
[----:B------:R2:W-:Y:S04]  /*f3710*/  STL [R1+0x477c], R47 ;  /* 0x00477c2f01007387 */ /* 0x0005e80000100800 */
[----:B------:R-:W-:Y:S04]  /*f3720*/  STL [R1+0x4780], R53 ;  /* 0x0047803501007387 */ /* 0x000fe80000100800 */
[----:B------:R-:W-:Y:S01]  /*f3730*/  STL [R1+0x4784], R46 ;  /* 0x0047842e01007387 */ /* 0x000fe20000100800 */
[----:B--2---:R-:W-:-:S05]  /*f3740*/  F2FP.SATFINITE.E4M3.F32.PACK_AB_MERGE_C R47, R50, R51, RZ ;  /* 0x00000033322f723e */ /* 0x004fca00048070ff */
[----:B------:R-:W-:Y:S04]  /*f3750*/  STL [R1+0x4788], R47 ;  /* 0x0047882f01007387 */ /* 0x000fe80000100800 */
[----:B------:R-:W2:Y:S04]  /*f3760*/  LDL.LU R18, [R1+0x980] ;  /* 0x0009800001127983 */ /* 0x000ea80000300800 */
[----:B------:R-:W2:Y:S04]  /*f3770*/  LDL.LU R19, [R1+0x984] ;  /* 0x0009840001137983 */ /* 0x000ea80000300800 */
[----:B------:R-:W3:Y:S04]  /*f3780*/  LDL.LU R20, [R1+0x988] ;  /* 0x0009880001147983 */ /* 0x000ee80000300800 */
[----:B------:R-:W3:Y:S04]  /*f3790*/  LDL.LU R21, [R1+0x98c] ;  /* 0x00098c0001157983 */ /* 0x000ee80000300800 */
        /* <DEDUP_REMOVED lines=30> */
[----:B------:R-:W-:-:S03]  /*f3980*/  F2FP.SATFINITE.E4M3.F32.PACK_AB_MERGE_C R48, R43, R49, RZ ;  /* 0x000000312b30723e */ /* 0x000fc600048070ff */
[----:B------:R-:W5:Y:S04]  /*f3990*/  LDL.LU R49, [R1+0x8a8] ;  /* 0x0008a80001317983 */ /* 0x000f680000300800 */
[----:B------:R-:W5:Y:S04]  /*f39a0*/  LDL.LU R43, [R1+0x8ac] ;  /* 0x0008ac00012b7983 */ /* 0x000f680000300800 */
[----:B------:R3:W-:Y:S01]  /*f39b0*/  STL [R1+0x478c], R48 ;  /* 0x00478c3001007387 */ /* 0x0007e20000100800 */
[----:B--2---:R-:W-:Y:S02]  /*f39c0*/  F2FP.SATFINITE.E4M3.F32.PACK_AB_MERGE_C R52, R19, R18, RZ ;  /* 0x000000121334723e */ /* 0x004fe400048070ff */
[----:B---3--:R-:W-:-:S02]  /*f39d0*/  F2FP.SATFINITE.E4M3.F32.PACK_AB_MERGE_C R48, R21, R20, RZ ;  /* 0x000000141530723e */ /* 0x008fc400048070ff */
[----:B----4-:R-:W-:Y:S01]  /*f39e0*/  F2FP.SATFINITE.E4M3.F32.PACK_AB_MERGE_C R46, R23, R22, RZ ;  /* 0x00000016172e723e */ /* 0x010fe200048070ff */
[----:B------:R2:W-:Y:S01]  /*f39f0*/  STL [R1+0x4790], R52 ;  /* 0x0047903401007387 */ /* 0x0005e20000100800 */
[----:B-----5:R-:W-:-:S03]  /*f3a00*/  F2FP.SATFINITE.E4M3.F32.PACK_AB_MERGE_C R2, R25, R24, RZ ;  /* 0x000000181902723e */ /* 0x020fc600048070ff */
[----:B------:R3:W-:Y:S04]  /*f3a10*/  STL [R1+0x4794], R48 ;  /* 0x0047943001007387 */ /* 0x0007e80000100800 */
[----:B------:R-:W-:Y:S01]  /*f3a20*/  STL [R1+0x47a0], R46 ;  /* 0x0047a02e01007387 */ /* 0x000fe20000100800 */
[----:B--2---:R-:W-:Y:S02]  /*f3a30*/  F2FP.SATFINITE.E4M3.F32.PACK_AB_MERGE_C R52, R40, R26, RZ ;  /* 0x0000001a2834723e */ /* 0x004fe400048070ff */
[----:B---3--:R-:W-:-:S03]  /*f3a40*/  F2FP.SATFINITE.E4M3.F32.PACK_AB_MERGE_C R48, R9, R28, RZ ;  /* 0x0000001c0930723e */ /* 0x008fc600048070ff */
[----:B------:R-:W-:Y:S04]  /*f3a50*/  STL [R1+0x47ac], R52 ;  /* 0x0047ac3401007387 */ /* 0x000fe80000100800 */
[----:B------:R2:W-:Y:S04]  /*f3a60*/  STL [R1+0xf8], R2 ;  /* 0x0000f80201007387 */ /* 0x0005e80000100800 */
[----:B------:R3:W-:Y:S01]  /*f3a70*/  STL [R1+0x47b0], R48 ;  /* 0x0047b03001007387 */ /* 0x0007e20000100800 */
[----:B------:R-:W-:Y:S02]  /*f3a80*/  F2FP.SATFINITE.E4M3.F32.PACK_AB_MERGE_C R47, R30, R29, RZ ;  /* 0x0000001d1e2f723e */ /* 0x000fe400048070ff */
[----:B------:R-:W-:-:S02]  /*f3a90*/  F2FP.SATFINITE.E4M3.F32.PACK_AB_MERGE_C R41, R34, R55, RZ ;  /* 0x000000372229723e */ /* 0x000fc400048070ff */
[----:B--2---:R-:W-:Y:S02]  /*f3aa0*/  F2FP.SATFINITE.E4M3.F32.PACK_AB_MERGE_C R2, R61, R27, RZ ;  /* 0x0000001b3d02723e */ /* 0x004fe400048070ff */
[----:B---3--:R-:W-:Y:S02]  /*f3ab0*/  F2FP.SATFINITE.E4M3.F32.PACK_AB_MERGE_C R48, R58, R31, RZ ;  /* 0x0000001f3a30723e */ /* 0x008fe400048070ff */
[----:B------:R-:W-:Y:S01]  /*f3ac0*/  F2FP.SATFINITE.E4M3.F32.PACK_AB_MERGE_C R52, R56, R0, RZ ;  /* 0x000000003834723e */ /* 0x000fe200048070ff */
[----:B------:R-:W-:Y:S04]  /*f3ad0*/  STL [R1+0xf0], R2 ;  /* 0x0000f00201007387 */ /* 0x000fe80000100800 */
[----:B------:R-:W-:Y:S04]  /*f3ae0*/  STL [R1+0x47b4], R47 ;  /* 0x0047b42f01007387 */ /* 0x000fe80000100800 */
[----:B------:R-:W-:Y:S04]  /*f3af0*/  STL [R1+0x47b8], R48 ;  /* 0x0047b83001007387 */ /* 0x000fe80000100800 */
[----:B------:R-:W-:Y:S04]  /*f3b00*/  STL [R1+0x47bc], R52 ;  /* 0x0047bc3401007387 */ /* 0x000fe80000100800 */
[----:B------:R2:W-:Y:S01]  /*f3b10*/  STL [R1+0x46a4], R41 ;  /* 0x0046a42901007387 */ /* 0x0005e20000100800 */
[----:B------:R-:W-:-:S02]  /*f3b20*/  F2FP.SATFINITE.E4M3.F32.PACK_AB_MERGE_C R37, R33, R35, RZ ;  /* 0x000000232125723e */ /* 0x000fc400048070ff */
[----:B------:R-:W-:-:S03]  /*f3b30*/  F2FP.SATFINITE.E4M3.F32.PACK_AB_MERGE_C R0, R4, R5, RZ ;  /* 0x000000050400723e */ /* 0x000fc600048070ff */
[----:B------:R3:W-:Y:S01]  /*f3b40*/  STL [R1+0x46a8], R37 ;  /* 0x0046a82501007387 */ /* 0x0007e20000100800 */
[----:B--2---:R-:W-:Y:S02]  /*f3b50*/  F2FP.SATFINITE.E4M3.F32.PACK_AB_MERGE_C R41, R60, R32, RZ ;  /* 0x000000203c29723e */ /* 0x004fe400048070ff */
[----:B------:R-:W-:-:S03]  /*f3b60*/  F2FP.SATFINITE.E4M3.F32.PACK_AB_MERGE_C R61, R54, R17, RZ ;  /* 0x00000011363d723e */ /* 0x000fc600048070ff */
[----:B------:R2:W-:Y:S01]  /*f3b70*/  STL [R1+0x46ac], R41 ;  /* 0x0046ac2901007387 */ /* 0x0005e20000100800 */
[----:B---3--:R-:W-:Y:S02]  /*f3b80*/  F2FP.SATFINITE.E4M3.F32.PACK_AB_MERGE_C R37, R50, R51, RZ ;  /* 0x000000333225723e */ /* 0x008fe400048070ff */
[----:B--2---:R-:W-:-:S05]  /*f3b90*/  F2FP.SATFINITE.E4M3.F32.PACK_AB_MERGE_C R41, R59, R57, RZ ;  /* 0x000000393b29723e */ /* 0x004fca00048070ff */
[----:B------:R-:W-:Y:S04]  /*f3ba0*/  STL [R1+0x46b0], R41 ;  /* 0x0046b02901007387 */ /* 0x000fe80000100800 */
[----:B------:R2:W-:Y:S04]  /*f3bb0*/  STL [R1+0x218], R0 ;  /* 0x0002180001007387 */ /* 0x0005e80000100800 */
[----:B------:R-:W-:Y:S04]  /*f3bc0*/  STL [R1+0x46b4], R61 ;  /* 0x0046b43d01007387 */ /* 0x000fe80000100800 */
[----:B------:R-:W-:Y:S04]  /*f3bd0*/  STL [R1+0x46b8], R37 ;  /* 0x0046b82501007387 */ /* 0x000fe80000100800 */
[----:B------:R-:W3:Y:S04]  /*f3be0*/  LDL.LU R42, [R1+0x880] ;  /* 0x00088000012a7983 */ /* 0x000ee80000300800 */
[----:B------:R-:W3:Y:S01]  /*f3bf0*/  LDL.LU R18, [R1+0x884] ;  /* 0x0008840001127983 */ /* 0x000ee20000300800 */
[----:B--2---:R-:W-:-:S05]  /*f3c00*/  F2FP.SATFINITE.E4M3.F32.PACK_AB_MERGE_C R0, R43, R49, RZ ;  /* 0x000000312b00723e */ /* 0x004fca00048070ff */
        /* <DEDUP_REMOVED lines=35> */
[----:B---3--:R-:W-:-:S05]  /*f3e40*/  F2FP.SATFINITE.E4M3.F32.PACK_AB_MERGE_C R61, R18, R42, RZ ;  /* 0x0000002a123d723e */ /* 0x008fca00048070ff */
[----:B------:R3:W-:Y:S01]  /*f3e50*/  STL [R1+0x46bc], R61 ;  /* 0x0046bc3d01007387 */ /* 0x0007e20000100800 */
[----:B----4-:R-:W-:Y:S02]  /*f3e60*/  F2FP.SATFINITE.E4M3.F32.PACK_AB_MERGE_C R41, R20, R19, RZ ;  /* 0x000000131429723e */ /* 0x010fe400048070ff */
[----:B-----5:R-:W-:Y:S02]  /*f3e70*/  F2FP.SATFINITE.E4M3.F32.PACK_AB_MERGE_C R37, R22, R21, RZ ;  /* 0x000000151625723e */ /* 0x020fe400048070ff */
[----:B------:R-:W-:Y:S01]  /*f3e80*/  F2FP.SATFINITE.E4M3.F32.PACK_AB_MERGE_C R43, R43, R23, RZ ;  /* 0x000000172b2b723e */ /* 0x000fe200048070ff */
[----:B------:R4:W-:Y:S04]  /*f3e90*/  STL [R1+0x46c0], R41 ;  /* 0x0046c02901007387 */ /* 0x0009e80000100800 */
[----:B------:R5:W-:Y:S01]  /*f3ea0*/  STL [R1+0x46c4], R37 ;  /* 0x0046c42501007387 */ /* 0x000be20000100800 */
[----:B---3--:R-:W-:-:S03]  /*f3eb0*/  F2FP.SATFINITE.E4M3.F32.PACK_AB_MERGE_C R61, R40, R26, RZ ;  /* 0x0000001a283d723e */ /* 0x008fc600048070ff */
[----:B------:R-:W-:Y:S01]  /*f3ec0*/  STL [R1+0x4690], R43 ;  /* 0x0046902b01007387 */ /* 0x000fe20000100800 */
[----:B----4-:R-:W-:Y:S02]  /*f3ed0*/  F2FP.SATFINITE.E4M3.F32.PACK_AB_MERGE_C R41, R25, R24, RZ ;  /* 0x000000181929723e */ /* 0x010fe400048070ff */
[----:B-----5:R-:W-:-:S03]  /*f3ee0*/  F2FP.SATFINITE.E4M3.F32.PACK_AB_MERGE_C R37, R28, R27, RZ ;  /* 0x0000001b1c25723e */ /* 0x020fc600048070ff */
[----:B------:R-:W-:Y:S04]  /*f3ef0*/  STL [R1+0x46c8], R41 ;  /* 0x0046c82901007387 */ /* 0x000fe80000100800 */
[----:B------:R3:W-:Y:S04]  /*f3f00*/  STL [R1+0x46cc], R61 ;  /* 0x0046cc3d01007387 */ /* 0x0007e80000100800 */
[----:B------:R-:W-:Y:S01]  /*f3f10*/  STL [R1+0x46d0], R37 ;  /* 0x0046d02501007387 */ /* 0x000fe20000100800 */
[----:B------:R-:W-:Y:S02]  /*f3f20*/  F2FP.SATFINITE.E4M3.F32.PACK_AB_MERGE_C R2, R29, R9, RZ ;  /* 0x000000091d02723e */ /* 0x000fe400048070ff */
[----:B---3--:R-:W-:-:S02]  /*f3f30*/  F2FP.SATFINITE.E4M3.F32.PACK_AB_MERGE_C R61, R31, R30, RZ ;  /* 0x0000001e1f3d723e */ /* 0x008fc400048070ff */
[----:B--2---:R-:W-:-:S03]  /*f3f40*/  F2FP.SATFINITE.E4M3.F32.PACK_AB_MERGE_C R41, R0, R58, RZ ;  /* 0x0000003a0029723e */ /* 0x004fc600048070ff */
[----:B------:R2:W-:Y:S04]  /*f3f50*/  STL [R1+0x46d4], R61 ;  /* 0x0046d43d01007387 */ /* 0x0005e80000100800 */
[----:B------:R-:W-:Y:S04]  /*f3f60*/  STL [R1+0x294], R2 ;  /* 0x0002940201007387 */ /* 0x000fe80000100800 */
[----:B------:R3:W-:Y:S01]  /*f3f70*/  STL [R1+0x46d8], R41 ;  /* 0x0046d82901007387 */ /* 0x0007e20000100800 */
[----:B------:R-:W-:Y:S02]  /*f3f80*/  F2FP.SATFINITE.E4M3.F32.PACK_AB_MERGE_C R0, R35, R34, RZ ;  /* 0x000000222300723e */ /* 0x000fe400048070ff */
[----:B--2---:R-:W-:-:S02]  /*f3f90*/  F2FP.SATFINITE.E4M3.F32.PACK_AB_MERGE_C R61, R55, R56, RZ ;  /* 0x00000038373d723e */ /* 0x004fc400048070ff */
[----:B------:R-:W-:-:S03]  /*f3fa0*/  F2FP.SATFINITE.E4M3.F32.PACK_AB_MERGE_C R37, R5, R60, RZ ;  /* 0x0000003c0525723e */ /* 0x000fc600048070ff */
[----:B------:R2:W-:Y:S01]  /*f3fb0*/  STL [R1+0x46dc], R61 ;  /* 0x0046dc3d01007387 */ /* 0x0005e20000100800 */
[----:B---3--:R-:W-:Y:S02]  /*f3fc0*/  F2FP.SATFINITE.E4M3.F32.PACK_AB_MERGE_C R41, R57, R4, RZ ;  /* 0x000000043929723e */ /* 0x008fe400048070ff */
[----:B--2---:R-:W-:-:S05]  /*f3fd0*/  F2FP.SATFINITE.E4M3.F32.PACK_AB_MERGE_C R61, R32, R33, RZ ;  /* 0x00000021203d723e */ /* 0x004fca00048070ff */
[----:B------:R-:W-:Y:S04]  /*f3fe0*/  STL [R1+0x46e0], R61 ;  /* 0x0046e03d01007387 */ /* 0x000fe80000100800 */
[----:B------:R2:W-:Y:S04]  /*f3ff0*/  STL [R1+0x298], R0 ;  /* 0x0002980001007387 */ /* 0x0005e80000100800 */
[----:B------:R3:W-:Y:S04]  /*f4000*/  STL [R1+0x46e4], R37 ;  /* 0x0046e42501007387 */ /* 0x0007e80000100800 */
[----:B------:R-:W-:Y:S01]  /*f4010*/  STL [R1+0x46e8], R41 ;  /* 0x0046e82901007387 */ /* 0x000fe20000100800 */
[----:B--2---:R-:W-:-:S02]  /*f4020*/  F2FP.SATFINITE.E4M3.F32.PACK_AB_MERGE_C R0, R17, R59, RZ ;  /* 0x0000003b1100723e */ /* 0x004fc400048070ff */
[----:B---3--:R-:W-:-:S05]  /*f4030*/  F2FP.SATFINITE.E4M3.F32.PACK_AB_MERGE_C R37, R51, R54, RZ ;  /* 0x000000363325723e */ /* 0x008fca00048070ff */
[----:B------:R-:W-:Y:S04]  /*f4040*/  STL [R1+0x46ec], R37 ;  /* 0x0046ec2501007387 */ /* 0x000fe80000100800 */
[----:B------:R2:W-:Y:S04]  /*f4050*/  STL [R1+0x29c], R0 ;  /* 0x00029c0001007387 */ /* 0x0005e80000100800 */
        /* <DEDUP_REMOVED lines=34> */
[----:B------:R-:W-:-:S03]  /*f4280*/  F2FP.SATFINITE.E4M3.F32.PACK_AB_MERGE_C R61, R49, R50, RZ ;  /* 0x00000032313d723e */ /* 0x000fc600048070ff */
[----:B------:R-:W2:Y:S04]  /*f4290*/  LDL.LU R50, [R1+0x668] ;  /* 0x0006680001327983 */ /* 0x000ea80000300800 */
[----:B------:R-:W2:Y:S04]  /*f42a0*/  LDL.LU R49, [R1+0x66c] ;  /* 0x00066c0001317983 */ /* 0x000ea80000300800 */
[----:B------:R5:W-:Y:S01]  /*f42b0*/  STL [R1+0x46f0], R61 ;  /* 0x0046f03d01007387 */ /* 0x000be20000100800 */
[----:B---3--:R-:W-:Y:S02]  /*f42c0*/  F2FP.SATFINITE.E4M3.F32.PACK_AB_MERGE_C R41, R42, R16, RZ ;  /* 0x000000102a29723e */ /* 0x008fe400048070ff */
[----:B----4-:R-:W-:-:S02]  /*f42d0*/  F2FP.SATFINITE.E4M3.F32.PACK_AB_MERGE_C R2, R19, R18, RZ ;  /* 0x000000121302723e */ /* 0x010fc400048070ff */
[----:B-----5:R-:W-:Y:S02]  /*f42e0*/  F2FP.SATFINITE.E4M3.F32.PACK_AB_MERGE_C R61, R21, R20, RZ ;  /* 0x00000014153d723e */ /* 0x020fe400048070ff */
[----:B------:R-:W-:Y:S01]  /*f42f0*/  F2FP.SATFINITE.E4M3.F32.PACK_AB_MERGE_C R37, R23, R22, RZ ;  /* 0x000000161725723e */ /* 0x000fe200048070ff */
[----:B------:R3:W-:Y:S04]  /*f4300*/  STL [R1+0x46f4], R41 ;  /* 0x0046f42901007387 */ /* 0x0007e80000100800 */
[----:B------:R-:W-:Y:S04]  /*f4310*/  STL [R1+0x46f8], R61 ;  /* 0x0046f83d01007387 */ /* 0x000fe80000100800 */
[----:B------:R-:W-:Y:S04]  /*f4320*/  STL [R1+0x2b0], R2 ;  /* 0x0002b00201007387 */ /* 0x000fe80000100800 */
[----:B------:R4:W-:Y:S01]  /*f4330*/  STL [R1+0x46fc], R37 ;  /* 0x0046fc2501007387 */ /* 0x0009e20000100800 */
[----:B---3--:R-:W-:-:S02]  /*f4340*/  F2FP.SATFINITE.E4M3.F32.PACK_AB_MERGE_C R41, R25, R24, RZ ;  /* 0x000000181929723e */ /* 0x008fc400048070ff */
[----:B----4-:R-:W-:-:S03]  /*f4350*/  F2FP.SATFINITE.E4M3.F32.PACK_AB_MERGE_C R37, R28, R27, RZ ;  /* 0x0000001b1c25723e */ /* 0x010fc600048070ff */
[----:B------:R-:W-:Y:S01]  /*f4360*/  STL [R1+0x4700], R41 ;  /* 0x0047002901007387 */ /* 0x000fe20000100800 */
[----:B------:R-:W-:Y:S02]  /*f4370*/  F2FP.SATFINITE.E4M3.F32.PACK_AB_MERGE_C R2, R40, R26, RZ ;  /* 0x0000001a2802723e */ /* 0x000fe400048070ff */
[----:B------:R-:W-:Y:S01]  /*f4380*/  F2FP.SATFINITE.E4M3.F32.PACK_AB_MERGE_C R61, R29, R9, RZ ;  /* 0x000000091d3d723e */ /* 0x000fe200048070ff */
[----:B------:R3:W-:Y:S04]  /*f4390*/  STL [R1+0x4704], R37 ;  /* 0x0047042501007387 */ /* 0x0007e80000100800 */
[----:B------:R-:W-:Y:S04]  /*f43a0*/  STL [R1+0x2b4], R2 ;  /* 0x0002b40201007387 */ /* 0x000fe80000100800 */
[----:B------:R4:W-:Y:S01]  /*f43b0*/  STL [R1+0x4708], R61 ;  /* 0x0047083d01007387 */ /* 0x0009e20000100800 */
[----:B--2---:R-:W-:-:S02]  /*f43c0*/  F2FP.SATFINITE.E4M3.F32.PACK_AB_MERGE_C R0, R0, R58, RZ ;  /* 0x0000003a0000723e */ /* 0x004fc400048070ff */
[----:B---3--:R-:W-:Y:S02]  /*f43d0*/  F2FP.SATFINITE.E4M3.F32.PACK_AB_MERGE_C R37, R31, R30, RZ ;  /* 0x0000001e1f25723e */ /* 0x008fe400048070ff */
[----:B------:R-:W-:-:S03]  /*f43e0*/  F2FP.SATFINITE.E4M3.F32.PACK_AB_MERGE_C R41, R35, R34, RZ ;  /* 0x000000222329723e */ /* 0x000fc600048070ff */
[----:B------:R2:W-:Y:S01]  /*f43f0*/  STL [R1+0x470c], R37 ;  /* 0x00470c2501007387 */ /* 0x0005e20000100800 */
[----:B----4-:R-:W-:Y:S02]  /*f4400*/  F2FP.SATFINITE.E4M3.F32.PACK_AB_MERGE_C R61, R32, R33, RZ ;  /* 0x00000021203d723e */ /* 0x010fe400048070ff */
[----:B--2---:R-:W-:-:S05]  /*f4410*/  F2FP.SATFINITE.E4M3.F32.PACK_AB_MERGE_C R37, R55, R56, RZ ;  /* 0x000000383725723e */ /* 0x004fca00048070ff */
[----:B------:R-:W-:Y:S04]  /*f4420*/  STL [R1+0x4710], R37 ;  /* 0x0047102501007387 */ /* 0x000fe80000100800 */
[----:B------:R2:W-:Y:S04]  /*f4430*/  STL [R1+0x2b8], R0 ;  /* 0x0002b80001007387 */ /* 0x0005e80000100800 */
[----:B------:R3:W-:Y:S04]  /*f4440*/  STL [R1+0x4714], R41 ;  /* 0x0047142901007387 */ /* 0x0007e80000100800 */
[----:B------:R4:W-:Y:S01]  /*f4450*/  STL [R1+0x4718], R61 ;  /* 0x0047183d01007387 */ /* 0x0009e20000100800 */
[----:B--2---:R-:W-:-:S02]  /*f4460*/  F2FP.SATFINITE.E4M3.F32.PACK_AB_MERGE_C R0, R5, R60, RZ ;  /* 0x0000003c0500723e */ /* 0x004fc400048070ff */
[----:B---3--:R-:W-:Y:S02]  /*f4470*/  F2FP.SATFINITE.E4M3.F32.PACK_AB_MERGE_C R41, R57, R4, RZ ;  /* 0x000000043929723e */ /* 0x008fe400048070ff */
[----:B------:R-:W-:Y:S02]  /*f4480*/  F2FP.SATFINITE.E4M3.F32.PACK_AB_MERGE_C R37, R17, R59, RZ ;  /* 0x0000003b1125723e */ /* 0x000fe400048070ff */
[----:B----4-:R-:W-:Y:S01]  /*f4490*/  F2FP.SATFINITE.E4M3.F32.PACK_AB_MERGE_C R61, R51, R54, RZ ;  /* 0x00000036333d723e */ /* 0x010fe200048070ff */
        /* <DEDUP_REMOVED lines=45> */
[----:B-----5:R-:W-:-:S03]  /*f4770*/  F2FP.SATFINITE.E4M3.F32.PACK_AB_MERGE_C R61, R21, R20, RZ ;  /* 0x00000014153d723e */ /* 0x020fc600048070ff */
[----:B------:R4:W-:Y:S01]  /*f4780*/  STL [R1+0x472c], R41 ;  /* 0x00472c2901007387 */ /* 0x0009e20000100800 */
[----:B------:R-:W-:-:S03]  /*f4790*/  F2FP.SATFINITE.E4M3.F32.PACK_AB_MERGE_C R2, R23, R22, RZ ;  /* 0x000000161702723e */ /* 0x000fc600048070ff */
[----:B------:R-:W-:Y:S01]  /*f47a0*/  STL [R1+0x4734], R61 ;  /* 0x0047343d01007387 */ /* 0x000fe20000100800 */
[----:B---3--:R-:W-:Y:S02]  /*f47b0*/  F2FP.SATFINITE.E4M3.F32.PACK_AB_MERGE_C R37, R40, R26, RZ ;  /* 0x0000001a2825723e */ /* 0x008fe400048070ff */
[----:B----4-:R-:W-:-:S05]  /*f47c0*/  F2FP.SATFINITE.E4M3.F32.PACK_AB_MERGE_C R41, R25, R24, RZ ;  /* 0x000000181929723e */ /* 0x010fca00048070ff */
[----:B------:R-:W-:Y:S04]  /*f47d0*/  STL [R1+0x4738], R41 ;  /* 0x0047382901007387 */ /* 0x000fe80000100800 */
[----:B------:R3:W-:Y:S04]  /*f47e0*/  STL [R1+0x2d4], R2 ;  /* 0x0002d40201007387 */ /* 0x0007e80000100800 */
[----:B------:R-:W-:Y:S01]  /*f47f0*/  STL [R1+0x473c], R37 ;  /* 0x00473c2501007387 */ /* 0x000fe20000100800 */
[----:B------:R-:W-:Y:S02]  /*f4800*/  F2FP.SATFINITE.E4M3.F32.PACK_AB_MERGE_C R39, R31, R30, RZ ;  /* 0x0000001e1f27723e */ /* 0x000fe400048070ff */
[----:B--2---:R-:W-:-:S02]  /*f4810*/  F2FP.SATFINITE.E4M3.F32.PACK_AB_MERGE_C R0, R0, R58, RZ ;  /* 0x0000003a0000723e */ /* 0x004fc400048070ff */
[----:B---3--:R-:W-:-:S05]  /*f4820*/  F2FP.SATFINITE.E4M3.F32.PACK_AB_MERGE_C R2, R28, R27, RZ ;  /* 0x0000001b1c02723e */ /* 0x008fca00048070ff */
[----:B------:R2:W-:Y:S04]  /*f4830*/  STL [R1+0x4740], R2 ;  /* 0x0047400201007387 */ /* 0x0005e80000100800 */
[----:B------:R-:W-:Y:S01]  /*f4840*/  STL [R1+0x4744], R39 ;  /* 0x0047442701007387 */ /* 0x000fe20000100800 */
[----:B------:R-:W-:Y:S02]  /*f4850*/  F2FP.SATFINITE.E4M3.F32.PACK_AB_MERGE_C R38, R55, R56, RZ ;  /* 0x000000383726723e */ /* 0x000fe400048070ff */
[----:B------:R-:W-:Y:S02]  /*f4860*/  F2FP.SATFINITE.E4M3.F32.PACK_AB_MERGE_C R40, R32, R33, RZ ;  /* 0x000000212028723e */ /* 0x000fe400048070ff */
[----:B--2---:R-:W-:-:S05]  /*f4870*/  F2FP.SATFINITE.E4M3.F32.PACK_AB_MERGE_C R2, R29, R9, RZ ;  /* 0x000000091d02723e */ /* 0x004fca00048070ff */
[----:B------:R-:W-:Y:S04]  /*f4880*/  STL [R1+0x2dc], R2 ;  /* 0x0002dc0201007387 */ /* 0x000fe80000100800 */
[----:B------:R2:W-:Y:S04]  /*f4890*/  STL [R1+0x4748], R0 ;  /* 0x0047480001007387 */ /* 0x0005e80000100800 */
[----:B------:R-:W-:Y:S01]  /*f48a0*/  STL [R1+0x474c], R38 ;  /* 0x00474c2601007387 */ /* 0x000fe20000100800 */
[----:B------:R-:W-:-:S03]  /*f48b0*/  F2FP.SATFINITE.E4M3.F32.PACK_AB_MERGE_C R5, R5, R60, RZ ;  /* 0x0000003c0505723e */ /* 0x000fc600048070ff */
[----:B------:R-:W-:Y:S01]  /*f48c0*/  STL [R1+0x4750], R40 ;  /* 0x0047502801007387 */ /* 0x000fe20000100800 */
[----:B------:R-:W-:Y:S02]  /*f48d0*/  F2FP.SATFINITE.E4M3.F32.PACK_AB_MERGE_C R6, R57, R4, RZ ;  /* 0x000000043906723e */ /* 0x000fe400048070ff */
[----:B------:R-:W-:Y:S02]  /*f48e0*/  F2FP.SATFINITE.E4M3.F32.PACK_AB_MERGE_C R7, R51, R54, RZ ;  /* 0x000000363307723e */ /* 0x000fe400048070ff */
[----:B--2---:R-:W-:-:S05]  /*f48f0*/  F2FP.SATFINITE.E4M3.F32.PACK_AB_MERGE_C R0, R35, R34, RZ ;  /* 0x000000222300723e */ /* 0x004fca00048070ff */
[----:B------:R2:W-:Y:S04]  /*f4900*/  STL [R1+0x2d8], R0 ;  /* 0x0002d80001007387 */ /* 0x0005e80000100800 */
[----:B------:R-:W-:Y:S04]  /*f4910*/  STL [R1+0x4798], R5 ;  /* 0x0047980501007387 */ /* 0x000fe80000100800 */
[----:B------:R-:W-:Y:S04]  /*f4920*/  STL [R1+0x479c], R6 ;  /* 0x00479c0601007387 */ /* 0x000fe80000100800 */
[----:B------:R-:W-:Y:S01]  /*f4930*/  STL [R1+0x47a4], R7 ;  /* 0x0047a40701007387 */ /* 0x000fe20000100800 */
[----:B--2---:R-:W-:-:S02]  /*f4940*/  F2FP.SATFINITE.E4M3.F32.PACK_AB_MERGE_C R0, R17, R59, RZ ;  /* 0x0000003b1100723e */ /* 0x004fc400048070ff */
[----:B------:R-:W-:-:S03]  /*f4950*/  F2FP.SATFINITE.E4M3.F32.PACK_AB_MERGE_C R4, R49, R50, RZ ;  /* 0x000000323104723e */ /* 0x000fc600048070ff */
[----:B------:R2:W-:Y:S04]  /*f4960*/  STL [R1+0x2f4], R0 ;  /* 0x0002f40001007387 */ /* 0x0005e80000100800 */
[----:B------:R-:W3:Y:S04]  /*f4970*/  LDL.LU R10, [R1+0x520] ;  /* 0x00052000010a7983 */ /* 0x000ee80000300800 */
[----:B------:R-:W3:Y:S04]  /*f4980*/  LDL.LU R11, [R1+0x524] ;  /* 0x00052400010b7983 */ /* 0x000ee80000300800 */
[----:B------:R-:W4:Y:S04]  /*f4990*/  LDL.LU R8, [R1+0x528] ;  /* 0x0005280001087983 */ /* 0x000f280000300800 */
        /* <DEDUP_REMOVED lines=33> */
[----:B------:R-:W-:Y:S01]  /*f4bb0*/  STL [R1+0x47a8], R4 ;  /* 0x0047a80401007387 */ /* 0x000fe20000100800 */
[----:B---3--:R-:W-:-:S02]  /*f4bc0*/  F2FP.SATFINITE.E4M3.F32.PACK_AB_MERGE_C R3, R11, R10, RZ ;  /* 0x0000000a0b03723e */ /* 0x008fc400048070ff */
[----:B----4-:R-:W-:Y:S02]  /*f4bd0*/  F2FP.SATFINITE.E4M3.F32.PACK_AB_MERGE_C R49, R49, R8, RZ ;  /* 0x000000083131723e */ /* 0x010fe400048070ff */
[----:B-----5:R-:W-:Y:S02]  /*f4be0*/  F2FP.SATFINITE.E4M3.F32.PACK_AB_MERGE_C R42, R42, R15, RZ ;  /* 0x0000000f2a2a723e */ /* 0x020fe400048070ff */
[----:B--2---:R-:W-:Y:S01]  /*f4bf0*/  F2FP.SATFINITE.E4M3.F32.PACK_AB_MERGE_C R36, R18, R16, RZ ;  /* 0x000000101224723e */ /* 0x004fe200048070ff */
[----:B------:R-:W-:Y:S01]  /*f4c00*/  STL [R1+0x47c0], R3 ;  /* 0x0047c00301007387 */ /* 0x000fe20000100800 */
[----:B------:R-:W-:-:S03]  /*f4c10*/  F2FP.SATFINITE.E4M3.F32.PACK_AB_MERGE_C R44, R20, R19, RZ ;  /* 0x00000013142c723e */ /* 0x000fc600048070ff */
[----:B------:R-:W-:Y:S01]  /*f4c20*/  STL [R1+0x4678], R49 ;  /* 0x0046783101007387 */ /* 0x000fe20000100800 */
[----:B------:R-:W-:Y:S02]  /*f4c30*/  F2FP.SATFINITE.E4M3.F32.PACK_AB_MERGE_C R0, R22, R21, RZ ;  /* 0x000000151600723e */ /* 0x000fe400048070ff */
[----:B------:R-:W-:Y:S01]  /*f4c40*/  F2FP.SATFINITE.E4M3.F32.PACK_AB_MERGE_C R45, R24, R23, RZ ;  /* 0x00000017182d723e */ /* 0x000fe200048070ff */
[----:B------:R-:W-:Y:S04]  /*f4c50*/  STL [R1+0x47c4], R42 ;  /* 0x0047c42a01007387 */ /* 0x000fe80000100800 */
[----:B------:R-:W-:Y:S04]  /*f4c60*/  STL [R1+0x47c8], R36 ;  /* 0x0047c82401007387 */ /* 0x000fe80000100800 */
[----:B------:R-:W-:Y:S01]  /*f4c70*/  STL [R1+0x47cc], R44 ;  /* 0x0047cc2c01007387 */ /* 0x000fe20000100800 */
[----:B------:R-:W-:-:S03]  /*f4c80*/  F2FP.SATFINITE.E4M3.F32.PACK_AB_MERGE_C R61, R26, R25, RZ ;  /* 0x000000191a3d723e */ /* 0x000fc600048070ff */
[----:B------:R-:W-:Y:S01]  /*f4c90*/  STL [R1+0x47d0], R45 ;  /* 0x0047d02d01007387 */ /* 0x000fe20000100800 */
[----:B------:R-:W-:-:S03]  /*f4ca0*/  F2FP.SATFINITE.E4M3.F32.PACK_AB_MERGE_C R41, R28, R27, RZ ;  /* 0x0000001b1c29723e */ /* 0x000fc600048070ff */
[----:B------:R2:W-:Y:S01]  /*f4cb0*/  STL [R1+0x2fc], R0 ;  /* 0x0002fc0001007387 */ /* 0x0005e20000100800 */
[----:B------:R-:W-:-:S03]  /*f4cc0*/  F2FP.SATFINITE.E4M3.F32.PACK_AB_MERGE_C R60, R60, R30, RZ ;  /* 0x0000001e3c3c723e */ /* 0x000fc600048070ff */
[----:B------:R-:W-:Y:S01]  /*f4cd0*/  STL [R1+0x47d4], R61 ;  /* 0x0047d43d01007387 */ /* 0x000fe20000100800 */
[----:B------:R-:W-:-:S03]  /*f4ce0*/  F2FP.SATFINITE.E4M3.F32.PACK_AB_MERGE_C R37, R58, R31, RZ ;  /* 0x0000001f3a25723e */ /* 0x000fc600048070ff */
[----:B------:R-:W-:Y:S01]  /*f4cf0*/  STL [R1+0x47d8], R41 ;  /* 0x0047d82901007387 */ /* 0x000fe20000100800 */
[----:B------:R-:W-:-:S03]  /*f4d00*/  F2FP.SATFINITE.E4M3.F32.PACK_AB_MERGE_C R2, R55, R56, RZ ;  /* 0x000000383702723e */ /* 0x000fc600048070ff */
[----:B------:R-:W-:Y:S01]  /*f4d10*/  STL [R1+0x47dc], R60 ;  /* 0x0047dc3c01007387 */ /* 0x000fe20000100800 */
[----:B--2---:R-:W-:Y:S02]  /*f4d20*/  F2FP.SATFINITE.E4M3.F32.PACK_AB_MERGE_C R0, R29, R9, RZ ;  /* 0x000000091d00723e */ /* 0x004fe400048070ff */
[----:B------:R-:W-:-:S03]  /*f4d30*/  F2FP.SATFINITE.E4M3.F32.PACK_AB_MERGE_C R39, R59, R57, RZ ;  /* 0x000000393b27723e */ /* 0x000fc600048070ff */
[----:B------:R2:W-:Y:S04]  /*f4d40*/  STL [R1+0x2f8], R0 ;  /* 0x0002f80001007387 */ /* 0x0005e80000100800 */
[----:B------:R-:W-:Y:S04]  /*f4d50*/  STL [R1+0x47e0], R37 ;  /* 0x0047e02501007387 */ /* 0x000fe80000100800 */
[----:B------:R3:W-:Y:S01]  /*f4d60*/  STL [R1+0x47e4], R2 ;  /* 0x0047e40201007387 */ /* 0x0007e20000100800 */
[----:B------:R-:W-:Y:S02]  /*f4d70*/  F2FP.SATFINITE.E4M3.F32.PACK_AB_MERGE_C R54, R54, R17, RZ ;  /* 0x000000113636723e */ /* 0x000fe400048070ff */
[----:B--2---:R-:W-:-:S02]  /*f4d80*/  F2FP.SATFINITE.E4M3.F32.PACK_AB_MERGE_C R0, R32, R33, RZ ;  /* 0x000000212000723e */ /* 0x004fc400048070ff */
[----:B---3--:R-:W-:-:S03]  /*f4d90*/  F2FP.SATFINITE.E4M3.F32.PACK_AB_MERGE_C R2, R35, R34, RZ ;  /* 0x000000222302723e */ /* 0x008fc600048070ff */
[----:B------:R2:W-:Y:S04]  /*f4da0*/  STL [R1+0x47e8], R0 ;  /* 0x0047e80001007387 */ /* 0x0005e80000100800 */
[----:B------:R-:W-:Y:S04]  /*f4db0*/  STL [R1+0x314], R2 ;  /* 0x0003140201007387 */ /* 0x000fe80000100800 */
[----:B------:R-:W-:Y:S04]  /*f4dc0*/  STL [R1+0x47ec], R39 ;  /* 0x0047ec2701007387 */ /* 0x000fe80000100800 */
[----:B------:R-:W-:Y:S04]  /*f4dd0*/  STL [R1+0x47f0], R54 ;  /* 0x0047f03601007387 */ /* 0x000fe80000100800 */
        /* <DEDUP_REMOVED lines=52> */
[----:B-----5:R-:W-:Y:S01]  /*f5120*/  F2FP.SATFINITE.E4M3.F32.PACK_AB_MERGE_C R59, R59, R4, RZ ;  /* 0x000000043b3b723e */ /* 0x020fe200048070ff */
[----:B------:R-:W-:Y:S01]  /*f5130*/  STL [R1+0x47f4], R40 ;  /* 0x0047f42801007387 */ /* 0x000fe20000100800 */
[----:B--2---:R-:W-:Y:S02]  /*f5140*/  F2FP.SATFINITE.E4M3.F32.PACK_AB_MERGE_C R0, R6, R7, RZ ;  /* 0x000000070600723e */ /* 0x004fe400048070ff */
[----:B------:R-:W-:Y:S01]  /*f5150*/  F2FP.SATFINITE.E4M3.F32.PACK_AB_MERGE_C R58, R58, R5, RZ ;  /* 0x000000053a3a723e */ /* 0x000fe200048070ff */
[----:B------:R-:W-:Y:S04]  /*f5160*/  STL [R1+0x47f8], R38 ;  /* 0x0047f82601007387 */ /* 0x000fe80000100800 */
[----:B------:R-:W-:Y:S01]  /*f5170*/  STL [R1+0x47fc], R59 ;  /* 0x0047fc3b01007387 */ /* 0x000fe20000100800 */
[----:B------:R-:W-:-:S02]  /*f5180*/  F2FP.SATFINITE.E4M3.F32.PACK_AB_MERGE_C R57, R57, R43, RZ ;  /* 0x0000002b3939723e */ /* 0x000fc400048070ff */
[----:B------:R-:W-:Y:S01]  /*f5190*/  F2FP.SATFINITE.E4M3.F32.PACK_AB_MERGE_C R56, R56, R52, RZ ;  /* 0x000000343838723e */ /* 0x000fe200048070ff */
[----:B------:R-:W-:Y:S04]  /*f51a0*/  STL [R1+0x4800], R58 ;  /* 0x0048003a01007387 */ /* 0x000fe80000100800 */
[----:B------:R2:W-:Y:S01]  /*f51b0*/  STL [R1+0x31c], R0 ;  /* 0x00031c0001007387 */ /* 0x0005e20000100800 */
[----:B------:R-:W-:-:S03]  /*f51c0*/  F2FP.SATFINITE.E4M3.F32.PACK_AB_MERGE_C R55, R55, R46, RZ ;  /* 0x0000002e3737723e */ /* 0x000fc600048070ff */
[----:B------:R-:W-:Y:S04]  /*f51d0*/  STL [R1+0x4804], R57 ;  /* 0x0048043901007387 */ /* 0x000fe80000100800 */
[----:B------:R-:W-:Y:S01]  /*f51e0*/  STL [R1+0x4808], R56 ;  /* 0x0048083801007387 */ /* 0x000fe20000100800 */
[----:B------:R-:W-:Y:S02]  /*f51f0*/  F2FP.SATFINITE.E4M3.F32.PACK_AB_MERGE_C R35, R35, R53, RZ ;  /* 0x000000352323723e */ /* 0x000fe400048070ff */
[----:B--2---:R-:W-:Y:S01]  /*f5200*/  F2FP.SATFINITE.E4M3.F32.PACK_AB_MERGE_C R0, R47, R48, RZ ;  /* 0x000000302f00723e */ /* 0x004fe200048070ff */
[----:B------:R-:W-:Y:S04]  /*f5210*/  STL [R1+0x480c], R55 ;  /* 0x00480c3701007387 */ /* 0x000fe80000100800 */
[----:B------:R2:W-:Y:S04]  /*f5220*/  STL [R1+0x318], R0 ;  /* 0x0003180001007387 */ /* 0x0005e80000100800 */
[----:B------:R-:W-:Y:S01]  /*f5230*/  STL [R1+0x4810], R35 ;  /* 0x0048102301007387 */ /* 0x000fe20000100800 */
[----:B------:R-:W-:-:S02]  /*f5240*/  F2FP.SATFINITE.E4M3.F32.PACK_AB_MERGE_C R51, R51, R15, RZ ;  /* 0x0000000f3333723e */ /* 0x000fc400048070ff */
[----:B--2---:R-:W-:-:S05]  /*f5250*/  F2FP.SATFINITE.E4M3.F32.PACK_AB_MERGE_C R0, R14, R13, RZ ;  /* 0x0000000d0e00723e */ /* 0x004fca00048070ff */
[----:B------:R2:W-:Y:S04]  /*f5260*/  STL [R1+0x330], R0 ;  /* 0x0003300001007387 */ /* 0x0005e80000100800 */
[----:B------:R-:W-:Y:S01]  /*f5270*/  STL [R1+0x4668], R51 ;  /* 0x0046683301007387 */ /* 0x000fe20000100800 */
[----:B--2---:R-:W-:Y:S02]  /*f5280*/  F2FP.SATFINITE.E4M3.F32.PACK_AB_MERGE_C R0, R21, R20, RZ ;  /* 0x000000141500723e */ /* 0x004fe400048070ff */
[----:B------:R-:W-:-:S03]  /*f5290*/  F2FP.SATFINITE.E4M3.F32.PACK_AB_MERGE_C R25, R25, R24, RZ ;  /* 0x000000181919723e */ /* 0x000fc600048070ff */
[----:B------:R2:W-:Y:S04]  /*f52a0*/  STL [R1+0x2e0], R0 ;  /* 0x0002e00001007387 */ /* 0x0005e80000100800 */
[----:B------:R-:W3:Y:S04]  /*f52b0*/  LDL.LU R35, [R1+0x280] ;  /* 0x0002800001237983 */ /* 0x000ee80000300800 */
[----:B------:R-:W3:Y:S01]  /*f52c0*/  LDL.LU R24, [R1+0x284] ;  /* 0x0002840001187983 */ /* 0x000ee20000300800 */
[----:B------:R-:W-:Y:S02]  /*f52d0*/  F2FP.SATFINITE.E4M3.F32.PACK_AB_MERGE_C R26, R26, R23, RZ ;  /* 0x000000171a1a723e */ /* 0x000fe400048070ff */
[----:B--2---:R-:W-:-:S02]  /*f52e0*/  F2FP.SATFINITE.E4M3.F32.PACK_AB_MERGE_C R0, R17, R9, RZ ;  /* 0x000000091100723e */ /* 0x004fc400048070ff */
[----:B------:R-:W-:-:S03]  /*f52f0*/  F2FP.SATFINITE.E4M3.F32.PACK_AB_MERGE_C R27, R27, R22, RZ ;  /* 0x000000161b1b723e */ /* 0x000fc600048070ff */
        /* <DEDUP_REMOVED lines=14> */
[----:B------:R-:W5:Y:S04]  /*f53e0*/  LDL.LU R54, [R1+0x228] ;  /* 0x0002280001367983 */ /* 0x000f680000300800 */
[----:B------:R-:W5:Y:S01]  /*f53f0*/  LDL.LU R39, [R1+0x22c] ;  /* 0x00022c0001277983 */ /* 0x000f620000300800 */
[----:B------:R-:W-:-:S03]  /*f5400*/  F2FP.SATFINITE.E4M3.F32.PACK_AB_MERGE_C R29, R29, R18, RZ ;  /* 0x000000121d1d723e */ /* 0x000fc600048070ff */
[----:B--2---:R-:W2:Y:S04]  /*f5410*/  LDL.LU R0, [R1+0x200] ;  /* 0x0002000001007983 */ /* 0x004ea80000300800 */
        /* <DEDUP_REMOVED lines=18> */
[----:B------:R-:W2:Y:S01]  /*f5540*/  LDL.LU R12, [R1+0x1594] ;  /* 0x00159400010c7983 */ /* 0x000ea20000300800 */
[----:B------:R-:W-:-:S03]  /*f5550*/  F2FP.SATFINITE.E4M3.F32.PACK_AB_MERGE_C R32, R32, R11, RZ ;  /* 0x0000000b2020723e */ /* 0x000fc600048070ff */
        /* <DEDUP_REMOVED lines=18> */
[----:B------:R-:W2:Y:S01]  /*f5680*/  LDL.LU R7, [R1+0x2898] ;  /* 0x0028980001077983 */ /* 0x000ea20000300800 */
[----:B---3--:R-:W-:-:S03]  /*f5690*/  F2FP.SATFINITE.E4M3.F32.PACK_AB_MERGE_C R24, R24, R35, RZ ;  /* 0x000000231818723e */ /* 0x008fc600048070ff */
[----:B------:R-:W3:Y:S01]  /*f56a0*/  LDL.LU R35, [R1+0x4810] ;  /* 0x0048100001237983 */ /* 0x000ee20000300800 */
[----:B----4-:R-:W-:-:S03]  /*f56b0*/  F2FP.SATFINITE.E4M3.F32.PACK_AB_MERGE_C R23, R23, R55, RZ ;  /* 0x000000371717723e */ /* 0x010fc600048070ff */
[----:B------:R-:W4:Y:S01]  /*f56c0*/  LDL.LU R55, [R1+0x480c] ;  /* 0x00480c0001377983 */ /* 0x000f220000300800 */
[----:B-----5:R-:W-:Y:S02]  /*f56d0*/  F2FP.SATFINITE.E4M3.F32.PACK_AB_MERGE_C R58, R58, R57, RZ ;  /* 0x000000393a3a723e */ /* 0x020fe400048070ff */
[----:B------:R-:W-:Y:S02]  /*f56e0*/  F2FP.SATFINITE.E4M3.F32.PACK_AB_MERGE_C R22, R22, R56, RZ ;  /* 0x000000381616723e */ /* 0x000fe400048070ff */
[----:B------:R-:W5:Y:S04]  /*f56f0*/  LDL.LU R56, [R1+0x4808] ;  /* 0x0048080001387983 */ /* 0x000f680000300800 */
[----:B------:R-:W3:Y:S04]  /*f5700*/  LDL.LU R57, [R1+0x4804] ;  /* 0x0048040001397983 */ /* 0x000ee80000300800 */
[----:B------:R0:W-:Y:S01]  /*f5710*/  STL [R1+0x284], R58 ;  /* 0x0002843a01007387 */ /* 0x0001e20000100800 */
[----:B------:R-:W-:-:S02]  /*f5720*/  F2FP.SATFINITE.E4M3.F32.PACK_AB_MERGE_C R21, R21, R59, RZ ;  /* 0x0000003b1515723e */ /* 0x000fc400048070ff */
[----:B------:R-:W-:Y:S02]  /*f5730*/  F2FP.SATFINITE.E4M3.F32.PACK_AB_MERGE_C R20, R20, R38, RZ ;  /* 0x000000261414723e */ /* 0x000fe400048070ff */
[----:B------:R-:W-:Y:S02]  /*f5740*/  F2FP.SATFINITE.E4M3.F32.PACK_AB_MERGE_C R39, R39, R54, RZ ;  /* 0x000000362727723e */ /* 0x000fe400048070ff */
[----:B------:R-:W-:Y:S01]  /*f5750*/  F2FP.SATFINITE.E4M3.F32.PACK_AB_MERGE_C R19, R19, R40, RZ ;  /* 0x000000281313723e */ /* 0x000fe200048070ff */
[----:B0-----:R-:W3:Y:S04]  /*f5760*/  LDL.LU R58, [R1+0x4800] ;  /* 0x00480000013a7983 */ /* 0x001ee80000300800 */
[----:B------:R-:W3:Y:S04]  /*f5770*/  LDL.LU R59, [R1+0x47fc] ;  /* 0x0047fc00013b7983 */ /* 0x000ee80000300800 */
[----:B------:R-:W3:Y:S04]  /*f5780*/  LDL.LU R38, [R1+0x47f8] ;  /* 0x0047f80001267983 */ /* 0x000ee80000300800 */
[----:B------:R-:W3:Y:S04]  /*f5790*/  LDL.LU R40, [R1+0x47f4] ;  /* 0x0047f40001287983 */ /* 0x000ee80000300800 */
[----:B------:R-:W3:Y:S04]  /*f57a0*/  LDL.LU R54, [R1+0x47f0] ;  /* 0x0047f00001367983 */ /* 0x000ee80000300800 */
[----:B------:R0:W-:Y:S01]  /*f57b0*/  STL [R1+0x280], R39 ;  /* 0x0002802701007387 */ /* 0x0001e20000100800 */
[----:B--2---:R-:W-:-:S02]  /*f57c0*/  F2FP.SATFINITE.E4M3.F32.PACK_AB_MERGE_C R18, R18, R0, RZ ;  /* 0x000000001212723e */ /* 0x004fc400048070ff */
[----:B------:R-:W-:Y:S02]  /*f57d0*/  F2FP.SATFINITE.E4M3.F32.PACK_AB_MERGE_C R41, R41, R60, RZ ;  /* 0x0000003c2929723e */ /* 0x000fe400048070ff */
[----:B------:R-:W-:Y:S02]  /*f57e0*/  F2FP.SATFINITE.E4M3.F32.PACK_AB_MERGE_C R17, R17, R2, RZ ;  /* 0x000000021111723e */ /* 0x000fe400048070ff */
[----:B------:R-:W-:Y:S01]  /*f57f0*/  F2FP.SATFINITE.E4M3.F32.PACK_AB_MERGE_C R16, R16, R37, RZ ;  /* 0x000000251010723e */ /* 0x000fe200048070ff */
[----:B0-----:R-:W2:Y:S04]  /*f5800*/  LDL.LU R39, [R1+0x47ec] ;  /* 0x0047ec0001277983 */ /* 0x001ea80000300800 */
[----:B------:R-:W2:Y:S04]  /*f5810*/  LDL.LU R0, [R1+0x47e8] ;  /* 0x0047e80001007983 */ /* 0x000ea80000300800 */
[----:B------:R-:W2:Y:S04]  /*f5820*/  LDL.LU R2, [R1+0x47e4] ;  /* 0x0047e40001027983 */ /* 0x000ea80000300800 */
[----:B------:R-:W2:Y:S04]  /*f5830*/  LDL.LU R37, [R1+0x47e0] ;  /* 0x0047e00001257983 */ /* 0x000ea80000300800 */
[----:B------:R-:W2:Y:S04]  /*f5840*/  LDL.LU R60, [R1+0x47dc] ;  /* 0x0047dc00013c7983 */ /* 0x000ea80000300800 */
[----:B------:R0:W-:Y:S01]  /*f5850*/  STL [R1+0x288], R41 ;  /* 0x0002882901007387 */ /* 0x0001e20000100800 */
[----:B------:R-:W-:-:S02]  /*f5860*/  F2FP.SATFINITE.E4M3.F32.PACK_AB_MERGE_C R15, R15, R61, RZ ;  /* 0x0000003d0f0f723e */ /* 0x000fc400048070ff */
[----:B------:R-:W-:Y:S02]  /*f5870*/  F2FP.SATFINITE.E4M3.F32.PACK_AB_MERGE_C R42, R42, R36, RZ ;  /* 0x000000242a2a723e */ /* 0x000fe400048070ff */
        /* <DEDUP_REMOVED lines=12> */
[----:B------:R-:W-:Y:S01]  /*f5940*/  F2FP.SATFINITE.E4M3.F32.PACK_AB_MERGE_C R9, R9, R52, RZ ;  /* 0x000000340909723e */ /* 0x000fe200048070ff */
[----:B0-----:R-:W2:Y:S04]  /*f5950*/  LDL.LU R42, [R1+0x47c4] ;  /* 0x0047c400012a7983 */ /* 0x001ea80000300800 */
[----:B------:R-:W2:Y:S04]  /*f5960*/  LDL.LU R3, [R1+0x47c0] ;  /* 0x0047c00001037983 */ /* 0x000ea80000300800 */
[----:B------:R-:W2:Y:S04]  /*f5970*/  LDL.LU R5, [R1+0x28ec] ;  /* 0x0028ec0001057983 */ /* 0x000ea80000300800 */
[----:B------:R-:W2:Y:S04]  /*f5980*/  LDL.LU R43, [R1+0x28e4] ;  /* 0x0028e400012b7983 */ /* 0x000ea80000300800 */
[----:B------:R0:W-:Y:S01]  /*f5990*/  STL [R1+0x2ec], R46 ;  /* 0x0002ec2e01007387 */ /* 0x0001e20000100800 */
[----:B------:R-:W-:-:S03]  /*f59a0*/  F2FP.SATFINITE.E4M3.F32.PACK_AB_MERGE_C R47, R47, R48, RZ ;  /* 0x000000302f2f723e */ /* 0x000fc600048070ff */
[----:B0-----:R-:W2:Y:S04]  /*f59b0*/  LDL.LU R46, [R1+0x28dc] ;  /* 0x0028dc00012e7983 */ /* 0x001ea80000300800 */
[----:B------:R-:W2:Y:S04]  /*f59c0*/  LDL.LU R53, [R1+0x289c] ;  /* 0x00289c0001357983 */ /* 0x000ea80000300800 */
[----:B------:R-:W2:Y:S04]  /*f59d0*/  LDL.LU R52, [R1+0x47bc] ;  /* 0x0047bc0001347983 */ /* 0x000ea80000300800 */
[----:B------:R-:W2:Y:S01]  /*f59e0*/  LDL.LU R48, [R1+0x47b8] ;  /* 0x0047b80001307983 */ /* 0x000ea20000300800 */
[----:B------:R-:W-:-:S02]  /*f59f0*/  F2FP.SATFINITE.E4M3.F32.PACK_AB_MERGE_C R8, R8, R51, RZ ;  /* 0x000000330808723e */ /* 0x000fc400048070ff */
[----:B------:R-:W-:Y:S02]  /*f5a00*/  F2FP.SATFINITE.E4M3.F32.PACK_AB_MERGE_C R49, R49, R50, RZ ;  /* 0x000000323131723e */ /* 0x000fe400048070ff */
[----:B------:R-:W-:Y:S02]  /*f5a10*/  LOP3.LUT R51, R7, 0xffff, RZ, 0xc0, !PT ;  /* 0x0000ffff07337812 */ /* 0x000fe400078ec0ff */
[----:B------:R-:W-:Y:S01]  /*f5a20*/  LOP3.LUT R50, R4, 0xffff, RZ, 0xc0, !PT ;  /* 0x0000ffff04327812 */ /* 0x000fe200078ec0ff */
[----:B------:R0:W-:Y:S01]  /*f5a30*/  STL [R1+0x2e8], R47 ;  /* 0x0002e82f01007387 */ /* 0x0001e20000100800 */
[----:B------:R-:W-:-:S03]  /*f5a40*/  LOP3.LUT R6, R6, 0xffff, RZ, 0xc0, !PT ;  /* 0x0000ffff06067812 */ /* 0x000fc600078ec0ff */
[----:B0-----:R-:W3:Y:S04]  /*f5a50*/  LDL.LU R47, [R1+0x47b4] ;  /* 0x0047b400012f7983 */ /* 0x001ee80000300800 */
[----:B------:R0:W-:Y:S02]  /*f5a60*/  STL [R1+0x2e4], R49 ;  /* 0x0002e43101007387 */ /* 0x0001e40000100800 */
[----:B0-----:R-:W-:Y:S02]  /*f5a70*/  SHF.R.U32.HI R49, RZ, 0x8, R50 ;  /* 0x00000008ff317819 */ /* 0x001fe40000011632 */
[----:B--2---:R-:W-:Y:S02]  /*f5a80*/  LOP3.LUT R7, R48, 0xffff, RZ, 0xc0, !PT ;  /* 0x0000ffff30077812 */ /* 0x004fe400078ec0ff */
[----:B------:R-:W-:-:S02]  /*f5a90*/  LOP3.LUT R4, R52, 0xffff, RZ, 0xc0, !PT ;  /* 0x0000ffff34047812 */ /* 0x000fc400078ec0ff */
[----:B------:R-:W-:Y:S01]  /*f5aa0*/  LOP3.LUT R52, R8, 0xffff, RZ, 0xc0, !PT ;  /* 0x0000ffff08347812 */ /* 0x000fe200078ec0ff */
[----:B------:R-:W2:Y:S01]  /*f5ab0*/  LDL.LU R48, [R1+0x47b0] ;  /* 0x0047b00001307983 */ /* 0x000ea20000300800 */
[----:B------:R-:W-:-:S05]  /*f5ac0*/  PRMT R8, R50, 0x3340, R7 ;  /* 0x0000334032087816 */ /* 0x000fca0000000007 */
[----:B------:R0:W-:Y:S01]  /*f5ad0*/  STL [R1+0x159c], R8 ;  /* 0x00159c0801007387 */ /* 0x0001e20000100800 */
[----:B------:R-:W-:Y:S02]  /*f5ae0*/  SHF.R.U32.HI R50, RZ, 0x8, R7 ;  /* 0x00000008ff327819 */ /* 0x000fe40000011607 */
[----:B------:R-:W-:Y:S02]  /*f5af0*/  SHF.R.U32.HI R7, RZ, 0x8, R4 ;  /* 0x00000008ff077819 */ /* 0x000fe40000011604 */
[----:B0-----:R-:W-:Y:S02]  /*f5b00*/  SHF.R.U32.HI R8, RZ, 0x8, R6 ;  /* 0x00000008ff087819 */ /* 0x001fe40000011606 */
[----:B------:R-:W-:Y:S02]  /*f5b10*/  PRMT R6, R6, 0x3340, R4 ;  /* 0x0000334006067816 */ /* 0x000fe40000000004 */
[----:B------:R-:W-:Y:S02]  /*f5b20*/  SHF.R.U32.HI R4, RZ, 0x8, R51 ;  /* 0x00000008ff047819 */ /* 0x000fe40000011633 */
[----:B------:R-:W-:Y:S01]  /*f5b30*/  PRMT R51, R51, 0x3340, R52 ;  /* 0x0000334033337816 */ /* 0x000fe20000000034 */
[----:B------:R0:W-:Y:S02]  /*f5b40*/  STL [R1+0x1598], R6 ;  /* 0x0015980601007387 */ /* 0x0001e40000100800 */
[----:B0-----:R-:W-:-:S02]  /*f5b50*/  LOP3.LUT R6, R8, 0xffff, RZ, 0xc0, !PT ;  /* 0x0000ffff08067812 */ /* 0x001fc400078ec0ff */
[----:B------:R-:W-:Y:S02]  /*f5b60*/  SHF.R.U32.HI R8, RZ, 0x8, R52 ;  /* 0x00000008ff087819 */ /* 0x000fe40000011634 */
[----:B------:R-:W4:Y:S01]  /*f5b70*/  LDL.LU R52, [R1+0x47ac] ;  /* 0x0047ac0001347983 */ /* 0x000f220000300800 */
[----:B------:R-:W-:Y:S02]  /*f5b80*/  LOP3.LUT R49, R49, 0xffff, RZ, 0xc0, !PT ;  /* 0x0000ffff31317812 */ /* 0x000fe400078ec0ff */
[----:B------:R-:W-:Y:S02]  /*f5b90*/  LOP3.LUT R50, R50, 0xffff, RZ, 0xc0, !PT ;  /* 0x0000ffff32327812 */ /* 0x000fe400078ec0ff */
[----:B------:R-:W-:Y:S02]  /*f5ba0*/  LOP3.LUT R7, R7, 0xffff, RZ, 0xc0, !PT ;  /* 0x0000ffff07077812 */ /* 0x000fe400078ec0ff */
[----:B------:R-:W-:Y:S02]  /*f5bb0*/  LOP3.LUT R4, R4, 0xffff, RZ, 0xc0, !PT ;  /* 0x0000ffff04047812 */ /* 0x000fe400078ec0ff */
[----:B------:R-:W-:-:S02]  /*f5bc0*/  LOP3.LUT R8, R8, 0xffff, RZ, 0xc0, !PT ;  /* 0x0000ffff08087812 */ /* 0x000fc400078ec0ff */
[----:B------:R-:W-:Y:S02]  /*f5bd0*/  PRMT R49, R49, 0x3340, R50 ;  /* 0x0000334031317816 */ /* 0x000fe40000000032 */
[----:B------:R-:W-:Y:S02]  /*f5be0*/  PRMT R6, R6, 0x3340, R7 ;  /* 0x0000334006067816 */ /* 0x000fe40000000007 */
[----:B------:R-:W-:Y:S01]  /*f5bf0*/  PRMT R4, R4, 0x3340, R8 ;  /* 0x0000334004047816 */ /* 0x000fe20000000008 */
[----:B------:R-:W-:Y:S04]  /*f5c00*/  STL [R1+0x1594], R51 ;  /* 0x0015943301007387 */ /* 0x000fe80000100800 */
[----:B------:R0:W-:Y:S04]  /*f5c10*/  STL [R1+0x1580], R49 ;  /* 0x0015803101007387 */ /* 0x0001e80000100800 */
[----:B------:R1:W-:Y:S01]  /*f5c20*/  STL [R1+0x157c], R6 ;  /* 0x00157c0601007387 */ /* 0x0003e20000100800 */
[----:B------:R-:W-:-:S03]  /*f5c30*/  LOP3.LUT R7, R5, 0xffff, RZ, 0xc0, !PT ;  /* 0x0000ffff05077812 */ /* 0x000fc600078ec0ff */
[----:B------:R4:W-:Y:S01]  /*f5c40*/  STL [R1+0x1578], R4 ;  /* 0x0015780401007387 */ /* 0x0009e20000100800 */
[----:B---3--:R-:W-:Y:S02]  /*f5c50*/  LOP3.LUT R8, R47, 0xffff, RZ, 0xc0, !PT ;  /* 0x0000ffff2f087812 */ /* 0x008fe400078ec0ff */
[----:B------:R-:W-:Y:S02]  /*f5c60*/  LOP3.LUT R43, R43, 0xffff, RZ, 0xc0, !PT ;  /* 0x0000ffff2b2b7812 */ /* 0x000fe400078ec0ff */
[----:B0-----:R-:W-:Y:S02]  /*f5c70*/  SHF.R.U32.HI R49, RZ, 0x8, R7 ;  /* 0x00000008ff317819 */ /* 0x001fe40000011607 */
[----:B-1----:R-:W-:Y:S02]  /*f5c80*/  LOP3.LUT R6, R46, 0xffff, RZ, 0xc0, !PT ;  /* 0x0000ffff2e067812 */ /* 0x002fe400078ec0ff */
[----:B------:R-:W-:Y:S02]  /*f5c90*/  LOP3.LUT R46, R53, 0xffff, RZ, 0xc0, !PT ;  /* 0x0000ffff352e7812 */ /* 0x000fe400078ec0ff */
[----:B------:R-:W-:-:S02]  /*f5ca0*/  LOP3.LUT R9, R9, 0xffff, RZ, 0xc0, !PT ;  /* 0x0000ffff09097812 */ /* 0x000fc400078ec0ff */
[----:B--2---:R-:W-:Y:S02]  /*f5cb0*/  LOP3.LUT R5, R48, 0xffff, RZ, 0xc0, !PT ;  /* 0x0000ffff30057812 */ /* 0x004fe400078ec0ff */
[----:B------:R-:W2:Y:S01]  /*f5cc0*/  LDL.LU R48, [R1+0x28fc] ;  /* 0x0028fc0001307983 */ /* 0x000ea20000300800 */
[----:B----4-:R-:W-:-:S03]  /*f5cd0*/  LOP3.LUT R4, R52, 0xffff, RZ, 0xc0, !PT ;  /* 0x0000ffff34047812 */ /* 0x010fc600078ec0ff */
[----:B------:R-:W3:Y:S04]  /*f5ce0*/  LDL.LU R52, [R1+0x28f8] ;  /* 0x0028f80001347983 */ /* 0x000ee80000300800 */
[----:B------:R-:W4:Y:S01]  /*f5cf0*/  LDL.LU R47, [R1+0x28f0] ;  /* 0x0028f000012f7983 */ /* 0x000f220000300800 */
[----:B------:R-:W-:-:S03]  /*f5d00*/  PRMT R7, R7, 0x3340, R4 ;  /* 0x0000334007077816 */ /* 0x000fc60000000004 */
[----:B------:R-:W5:Y:S04]  /*f5d10*/  LDL.LU R53, [R1+0x28a0] ;  /* 0x0028a00001357983 */ /* 0x000f680000300800 */
[----:B------:R-:W5:Y:S04]  /*f5d20*/  LDL.LU R51, [R1+0xf8] ;  /* 0x0000f80001337983 */ /* 0x000f680000300800 */
[----:B------:R0:W-:Y:S04]  /*f5d30*/  STL [R1+0x408], R7 ;  /* 0x0004080701007387 */ /* 0x0001e80000100800 */
[----:B------:R-:W5:Y:S01]  /*f5d40*/  LDL.LU R50, [R1+0xf0] ;  /* 0x0000f00001327983 */ /* 0x000f620000300800 */
[----:B0-----:R-:W-:-:S02]  /*f5d50*/  SHF.R.U32.HI R7, RZ, 0x8, R43 ;  /* 0x00000008ff077819 */ /* 0x001fc4000001162b */
[----:B------:R-:W-:-:S05]  /*f5d60*/  PRMT R43, R43, 0x3340, R5 ;  /* 0x000033402b2b7816 */ /* 0x000fca0000000005 */
[----:B------:R0:W-:Y:S02]  /*f5d70*/  STL [R1+0x1590], R43 ;  /* 0x0015902b01007387 */ /* 0x0001e40000100800 */
[----:B0-----:R-:W-:Y:S02]  /*f5d80*/  SHF.R.U32.HI R43, RZ, 0x8, R6 ;  /* 0x00000008ff2b7819 */ /* 0x001fe40000011606 */
[----:B------:R-:W-:-:S05]  /*f5d90*/  PRMT R6, R6, 0x3340, R8 ;  /* 0x0000334006067816 */ /* 0x000fca0000000008 */
[----:B------:R0:W-:Y:S01]  /*f5da0*/  STL [R1+0x158c], R6 ;  /* 0x00158c0601007387 */ /* 0x0001e20000100800 */
[----:B------:R-:W-:Y:S02]  /*f5db0*/  SHF.R.U32.HI R5, RZ, 0x8, R5 ;  /* 0x00000008ff057819 */ /* 0x000fe40000011605 */
[----:B0-----:R-:W-:Y:S02]  /*f5dc0*/  SHF.R.U32.HI R6, RZ, 0x8, R8 ;  /* 0x00000008ff067819 */ /* 0x001fe40000011608 */
[----:B------:R-:W-:Y:S02]  /*f5dd0*/  SHF.R.U32.HI R8, RZ, 0x8, R46 ;  /* 0x00000008ff087819 */ /* 0x000fe4000001162e */
[--C-:B------:R-:W-:Y:S02]  /*f5de0*/  PRMT R46, R46, 0x3340, R9.reuse ;  /* 0x000033402e2e7816 */ /* 0x100fe40000000009 */
[----:B------:R-:W-:-:S03]  /*f5df0*/  SHF.R.U32.HI R9, RZ, 0x8, R9 ;  /* 0x00000008ff097819 */ /* 0x000fc60000011609 */
[----:B------:R0:W-:Y:S01]  /*f5e00*/  STL [R1+0x1588], R46 ;  /* 0x0015882e01007387 */ /* 0x0001e20000100800 */
[----:B------:R-:W-:Y:S02]  /*f5e10*/  SHF.R.U32.HI R4, RZ, 0x8, R4 ;  /* 0x00000008ff047819 */ /* 0x000fe40000011604 */
[----:B0-----:R-:W-:Y:S02]  /*f5e20*/  LOP3.LUT R46, R7, 0xffff, RZ, 0xc0, !PT ;  /* 0x0000ffff072e7812 */ /* 0x001fe400078ec0ff */
[----:B------:R-:W-:Y:S02]  /*f5e30*/  LOP3.LUT R7, R5, 0xffff, RZ, 0xc0, !PT ;  /* 0x0000ffff05077812 */ /* 0x000fe400078ec0ff */
[----:B------:R-:W-:Y:S01]  /*f5e40*/  LOP3.LUT R5, R8, 0xffff, RZ, 0xc0, !PT ;  /* 0x0000ffff08057812 */ /* 0x000fe200078ec0ff */
[----:B------:R-:W-:Y:S01]  /*f5e50*/  IMAD.MOV.U32 R8, RZ, RZ, R49 ;  /* 0x000000ffff087224 */ /* 0x000fe200078e0031 */
[----:B------:R-:W-:Y:S02]  /*f5e60*/  LOP3.LUT R49, R6, 0xffff, RZ, 0xc0, !PT ;  /* 0x0000ffff06317812 */ /* 0x000fe400078ec0ff */
[----:B------:R-:W-:-:S02]  /*f5e70*/  LOP3.LUT R6, R9, 0xffff, RZ, 0xc0, !PT ;  /* 0x0000ffff09067812 */ /* 0x000fc400078ec0ff */
[----:B------:R-:W-:Y:S02]  /*f5e80*/  PRMT R46, R46, 0x3340, R7 ;  /* 0x000033402e2e7816 */ /* 0x000fe40000000007 */
[----:B------:R-:W-:Y:S02]  /*f5e90*/  LOP3.LUT R9, R8, 0xffff, RZ, 0xc0, !PT ;  /* 0x0000ffff08097812 */ /* 0x000fe400078ec0ff */
[----:B------:R-:W-:Y:S02]  /*f5ea0*/  LOP3.LUT R8, R4, 0xffff, RZ, 0xc0, !PT ;  /* 0x0000ffff04087812 */ /* 0x000fe400078ec0ff */
[----:B------:R-:W5:Y:S04]  /*f5eb0*/  LDL.LU R4, [R1+0x47a8] ;  /* 0x0047a80001047983 */ /* 0x000f680000300800 */
[----:B------:R-:W5:Y:S04]  /*f5ec0*/  LDL.LU R7, [R1+0x47a4] ;  /* 0x0047a40001077983 */ /* 0x000f680000300800 */
[----:B------:R0:W-:Y:S04]  /*f5ed0*/  STL [R1+0x1574], R46 ;  /* 0x0015742e01007387 */ /* 0x0001e80000100800 */
[----:B0-----:R-:W5:Y:S01]  /*f5ee0*/  LDL.LU R46, [R1+0x47a0] ;  /* 0x0047a000012e7983 */ /* 0x001f620000300800 */
[----:B------:R-:W-:-:S02]  /*f5ef0*/  LOP3.LUT R43, R43, 0xffff, RZ, 0xc0, !PT ;  /* 0x0000ffff2b2b7812 */ /* 0x000fc400078ec0ff */
[----:B------:R-:W-:Y:S02]  /*f5f00*/  PRMT R5, R5, 0x3340, R6 ;  /* 0x0000334005057816 */ /* 0x000fe40000000006 */
[----:B------:R-:W-:Y:S02]  /*f5f10*/  PRMT R6, R9, 0x3340, R8 ;  /* 0x0000334009067816 */ /* 0x000fe40000000008 */
[----:B------:R-:W-:-:S05]  /*f5f20*/  PRMT R43, R43, 0x3340, R49 ;  /* 0x000033402b2b7816 */ /* 0x000fca0000000031 */
[----:B------:R-:W-:Y:S04]  /*f5f30*/  STL [R1+0x1570], R43 ;  /* 0x0015702b01007387 */ /* 0x000fe80000100800 */
[----:B------:R3:W-:Y:S04]  /*f5f40*/  STL [R1+0x156c], R5 ;  /* 0x00156c0501007387 */ /* 0x0007e80000100800 */
[----:B------:R4:W-:Y:S01]  /*f5f50*/  STL [R1+0x364], R6 ;  /* 0x0003640601007387 */ /* 0x0009e20000100800 */
[----:B------:R-:W-:Y:S02]  /*f5f60*/  LOP3.LUT R10, R10, 0xffff, RZ, 0xc0, !PT ;  /* 0x0000ffff0a0a7812 */ /* 0x000fe400078ec0ff */
[----:B--2---:R-:W-:-:S02]  /*f5f70*/  LOP3.LUT R49, R48, 0xffff, RZ, 0xc0, !PT ;  /* 0x0000ffff30317812 */ /* 0x004fc400078ec0ff */
[----:B---3--:R-:W-:Y:S02]  /*f5f80*/  LOP3.LUT R5, R52, 0xffff, RZ, 0xc0, !PT ;  /* 0x0000ffff34057812 */ /* 0x008fe400078ec0ff */
[----:B----4-:R-:W-:Y:S02]  /*f5f90*/  LOP3.LUT R6, R47, 0xffff, RZ, 0xc0, !PT ;  /* 0x0000ffff2f067812 */ /* 0x010fe400078ec0ff */
[----:B------:R-:W2:Y:S01]  /*f5fa0*/  LDL.LU R47, [R1+0x290c] ;  /* 0x00290c00012f7983 */ /* 0x000ea20000300800 */
[----:B-----5:R-:W-:Y:S02]  /*f5fb0*/  LOP3.LUT R9, R51, 0xffff, RZ, 0xc0, !PT ;  /* 0x0000ffff33097812 */ /* 0x020fe400078ec0ff */
[----:B------:R-:W-:Y:S01]  /*f5fc0*/  SHF.R.U32.HI R51, RZ, 0x8, R49 ;  /* 0x00000008ff337819 */ /* 0x000fe20000011631 */
[----:B------:R-:W3:Y:S01]  /*f5fd0*/  LDL.LU R43, [R1+0x2908] ;  /* 0x00290800012b7983 */ /* 0x000ee20000300800 */
[----:B------:R-:W-:Y:S02]  /*f5fe0*/  LOP3.LUT R52, R53, 0xffff, RZ, 0xc0, !PT ;  /* 0x0000ffff35347812 */ /* 0x000fe400078ec0ff */
[----:B------:R-:W-:-:S02]  /*f5ff0*/  LOP3.LUT R8, R50, 0xffff, RZ, 0xc0, !PT ;  /* 0x0000ffff32087812 */ /* 0x000fc400078ec0ff */
[----:B------:R-:W-:Y:S02]  /*f6000*/  LOP3.LUT R48, R46, 0xffff, RZ, 0xc0, !PT ;  /* 0x0000ffff2e307812 */ /* 0x000fe400078ec0ff */
[----:B------:R-:W4:Y:S04]  /*f6010*/  LDL.LU R46, [R1+0x28a8] ;  /* 0x0028a800012e7983 */ /* 0x000f280000300800 */
[----:B------:R-:W5:Y:S01]  /*f6020*/  LDL.LU R53, [R1+0x28a4] ;  /* 0x0028a40001357983 */ /* 0x000f620000300800 */
[--C-:B------:R-:W-:Y:S02]  /*f6030*/  PRMT R49, R49, 0x3340, R48.reuse ;  /* 0x0000334031317816 */ /* 0x100fe40000000030 */
[----:B------:R-:W-:Y:S02]  /*f6040*/  SHF.R.U32.HI R50, RZ, 0x8, R48 ;  /* 0x00000008ff327819 */ /* 0x000fe40000011630 */
[----:B------:R-:W-:Y:S01]  /*f6050*/  PRMT R48, R5, 0x3340, R9 ;  /* 0x0000334005307816 */ /* 0x000fe20000000009 */
[----:B------:R0:W-:Y:S04]  /*f6060*/  STL [R1+0x400], R49 ;  /* 0x0004003101007387 */ /* 0x0001e80000100800 */
[----:B------:R1:W-:Y:S01]  /*f6070*/  STL [R1+0x404], R48 ;  /* 0x0004043001007387 */ /* 0x0003e20000100800 */
[----:B0-----:R-:W-:-:S02]  /*f6080*/  SHF.R.U32.HI R49, RZ, 0x8, R5 ;  /* 0x00000008ff317819 */ /* 0x001fc40000011605 */
[----:B------:R-:W-:Y:S02]  /*f6090*/  SHF.R.U32.HI R5, RZ, 0x8, R9 ;  /* 0x00000008ff057819 */ /* 0x000fe40000011609 */
[----:B------:R-:W-:Y:S02]  /*f60a0*/  PRMT R9, R6, 0x3340, R8 ;  /* 0x0000334006097816 */ /* 0x000fe40000000008 */
[----:B-1----:R-:W-:Y:S02]  /*f60b0*/  SHF.R.U32.HI R48, RZ, 0x8, R6 ;  /* 0x00000008ff307819 */ /* 0x002fe40000011606 */
[----:B------:R-:W5:Y:S04]  /*f60c0*/  LDL.LU R6, [R1+0x479c] ;  /* 0x00479c0001067983 */ /* 0x000f680000300800 */
[----:B------:R0:W-:Y:S01]  /*f60d0*/  STL [R1+0x3e0], R9 ;  /* 0x0003e00901007387 */ /* 0x0001e20000100800 */
[----:B------:R-:W-:-:S02]  /*f60e0*/  SHF.R.U32.HI R8, RZ, 0x8, R8 ;  /* 0x00000008ff087819 */ /* 0x000fc40000011608 */
[----:B0-----:R-:W-:Y:S02]  /*f60f0*/  SHF.R.U32.HI R9, RZ, 0x8, R52 ;  /* 0x00000008ff097819 */ /* 0x001fe40000011634 */
[----:B------:R-:W-:-:S05]  /*f6100*/  PRMT R52, R52, 0x3340, R10 ;  /* 0x0000334034347816 */ /* 0x000fca000000000a */
[----:B------:R0:W-:Y:S01]  /*f6110*/  STL [R1+0x1584], R52 ;  /* 0x0015843401007387 */ /* 0x0001e20000100800 */
[----:B------:R-:W-:Y:S02]  /*f6120*/  SHF.R.U32.HI R10, RZ, 0x8, R10 ;  /* 0x00000008ff0a7819 */ /* 0x000fe4000001160a */
[----:B0-----:R-:W-:Y:S02]  /*f6130*/  LOP3.LUT R52, R48, 0xffff, RZ, 0xc0, !PT ;  /* 0x0000ffff30347812 */ /* 0x001fe400078ec0ff */
[----:B------:R-:W-:Y:S01]  /*f6140*/  LOP3.LUT R48, R8, 0xffff, RZ, 0xc0, !PT ;  /* 0x0000ffff08307812 */ /* 0x000fe200078ec0ff */
[----:B------:R-:W-:Y:S01]  /*f6150*/  IMAD.MOV.U32 R8, RZ, RZ, R50 ;  /* 0x000000ffff087224 */ /* 0x000fe200078e0032 */
[----:B------:R-:W-:Y:S01]  /*f6160*/  LOP3.LUT R50, R9, 0xffff, RZ, 0xc0, !PT ;  /* 0x0000ffff09327812 */ /* 0x000fe200078ec0ff */
[----:B------:R-:W-:Y:S01]  /*f6170*/  IMAD.MOV.U32 R9, RZ, RZ, R51 ;  /* 0x000000ffff097224 */ /* 0x000fe200078e0033 */
[----:B------:R-:W-:Y:S02]  /*f6180*/  LOP3.LUT R51, R10, 0xffff, RZ, 0xc0, !PT ;  /* 0x0000ffff0a337812 */ /* 0x000fe400078ec0ff */
[----:B------:R-:W-:-:S02]  /*f6190*/  PRMT R52, R52, 0x3340, R48 ;  /* 0x0000334034347816 */ /* 0x000fc40000000030 */
[----:B------:R-:W-:Y:S02]  /*f61a0*/  LOP3.LUT R10, R9, 0xffff, RZ, 0xc0, !PT ;  /* 0x0000ffff090a7812 */ /* 0x000fe400078ec0ff */
        /* <DEDUP_REMOVED lines=9> */
[----:B------:R-:W-:Y:S01]  /*f6240*/  PRMT R8, R49, 0x3340, R8 ;  /* 0x0000334031087816 */ /* 0x000fe20000000008 */
[----:B------:R-:W-:Y:S04]  /*f6250*/  STL [R1+0x1568], R50 ;  /* 0x0015683201007387 */ /* 0x000fe80000100800 */
[----:B------:R-:W-:Y:S04]  /*f6260*/  STL [R1+0x2cc], R9 ;  /* 0x0002cc0901007387 */ /* 0x000fe80000100800 */
[----:B------:R0:W-:Y:S01]  /*f6270*/  STL [R1+0x35c], R8 ;  /* 0x00035c0801007387 */ /* 0x0001e20000100800 */
[----:B------:R-:W-:-:S02]  /*f6280*/  LOP3.LUT R12, R12, 0xffff, RZ, 0xc0, !PT ;  /* 0x0000ffff0c0c7812 */ /* 0x000fc400078ec0ff */
[----:B------:R-:W-:Y:S02]  /*f6290*/  LOP3.LUT R11, R11, 0xffff, RZ, 0xc0, !PT ;  /* 0x0000ffff0b0b7812 */ /* 0x000fe400078ec0ff */
[----:B--2---:R-:W-:Y:S02]  /*f62a0*/  LOP3.LUT R47, R47, 0xffff, RZ, 0xc0, !PT ;  /* 0x0000ffff2f2f7812 */ /* 0x004fe400078ec0ff */
[----:B---3--:R-:W-:Y:S02]  /*f62b0*/  LOP3.LUT R43, R43, 0xffff, RZ, 0xc0, !PT ;  /* 0x0000ffff2b2b7812 */ /* 0x008fe400078ec0ff */
[----:B----4-:R-:W-:Y:S02]  /*f62c0*/  LOP3.LUT R46, R46, 0xffff, RZ, 0xc0, !PT ;  /* 0x0000ffff2e2e7812 */ /* 0x010fe400078ec0ff */
[----:B-----5:R-:W-:Y:S02]  /*f62d0*/  LOP3.LUT R10, R53, 0xffff, RZ, 0xc0, !PT ;  /* 0x0000ffff350a7812 */ /* 0x020fe400078ec0ff */
[----:B0-----:R-:W-:-:S02]  /*f62e0*/  LOP3.LUT R8, R48, 0xffff, RZ, 0xc0, !PT ;  /* 0x0000ffff30087812 */ /* 0x001fc400078ec0ff */
[----:B------:R-:W-:Y:S02]  /*f62f0*/  SHF.R.U32.HI R48, RZ, 0x8, R47 ;  /* 0x00000008ff307819 */ /* 0x000fe4000001162f */
[----:B------:R-:W-:Y:S02]  /*f6300*/  LOP3.LUT R9, R52, 0xffff, RZ, 0xc0, !PT ;  /* 0x0000ffff34097812 */ /* 0x000fe400078ec0ff */
[----:B------:R-:W2:Y:S04]  /*f6310*/  LDL.LU R52, [R1+0x291c] ;  /* 0x00291c0001347983 */ /* 0x000ea80000300800 */
[----:B------:R-:W3:Y:S01]  /*f6320*/  LDL.LU R51, [R1+0x2918] ;  /* 0x0029180001337983 */ /* 0x000ee20000300800 */
[--C-:B------:R-:W-:Y:S02]  /*f6330*/  PRMT R53, R47, 0x3340, R9.reuse ;  /* 0x000033402f357816 */ /* 0x100fe40000000009 */
[----:B------:R-:W-:Y:S01]  /*f6340*/  SHF.R.U32.HI R47, RZ, 0x8, R9 ;  /* 0x00000008ff2f7819 */ /* 0x000fe20000011609 */
[----:B------:R-:W-:Y:S01]  /*f6350*/  IMAD.MOV.U32 R9, RZ, RZ, R46 ;  /* 0x000000ffff097224 */ /* 0x000fe200078e002e */
[----:B------:R-:W-:Y:S01]  /*f6360*/  PRMT R46, R43, 0x3340, R8 ;  /* 0x000033402b2e7816 */ /* 0x000fe20000000008 */
[----:B------:R-:W4:Y:S04]  /*f6370*/  LDL.LU R50, [R1+0x28b0] ;  /* 0x0028b00001327983 */ /* 0x000f280000300800 */
[----:B------:R-:W5:Y:S04]  /*f6380*/  LDL.LU R49, [R1+0x28ac] ;  /* 0x0028ac0001317983 */ /* 0x000f680000300800 */
[----:B------:R0:W-:Y:S04]  /*f6390*/  STL [R1+0x3ec], R53 ;  /* 0x0003ec3501007387 */ /* 0x0001e80000100800 */
[----:B------:R1:W-:Y:S01]  /*f63a0*/  STL [R1+0x41c], R46 ;  /* 0x00041c2e01007387 */ /* 0x0003e20000100800 */
[----:B0-----:R-:W-:-:S02]  /*f63b0*/  SHF.R.U32.HI R53, RZ, 0x8, R43 ;  /* 0x00000008ff357819 */ /* 0x001fc4000001162b */
[----:B-1----:R-:W-:Y:S02]  /*f63c0*/  SHF.R.U32.HI R46, RZ, 0x8, R9 ;  /* 0x00000008ff2e7819 */ /* 0x002fe40000011609 */
[----:B------:R-:W-:Y:S02]  /*f63d0*/  PRMT R9, R9, 0x3340, R12 ;  /* 0x0000334009097816 */ /* 0x000fe4000000000c */
[----:B------:R-:W-:-:S03]  /*f63e0*/  SHF.R.U32.HI R43, RZ, 0x8, R8 ;  /* 0x00000008ff2b7819 */ /* 0x000fc60000011608 */
[----:B------:R0:W-:Y:S01]  /*f63f0*/  STL [R1+0x3c0], R9 ;  /* 0x0003c00901007387 */ /* 0x0001e20000100800 */
[----:B------:R-:W-:Y:S02]  /*f6400*/  SHF.R.U32.HI R8, RZ, 0x8, R10 ;  /* 0x00000008ff087819 */ /* 0x000fe4000001160a */
[----:B0-----:R-:W-:Y:S01]  /*f6410*/  SHF.R.U32.HI R9, RZ, 0x8, R12 ;  /* 0x00000008ff097819 */ /* 0x001fe2000001160c */
[----:B------:R-:W-:Y:S01]  /*f6420*/  IMAD.MOV.U32 R12, RZ, RZ, R43 ;  /* 0x000000ffff0c7224 */ /* 0x000fe200078e002b */
[--C-:B------:R-:W-:Y:S01]  /*f6430*/  PRMT R43, R10, 0x3340, R11.reuse ;  /* 0x000033400a2b7816 */ /* 0x100fe2000000000b */
[----:B------:R-:W-:Y:S02]  /*f6440*/  IMAD.MOV.U32 R10, RZ, RZ, R48 ;  /* 0x000000ffff0a7224 */ /* 0x000fe400078e0030 */
[----:B------:R-:W5:Y:S04]  /*f6450*/  LDL.LU R48, [R1+0x478c] ;  /* 0x00478c0001307983 */ /* 0x000f680000300800 */
[----:B------:R0:W-:Y:S02]  /*f6460*/  STL [R1+0x4694], R43 ;  /* 0x0046942b01007387 */ /* 0x0001e40000100800 */
[----:B0-----:R-:W-:Y:S01]  /*f6470*/  IMAD.MOV.U32 R43, RZ, RZ, R12 ;  /* 0x000000ffff2b7224 */ /* 0x001fe200078e000c */
[----:B------:R-:W-:Y:S01]  /*f6480*/  SHF.R.U32.HI R12, RZ, 0x8, R11 ;  /* 0x00000008ff0c7819 */ /* 0x000fe2000001160b */
[----:B------:R-:W-:Y:S01]  /*f6490*/  IMAD.MOV.U32 R11, RZ, RZ, R53 ;  /* 0x000000ffff0b7224 */ /* 0x000fe200078e0035 */
[----:B------:R-:W-:Y:S01]  /*f64a0*/  LOP3.LUT R53, R8, 0xffff, RZ, 0xc0, !PT ;  /* 0x0000ffff08357812 */ /* 0x000fe200078ec0ff */
[----:B------:R-:W-:Y:S01]  /*f64b0*/  IMAD.MOV.U32 R8, RZ, RZ, R43 ;  /* 0x000000ffff087224 */ /* 0x000fe200078e002b */
[----:B------:R-:W-:-:S02]  /*f64c0*/  LOP3.LUT R43, R46, 0xffff, RZ, 0xc0, !PT ;  /* 0x0000ffff2e2b7812 */ /* 0x000fc400078ec0ff */
[----:B------:R-:W-:Y:S01]  /*f64d0*/  LOP3.LUT R46, R9, 0xffff, RZ, 0xc0, !PT ;  /* 0x0000ffff092e7812 */ /* 0x000fe200078ec0ff */
[----:B------:R-:W-:Y:S02]  /*f64e0*/  IMAD.MOV.U32 R9, RZ, RZ, R47 ;  /* 0x000000ffff097224 */ /* 0x000fe400078e002f */
[----:B------:R-:W5:Y:S01]  /*f64f0*/  LDL.LU R47, [R1+0x4788] ;  /* 0x00478800012f7983 */ /* 0x000f620000300800 */
[----:B------:R-:W-:Y:S02]  /*f6500*/  LOP3.LUT R12, R12, 0xffff, RZ, 0xc0, !PT ;  /* 0x0000ffff0c0c7812 */ /* 0x000fe400078ec0ff */
[----:B------:R-:W-:Y:S02]  /*f6510*/  LOP3.LUT R10, R10, 0xffff, RZ, 0xc0, !PT ;  /* 0x0000ffff0a0a7812 */ /* 0x000fe400078ec0ff */
[----:B------:R-:W-:Y:S02]  /*f6520*/  LOP3.LUT R9, R9, 0xffff, RZ, 0xc0, !PT ;  /* 0x0000ffff09097812 */ /* 0x000fe400078ec0ff */
[----:B------:R-:W-:-:S02]  /*f6530*/  LOP3.LUT R11, R11, 0xffff, RZ, 0xc0, !PT ;  /* 0x0000ffff0b0b7812 */ /* 0x000fc400078ec0ff */
[----:B------:R-:W-:Y:S02]  /*f6540*/  LOP3.LUT R8, R8, 0xffff, RZ, 0xc0, !PT ;  /* 0x0000ffff08087812 */ /* 0x000fe400078ec0ff */
[----:B------:R-:W-:Y:S02]  /*f6550*/  PRMT R12, R53, 0x3340, R12 ;  /* 0x00003340350c7816 */ /* 0x000fe4000000000c */
[----:B------:R-:W-:Y:S02]  /*f6560*/  PRMT R9, R10, 0x3340, R9 ;  /* 0x000033400a097816 */ /* 0x000fe40000000009 */
[----:B------:R-:W-:Y:S02]  /*f6570*/  PRMT R43, R43, 0x3340, R46 ;  /* 0x000033402b2b7816 */ /* 0x000fe4000000002e */
[----:B------:R-:W-:Y:S01]  /*f6580*/  PRMT R8, R11, 0x3340, R8 ;  /* 0x000033400b087816 */ /* 0x000fe20000000008 */
[----:B------:R-:W5:Y:S04]  /*f6590*/  LDL.LU R46, [R1+0x4784] ;  /* 0x00478400012e7983 */ /* 0x000f680000300800 */
[----:B------:R-:W5:Y:S04]  /*f65a0*/  LDL.LU R53, [R1+0x4780] ;  /* 0x0047800001357983 */ /* 0x000f680000300800 */
[----:B------:R3:W-:Y:S04]  /*f65b0*/  STL [R1+0x20c], R12 ;  /* 0x00020c0c01007387 */ /* 0x0007e80000100800 */
        /* <DEDUP_REMOVED lines=13> */
[----:B------:R-:W-:-:S03]  /*f6690*/  PRMT R52, R52, 0x3340, R9 ;  /* 0x0000334034347816 */ /* 0x000fc60000000009 */
[----:B------:R-:W4:Y:S04]  /*f66a0*/  LDL.LU R50, [R1+0x28b8] ;  /* 0x0028b80001327983 */ /* 0x000f280000300800 */
[----:B------:R-:W5:Y:S04]  /*f66b0*/  LDL.LU R49, [R1+0x28b4] ;  /* 0x0028b40001317983 */ /* 0x000f680000300800 */
[----:B------:R0:W-:Y:S02]  /*f66c0*/  STL [R1+0x3dc], R52 ;  /* 0x0003dc3401007387 */ /* 0x0001e40000100800 */
[----:B0-----:R-:W-:-:S02]  /*f66d0*/  SHF.R.U32.HI R52, RZ, 0x8, R12 ;  /* 0x00000008ff347819 */ /* 0x001fc4000001160c */
[----:B------:R-:W-:-:S05]  /*f66e0*/  PRMT R12, R12, 0x3340, R8 ;  /* 0x000033400c0c7816 */ /* 0x000fca0000000008 */
[----:B------:R0:W-:Y:S01]  /*f66f0*/  STL [R1+0x3e4], R12 ;  /* 0x0003e40c01007387 */ /* 0x0001e20000100800 */
[----:B------:R-:W-:Y:S01]  /*f6700*/  SHF.R.U32.HI R9, RZ, 0x8, R9 ;  /* 0x00000008ff097819 */ /* 0x000fe20000011609 */
[----:B0-----:R-:W-:Y:S01]  /*f6710*/  IMAD.MOV.U32 R12, RZ, RZ, R48 ;  /* 0x000000ffff0c7224 */ /* 0x001fe200078e0030 */
[----:B------:R-:W-:Y:S02]  /*f6720*/  SHF.R.U32.HI R48, RZ, 0x8, R8 ;  /* 0x00000008ff307819 */ /* 0x000fe40000011608 */
[----:B------:R-:W-:Y:S02]  /*f6730*/  SHF.R.U32.HI R8, RZ, 0x8, R10 ;  /* 0x00000008ff087819 */ /* 0x000fe4000001160a */
[----:B------:R-:W-:-:S05]  /*f6740*/  PRMT R10, R10, 0x3340, R13 ;  /* 0x000033400a0a7816 */ /* 0x000fca000000000d */
[----:B------:R0:W-:Y:S01]  /*f6750*/  STL [R1+0x3bc], R10 ;  /* 0x0003bc0a01007387 */ /* 0x0001e20000100800 */
[----:B------:R-:W-:Y:S01]  /*f6760*/  SHF.R.U32.HI R13, RZ, 0x8, R13 ;  /* 0x00000008ff0d7819 */ /* 0x000fe2000001160d */
[----:B0-----:R-:W-:Y:S01]  /*f6770*/  IMAD.MOV.U32 R10, RZ, RZ, R9 ;  /* 0x000000ffff0a7224 */ /* 0x001fe200078e0009 */
[----:B------:R-:W-:Y:S02]  /*f6780*/  SHF.R.U32.HI R9, RZ, 0x8, R11 ;  /* 0x00000008ff097819 */ /* 0x000fe4000001160b */
[--C-:B------:R-:W-:Y:S02]  /*f6790*/  PRMT R11, R11, 0x3340, R15.reuse ;  /* 0x000033400b0b7816 */ /* 0x100fe4000000000f */
[----:B------:R-:W-:-:S03]  /*f67a0*/  SHF.R.U32.HI R15, RZ, 0x8, R15 ;  /* 0x00000008ff0f7819 */ /* 0x000fc6000001160f */
[----:B------:R0:W-:Y:S02]  /*f67b0*/  STL [R1+0x3e8], R11 ;  /* 0x0003e80b01007387 */ /* 0x0001e40000100800 */
[----:B0-----:R-:W-:Y:S01]  /*f67c0*/  IMAD.MOV.U32 R11, RZ, RZ, R52 ;  /* 0x000000ffff0b7224 */ /* 0x001fe200078e0034 */
[----:B------:R-:W-:Y:S01]  /*f67d0*/  LOP3.LUT R52, R8, 0xffff, RZ, 0xc0, !PT ;  /* 0x0000ffff08347812 */ /* 0x000fe200078ec0ff */
[----:B------:R-:W-:Y:S01]  /*f67e0*/  IMAD.MOV.U32 R8, RZ, RZ, R15 ;  /* 0x000000ffff087224 */ /* 0x000fe200078e000f */
[----:B------:R-:W-:Y:S02]  /*f67f0*/  LOP3.LUT R15, R13, 0xffff, RZ, 0xc0, !PT ;  /* 0x0000ffff0d0f7812 */ /* 0x000fe400078ec0ff */
[----:B------:R-:W-:Y:S02]  /*f6800*/  LOP3.LUT R13, R11, 0xffff, RZ, 0xc0, !PT ;  /* 0x0000ffff0b0d7812 */ /* 0x000fe400078ec0ff */
[----:B------:R-:W-:Y:S02]  /*f6810*/  LOP3.LUT R11, R10, 0xffff, RZ, 0xc0, !PT ;  /* 0x0000ffff0a0b7812 */ /* 0x000fe400078ec0ff */
[----:B------:R-:W-:-:S02]  /*f6820*/  PRMT R15, R52, 0x3340, R15 ;  /* 0x00003340340f7816 */ /* 0x000fc4000000000f */
[----:B------:R-:W-:Y:S02]  /*f6830*/  LOP3.LUT R10, R48, 0xffff, RZ, 0xc0, !PT ;  /* 0x0000ffff300a7812 */ /* 0x000fe400078ec0ff */
[----:B------:R-:W2:Y:S04]  /*f6840*/  LDL.LU R48, [R1+0x4778] ;  /* 0x0047780001307983 */ /* 0x000ea80000300800 */
[----:B------:R-:W2:Y:S04]  /*f6850*/  LDL.LU R52, [R1+0x4774] ;  /* 0x0047740001347983 */ /* 0x000ea80000300800 */
[----:B------:R0:W-:Y:S04]  /*f6860*/  STL [R1+0x308], R15 ;  /* 0x0003080f01007387 */ /* 0x0001e80000100800 */
[----:B0-----:R-:W2:Y:S01]  /*f6870*/  LDL.LU R15, [R1+0x2934] ;  /* 0x00293400010f7983 */ /* 0x001ea20000300800 */
[----:B------:R-:W-:-:S02]  /*f6880*/  LOP3.LUT R12, R12, 0xffff, RZ, 0xc0, !PT ;  /* 0x0000ffff0c0c7812 */ /* 0x000fc400078ec0ff */
[----:B------:R-:W-:Y:S02]  /*f6890*/  LOP3.LUT R9, R9, 0xffff, RZ, 0xc0, !PT ;  /* 0x0000ffff09097812 */ /* 0x000fe400078ec0ff */
[----:B------:R-:W-:Y:S02]  /*f68a0*/  LOP3.LUT R8, R8, 0xffff, RZ, 0xc0, !PT ;  /* 0x0000ffff08087812 */ /* 0x000fe400078ec0ff */
[----:B------:R-:W-:Y:S02]  /*f68b0*/  PRMT R10, R13, 0x3340, R10 ;  /* 0x000033400d0a7816 */ /* 0x000fe4000000000a */
[----:B------:R-:W-:Y:S02]  /*f68c0*/  PRMT R11, R12, 0x3340, R11 ;  /* 0x000033400c0b7816 */ /* 0x000fe4000000000b */
[----:B------:R-:W-:Y:S02]  /*f68d0*/  PRMT R8, R9, 0x3340, R8 ;  /* 0x0000334009087816 */ /* 0x000fe40000000008 */
[----:B------:R-:W-:Y:S01]  /*f68e0*/  LOP3.LUT R9, R53, 0xffff, RZ, 0xc0, !PT ;  /* 0x0000ffff35097812 */ /* 0x000fe200078ec0ff */
[----:B------:R-:W-:Y:S04]  /*f68f0*/  STL [R1+0x30c], R11 ;  /* 0x00030c0b01007387 */ /* 0x000fe80000100800 */
[----:B------:R-:W-:Y:S04]  /*f6900*/  STL [R1+0x340], R10 ;  /* 0x0003400a01007387 */ /* 0x000fe80000100800 */
[----:B------:R0:W-:Y:S04]  /*f6910*/  STL [R1+0x344], R8 ;  /* 0x0003440801007387 */ /* 0x0001e80000100800 */
[----:B------:R-:W2:Y:S01]  /*f6920*/  LDL.LU R53, [R1+0x4770] ;  /* 0x0047700001357983 */ /* 0x000ea20000300800 */
[----:B0-----:R-:W-:-:S02]  /*f6930*/  LOP3.LUT R8, R46, 0xffff, RZ, 0xc0, !PT ;  /* 0x0000ffff2e087812 */ /* 0x001fc400078ec0ff */
[----:B------:R-:W-:Y:S02]  /*f6940*/  LOP3.LUT R14, R14, 0xffff, RZ, 0xc0, !PT ;  /* 0x0000ffff0e0e7812 */ /* 0x000fe400078ec0ff */
[----:B------:R-:W-:Y:S02]  /*f6950*/  LOP3.LUT R16, R16, 0xffff, RZ, 0xc0, !PT ;  /* 0x0000ffff10107812 */ /* 0x000fe400078ec0ff */
[----:B---3--:R-:W-:Y:S02]  /*f6960*/  LOP3.LUT R12, R51, 0xffff, RZ, 0xc0, !PT ;  /* 0x0000ffff330c7812 */ /* 0x008fe400078ec0ff */
[----:B----4-:R-:W-:Y:S01]  /*f6970*/  LOP3.LUT R11, R50, 0xffff, RZ, 0xc0, !PT ;  /* 0x0000ffff320b7812 */ /* 0x010fe200078ec0ff */
[----:B------:R-:W3:Y:S01]  /*f6980*/  LDL.LU R51, [R1+0x2948] ;  /* 0x0029480001337983 */ /* 0x000ee20000300800 */
[----:B-----5:R-:W-:-:S03]  /*f6990*/  LOP3.LUT R10, R49, 0xffff, RZ, 0xc0, !PT ;  /* 0x0000ffff310a7812 */ /* 0x020fc600078ec0ff */
[----:B------:R-:W4:Y:S04]  /*f69a0*/  LDL.LU R50, [R1+0x28c0] ;  /* 0x0028c00001327983 */ /* 0x000f280000300800 */
[----:B------:R-:W5:Y:S01]  /*f69b0*/  LDL.LU R49, [R1+0x28bc] ;  /* 0x0028bc0001317983 */ /* 0x000f620000300800 */
[----:B--2---:R-:W-:Y:S02]  /*f69c0*/  LOP3.LUT R13, R15, 0xffff, RZ, 0xc0, !PT ;  /* 0x0000ffff0f0d7812 */ /* 0x004fe400078ec0ff */
[----:B------:R-:W-:Y:S02]  /*f69d0*/  SHF.R.U32.HI R15, RZ, 0x8, R9 ;  /* 0x00000008ff0f7819 */ /* 0x000fe40000011609 */
[----:B------:R-:W-:Y:S02]  /*f69e0*/  SHF.R.U32.HI R46, RZ, 0x8, R13 ;  /* 0x00000008ff2e7819 */ /* 0x000fe4000001160d */
[----:B------:R-:W-:-:S02]  /*f69f0*/  PRMT R13, R13, 0x3340, R9 ;  /* 0x000033400d0d7816 */ /* 0x000fc40000000009 */
[----:B------:R-:W-:-:S03]  /*f6a00*/  PRMT R9, R12, 0x3340, R8 ;  /* 0x000033400c097816 */ /* 0x000fc60000000008 */
[----:B------:R-:W-:Y:S04]  /*f6a10*/  STL [R1+0x3cc], R13 ;  /* 0x0003cc0d01007387 */ /* 0x000fe80000100800 */
[----:B------:R0:W-:Y:S02]  /*f6a20*/  STL [R1+0x410], R9 ;  /* 0x0004100901007387 */ /* 0x0001e40000100800 */
[----:B0-----:R-:W-:Y:S02]  /*f6a30*/  SHF.R.U32.HI R9, RZ, 0x8, R8 ;  /* 0x00000008ff097819 */ /* 0x001fe40000011608 */
[----:B------:R-:W-:Y:S01]  /*f6a40*/  SHF.R.U32.HI R13, RZ, 0x8, R12 ;  /* 0x00000008ff0d7819 */ /* 0x000fe2000001160c */
[----:B------:R-:W-:Y:S02]  /*f6a50*/  IMAD.MOV.U32 R12, RZ, RZ, R46 ;  /* 0x000000ffff0c7224 */ /* 0x000fe400078e002e */
[----:B------:R-:W-:Y:S01]  /*f6a60*/  IMAD.MOV.U32 R8, RZ, RZ, R15 ;  /* 0x000000ffff087224 */ /* 0x000fe200078e000f */
[----:B------:R-:W-:-:S02]  /*f6a70*/  SHF.R.U32.HI R15, RZ, 0x8, R10 ;  /* 0x00000008ff0f7819 */ /* 0x000fc4000001160a */
[----:B------:R-:W-:Y:S01]  /*f6a80*/  PRMT R46, R10, 0x3340, R14 ;  /* 0x000033400a2e7816 */ /* 0x000fe2000000000e */
[----:B------:R-:W-:Y:S01]  /*f6a90*/  IMAD.MOV.U32 R10, RZ, RZ, R9 ;  /* 0x000000ffff0a7224 */ /* 0x000fe200078e0009 */
[----:B------:R-:W-:Y:S02]  /*f6aa0*/  SHF.R.U32.HI R9, RZ, 0x8, R11 ;  /* 0x00000008ff097819 */ /* 0x000fe4000001160b */
[----:B------:R-:W-:-:S05]  /*f6ab0*/  PRMT R11, R11, 0x3340, R16 ;  /* 0x000033400b0b7816 */ /* 0x000fca0000000010 */
[----:B------:R0:W-:Y:S02]  /*f6ac0*/  STL [R1+0x3fc], R11 ;  /* 0x0003fc0b01007387 */ /* 0x0001e40000100800 */
[----:B0-----:R-:W-:Y:S01]  /*f6ad0*/  IMAD.MOV.U32 R11, RZ, RZ, R8 ;  /* 0x000000ffff0b7224 */ /* 0x001fe200078e0008 */
[----:B------:R-:W-:Y:S02]  /*f6ae0*/  SHF.R.U32.HI R8, RZ, 0x8, R16 ;  /* 0x00000008ff087819 */ /* 0x000fe40000011610 */
[----:B------:R-:W2:Y:S01]  /*f6af0*/  LDL.LU R16, [R1+0x294c] ;  /* 0x00294c0001107983 */ /* 0x000ea20000300800 */
[----:B------:R-:W-:Y:S02]  /*f6b00*/  SHF.R.U32.HI R14, RZ, 0x8, R14 ;  /* 0x00000008ff0e7819 */ /* 0x000fe4000001160e */
[----:B------:R-:W-:Y:S02]  /*f6b10*/  LOP3.LUT R15, R15, 0xffff, RZ, 0xc0, !PT ;  /* 0x0000ffff0f0f7812 */ /* 0x000fe400078ec0ff */
[----:B------:R-:W-:-:S02]  /*f6b20*/  LOP3.LUT R12, R12, 0xffff, RZ, 0xc0, !PT ;  /* 0x0000ffff0c0c7812 */ /* 0x000fc400078ec0ff */
[----:B------:R-:W-:Y:S02]  /*f6b30*/  LOP3.LUT R11, R11, 0xffff, RZ, 0xc0, !PT ;  /* 0x0000ffff0b0b7812 */ /* 0x000fe400078ec0ff */
[----:B------:R-:W-:Y:S02]  /*f6b40*/  LOP3.LUT R14, R14, 0xffff, RZ, 0xc0, !PT ;  /* 0x0000ffff0e0e7812 */ /* 0x000fe400078ec0ff */
[----:B------:R-:W-:Y:S02]  /*f6b50*/  LOP3.LUT R13, R13, 0xffff, RZ, 0xc0, !PT ;  /* 0x0000ffff0d0d7812 */ /* 0x000fe400078ec0ff */
[----:B------:R-:W-:Y:S02]  /*f6b60*/  LOP3.LUT R10, R10, 0xffff, RZ, 0xc0, !PT ;  /* 0x0000ffff0a0a7812 */ /* 0x000fe400078ec0ff */
[----:B------:R-:W-:Y:S02]  /*f6b70*/  LOP3.LUT R9, R9, 0xffff, RZ, 0xc0, !PT ;  /* 0x0000ffff09097812 */ /* 0x000fe400078ec0ff */
[----:B------:R-:W-:-:S02]  /*f6b80*/  LOP3.LUT R8, R8, 0xffff, RZ, 0xc0, !PT ;  /* 0x0000ffff08087812 */ /* 0x000fc400078ec0ff */
[----:B------:R-:W-:Y:S02]  /*f6b90*/  PRMT R14, R15, 0x3340, R14 ;  /* 0x000033400f0e7816 */ /* 0x000fe4000000000e */
[----:B------:R-:W-:Y:S02]  /*f6ba0*/  PRMT R11, R12, 0x3340, R11 ;  /* 0x000033400c0b7816 */ /* 0x000fe4000000000b */
[----:B------:R-:W-:Y:S02]  /*f6bb0*/  PRMT R10, R13, 0x3340, R10 ;  /* 0x000033400d0a7816 */ /* 0x000fe4000000000a */
[----:B------:R-:W-:Y:S01]  /*f6bc0*/  PRMT R8, R9, 0x3340, R8 ;  /* 0x0000334009087816 */ /* 0x000fe20000000008 */
[----:B------:R-:W-:Y:S04]  /*f6bd0*/  STL [R1+0x300], R14 ;  /* 0x0003000e01007387 */ /* 0x000fe80000100800 */
[----:B------:R-:W-:Y:S04]  /*f6be0*/  STL [R1+0x304], R11 ;  /* 0x0003040b01007387 */ /* 0x000fe80000100800 */
[----:B------:R-:W-:Y:S01]  /*f6bf0*/  STL [R1+0x338], R10 ;  /* 0x0003380a01007387 */ /* 0x000fe20000100800 */
[----:B------:R-:W-:-:S03]  /*f6c00*/  LOP3.LUT R9, R48, 0xffff, RZ, 0xc0, !PT ;  /* 0x0000ffff30097812 */ /* 0x000fc600078ec0ff */
[----:B------:R0:W-:Y:S01]  /*f6c10*/  STL [R1+0x33c], R8 ;  /* 0x00033c0801007387 */ /* 0x0001e20000100800 */
[----:B------:R-:W-:-:S03]  /*f6c20*/  LOP3.LUT R18, R18, 0xffff, RZ, 0xc0, !PT ;  /* 0x0000ffff12127812 */ /* 0x000fc600078ec0ff */
[----:B------:R-:W2:Y:S01]  /*f6c30*/  LDL.LU R48, [R1+0x476c] ;  /* 0x00476c0001307983 */ /* 0x000ea20000300800 */
[----:B------:R-:W-:Y:S02]  /*f6c40*/  LOP3.LUT R17, R17, 0xffff, RZ, 0xc0, !PT ;  /* 0x0000ffff11117812 */ /* 0x000fe400078ec0ff */
[----:B0-----:R-:W-:Y:S02]  /*f6c50*/  LOP3.LUT R8, R47, 0xffff, RZ, 0xc0, !PT ;  /* 0x0000ffff2f087812 */ /* 0x001fe400078ec0ff */
[----:B---3--:R-:W-:Y:S02]  /*f6c60*/  LOP3.LUT R12, R51, 0xffff, RZ, 0xc0, !PT ;  /* 0x0000ffff330c7812 */ /* 0x008fe400078ec0ff */
[----:B----4-:R-:W-:Y:S02]  /*f6c70*/  LOP3.LUT R11, R50, 0xffff, RZ, 0xc0, !PT ;  /* 0x0000ffff320b7812 */ /* 0x010fe400078ec0ff */
[----:B-----5:R-:W-:Y:S01]  /*f6c80*/  LOP3.LUT R10, R49, 0xffff, RZ, 0xc0, !PT ;  /* 0x0000ffff310a7812 */ /* 0x020fe200078ec0ff */
[----:B------:R-:W3:Y:S01]  /*f6c90*/  LDL.LU R51, [R1+0x2960] ;  /* 0x0029600001337983 */ /* 0x000ee20000300800 */
[----:B------:R-:W-:-:S03]  /*f6ca0*/  SHF.R.U32.HI R15, RZ, 0x8, R12 ;  /* 0x00000008ff0f7819 */ /* 0x000fc6000001160c */
[----:B------:R-:W4:Y:S04]  /*f6cb0*/  LDL.LU R50, [R1+0x28c4] ;  /* 0x0028c40001327983 */ /* 0x000f280000300800 */
[----:B------:R-:W5:Y:S01]  /*f6cc0*/  LDL.LU R49, [R1+0x13c] ;  /* 0x00013c0001317983 */ /* 0x000f620000300800 */
[----:B------:R-:W-:Y:S02]  /*f6cd0*/  PRMT R47, R10, 0x3340, R17 ;  /* 0x000033400a2f7816 */ /* 0x000fe40000000011 */
[----:B--2---:R-:W-:-:S04]  /*f6ce0*/  LOP3.LUT R13, R16, 0xffff, RZ, 0xc0, !PT ;  /* 0x0000ffff100d7812 */ /* 0x004fc800078ec0ff */
[----:B------:R-:W-:Y:S02]  /*f6cf0*/  SHF.R.U32.HI R14, RZ, 0x8, R13 ;  /* 0x00000008ff0e7819 */ /* 0x000fe4000001160d */
[--C-:B------:R-:W-:Y:S02]  /*f6d00*/  PRMT R16, R13, 0x3340, R9.reuse ;  /* 0x000033400d107816 */ /* 0x100fe40000000009 */
[----:B------:R-:W-:Y:S02]  /*f6d10*/  SHF.R.U32.HI R13, RZ, 0x8, R9 ;  /* 0x00000008ff0d7819 */ /* 0x000fe40000011609 */
[--C-:B------:R-:W-:Y:S02]  /*f6d20*/  PRMT R9, R12, 0x3340, R8.reuse ;  /* 0x000033400c097816 */ /* 0x100fe40000000008 */
[----:B------:R-:W-:Y:S02]  /*f6d30*/  SHF.R.U32.HI R12, RZ, 0x8, R8 ;  /* 0x00000008ff0c7819 */ /* 0x000fe40000011608 */
[--C-:B------:R-:W-:Y:S01]  /*f6d40*/  PRMT R8, R11, 0x3340, R18.reuse ;  /* 0x000033400b087816 */ /* 0x100fe20000000012 */
[----:B------:R-:W-:Y:S04]  /*f6d50*/  STL [R1+0x3ac], R16 ;  /* 0x0003ac1001007387 */ /* 0x000fe80000100800 */
[----:B------:R0:W-:Y:S02]  /*f6d60*/  STL [R1+0x3c4], R9 ;  /* 0x0003c40901007387 */ /* 0x0001e40000100800 */
[----:B0-----:R-:W-:-:S02]  /*f6d70*/  SHF.R.U32.HI R9, RZ, 0x8, R18 ;  /* 0x00000008ff097819 */ /* 0x001fc40000011612 */
[----:B------:R-:W2:Y:S04]  /*f6d80*/  LDL.LU R18, [R1+0x2964] ;  /* 0x0029640001127983 */ /* 0x000ea80000300800 */
[----:B------:R0:W-:Y:S04]  /*f6d90*/  STL [R1+0x3f4], R8 ;  /* 0x0003f40801007387 */ /* 0x0001e80000100800 */
[----:B------:R1:W-:Y:S01]  /*f6da0*/  STL [R1+0x4684], R47 ;  /* 0x0046842f01007387 */ /* 0x0003e20000100800 */
[----:B0-----:R-:W-:-:S03]  /*f6db0*/  SHF.R.U32.HI R8, RZ, 0x8, R17 ;  /* 0x00000008ff087819 */ /* 0x001fc60000011611 */
[----:B------:R-:W2:Y:S01]  /*f6dc0*/  LDL.LU R17, [R1+0x296c] ;  /* 0x00296c0001117983 */ /* 0x000ea20000300800 */
[----:B------:R-:W-:Y:S02]  /*f6dd0*/  SHF.R.U32.HI R16, RZ, 0x8, R11 ;  /* 0x00000008ff107819 */ /* 0x000fe4000001160b */
[----:B------:R-:W-:Y:S02]  /*f6de0*/  SHF.R.U32.HI R11, RZ, 0x8, R10 ;  /* 0x00000008ff0b7819 */ /* 0x000fe4000001160a */
[----:B------:R-:W-:Y:S02]  /*f6df0*/  LOP3.LUT R14, R14, 0xffff, RZ, 0xc0, !PT ;  /* 0x0000ffff0e0e7812 */ /* 0x000fe400078ec0ff */
[----:B------:R-:W-:Y:S02]  /*f6e00*/  LOP3.LUT R13, R13, 0xffff, RZ, 0xc0, !PT ;  /* 0x0000ffff0d0d7812 */ /* 0x000fe400078ec0ff */
[----:B------:R-:W-:Y:S02]  /*f6e10*/  LOP3.LUT R15, R15, 0xffff, RZ, 0xc0, !PT ;  /* 0x0000ffff0f0f7812 */ /* 0x000fe400078ec0ff */
[----:B------:R-:W-:-:S02]  /*f6e20*/  LOP3.LUT R12, R12, 0xffff, RZ, 0xc0, !PT ;  /* 0x0000ffff0c0c7812 */ /* 0x000fc400078ec0ff */
[----:B------:R-:W-:Y:S02]  /*f6e30*/  LOP3.LUT R11, R11, 0xffff, RZ, 0xc0, !PT ;  /* 0x0000ffff0b0b7812 */ /* 0x000fe400078ec0ff */
[----:B------:R-:W-:Y:S02]  /*f6e40*/  LOP3.LUT R8, R8, 0xffff, RZ, 0xc0, !PT ;  /* 0x0000ffff08087812 */ /* 0x000fe400078ec0ff */
[----:B------:R-:W-:Y:S02]  /*f6e50*/  LOP3.LUT R10, R16, 0xffff, RZ, 0xc0, !PT ;  /* 0x0000ffff100a7812 */ /* 0x000fe400078ec0ff */
[----:B------:R-:W-:Y:S02]  /*f6e60*/  LOP3.LUT R9, R9, 0xffff, RZ, 0xc0, !PT ;  /* 0x0000ffff09097812 */ /* 0x000fe400078ec0ff */
[----:B------:R-:W-:Y:S02]  /*f6e70*/  PRMT R13, R14, 0x3340, R13 ;  /* 0x000033400e0d7816 */ /* 0x000fe4000000000d */
[----:B------:R-:W-:-:S02]  /*f6e80*/  PRMT R12, R15, 0x3340, R12 ;  /* 0x000033400f0c7816 */ /* 0x000fc4000000000c */
[----:B------:R-:W-:Y:S02]  /*f6e90*/  PRMT R8, R11, 0x3340, R8 ;  /* 0x000033400b087816 */ /* 0x000fe40000000008 */
[----:B-1----:R-:W-:Y:S02]  /*f6ea0*/  PRMT R47, R10, 0x3340, R9 ;  /* 0x000033400a2f7816 */ /* 0x002fe40000000009 */
[----:B------:R-:W-:Y:S01]  /*f6eb0*/  LOP3.LUT R9, R53, 0xffff, RZ, 0xc0, !PT ;  /* 0x0000ffff35097812 */ /* 0x000fe200078ec0ff */
[----:B------:R-:W-:Y:S04]  /*f6ec0*/  STL [R1+0x1c8], R13 ;  /* 0x0001c80d01007387 */ /* 0x000fe80000100800 */
[----:B------:R-:W-:Y:S04]  /*f6ed0*/  STL [R1+0x1cc], R12 ;  /* 0x0001cc0c01007387 */ /* 0x000fe80000100800 */
[----:B------:R0:W-:Y:S04]  /*f6ee0*/  STL [R1+0x334], R8 ;  /* 0x0003340801007387 */ /* 0x0001e80000100800 */
[----:B------:R-:W2:Y:S01]  /*f6ef0*/  LDL.LU R53, [R1+0x4768] ;  /* 0x0047680001357983 */ /* 0x000ea20000300800 */
[----:B------:R-:W-:-:S02]  /*f6f00*/  LOP3.LUT R19, R19, 0xffff, RZ, 0xc0, !PT ;  /* 0x0000ffff13137812 */ /* 0x000fc400078ec0ff */
[----:B0-----:R-:W-:Y:S02]  /*f6f10*/  LOP3.LUT R8, R52, 0xffff, RZ, 0xc0, !PT ;  /* 0x0000ffff34087812 */ /* 0x001fe400078ec0ff */
[----:B---3--:R-:W-:Y:S02]  /*f6f20*/  LOP3.LUT R12, R51, 0xffff, RZ, 0xc0, !PT ;  /* 0x0000ffff330c7812 */ /* 0x008fe400078ec0ff */
[----:B-----5:R-:W-:Y:S02]  /*f6f30*/  LOP3.LUT R10, R49, 0xffff, RZ, 0xc0, !PT ;  /* 0x0000ffff310a7812 */ /* 0x020fe400078ec0ff */
[----:B----4-:R-:W-:Y:S02]  /*f6f40*/  LOP3.LUT R11, R50, 0xffff, RZ, 0xc0, !PT ;  /* 0x0000ffff320b7812 */ /* 0x010fe400078ec0ff */
[----:B------:R-:W-:Y:S02]  /*f6f50*/  SHF.R.U32.HI R16, RZ, 0x8, R10 ;  /* 0x00000008ff107819 */ /* 0x000fe4000001160a */
[----:B--2---:R-:W-:-:S02]  /*f6f60*/  LOP3.LUT R13, R18, 0xffff, RZ, 0xc0, !PT ;  /* 0x0000ffff120d7812 */ /* 0x004fc400078ec0ff */
[----:B------:R-:W2:Y:S04]  /*f6f70*/  LDL.LU R18, [R1+0x2970] ;  /* 0x0029700001127983 */ /* 0x000ea80000300800 */
[----:B------:R-:W3:Y:S04]  /*f6f80*/  LDL.LU R51, [R1+0x28cc] ;  /* 0x0028cc0001337983 */ /* 0x000ee80000300800 */
[----:B------:R-:W4:Y:S04]  /*f6f90*/  LDL.LU R50, [R1+0x28c8] ;  /* 0x0028c80001327983 */ /* 0x000f280000300800 */
[----:B------:R-:W5:Y:S04]  /*f6fa0*/  LDL.LU R49, [R1+0x144] ;  /* 0x0001440001317983 */ /* 0x000f680000300800 */
[----:B------:R-:W5:Y:S01]  /*f6fb0*/  LDL.LU R52, [R1+0x4764] ;  /* 0x0047640001347983 */ /* 0x000f620000300800 */
[----:B------:R-:W-:-:S04]  /*f6fc0*/  LOP3.LUT R14, R17, 0xffff, RZ, 0xc0, !PT ;  /* 0x0000ffff110e7812 */ /* 0x000fc800078ec0ff */
[----:B------:R-:W-:Y:S02]  /*f6fd0*/  SHF.R.U32.HI R17, RZ, 0x8, R14 ;  /* 0x00000008ff117819 */ /* 0x000fe4000001160e */
[----:B------:R-:W-:Y:S02]  /*f6fe0*/  PRMT R15, R14, 0x3340, R10 ;  /* 0x000033400e0f7816 */ /* 0x000fe4000000000a */
[----:B------:R-:W-:Y:S02]  /*f6ff0*/  SHF.R.U32.HI R14, RZ, 0x8, R13 ;  /* 0x00000008ff0e7819 */ /* 0x000fe4000001160d */
[--C-:B------:R-:W-:Y:S02]  /*f7000*/  PRMT R10, R13, 0x3340, R9.reuse ;  /* 0x000033400d0a7816 */ /* 0x100fe40000000009 */
[----:B------:R-:W-:Y:S02]  /*f7010*/  SHF.R.U32.HI R13, RZ, 0x8, R9 ;  /* 0x00000008ff0d7819 */ /* 0x000fe40000011609 */
[----:B------:R-:W-:Y:S01]  /*f7020*/  PRMT R9, R12, 0x3340, R8 ;  /* 0x000033400c097816 */ /* 0x000fe20000000008 */
[----:B------:R-:W-:Y:S04]  /*f7030*/  STL [R1+0x414], R15 ;  /* 0x0004140f01007387 */ /* 0x000fe80000100800 */
[----:B------:R0:W-:Y:S04]  /*f7040*/  STL [R1+0x39c], R10 ;  /* 0x00039c0a01007387 */ /* 0x0001e80000100800 */
[----:B------:R1:W-:Y:S01]  /*f7050*/  STL [R1+0x3a0], R9 ;  /* 0x0003a00901007387 */ /* 0x0003e20000100800 */
[----:B0-----:R-:W-:-:S02]  /*f7060*/  SHF.R.U32.HI R10, RZ, 0x8, R19 ;  /* 0x00000008ff0a7819 */ /* 0x001fc40000011613 */
[----:B-1----:R-:W-:Y:S02]  /*f7070*/  PRMT R9, R11, 0x3340, R19 ;  /* 0x000033400b097816 */ /* 0x002fe40000000013 */
[----:B------:R-:W5:Y:S01]  /*f7080*/  LDL.LU R19, [R1+0x2984] ;  /* 0x0029840001137983 */ /* 0x000f620000300800 */
[----:B------:R-:W-:Y:S02]  /*f7090*/  SHF.R.U32.HI R15, RZ, 0x8, R12 ;  /* 0x00000008ff0f7819 */ /* 0x000fe4000001160c */
[----:B------:R-:W-:Y:S02]  /*f70a0*/  SHF.R.U32.HI R12, RZ, 0x8, R8 ;  /* 0x00000008ff0c7819 */ /* 0x000fe40000011608 */
[----:B------:R-:W-:Y:S02]  /*f70b0*/  SHF.R.U32.HI R8, RZ, 0x8, R11 ;  /* 0x00000008ff087819 */ /* 0x000fe4000001160b */
[----:B------:R-:W-:Y:S02]  /*f70c0*/  LOP3.LUT R14, R14, 0xffff, RZ, 0xc0, !PT ;  /* 0x0000ffff0e0e7812 */ /* 0x000fe400078ec0ff */
[----:B------:R-:W-:-:S02]  /*f70d0*/  LOP3.LUT R13, R13, 0xffff, RZ, 0xc0, !PT ;  /* 0x0000ffff0d0d7812 */ /* 0x000fc400078ec0ff */
[----:B------:R-:W-:Y:S02]  /*f70e0*/  LOP3.LUT R15, R15, 0xffff, RZ, 0xc0, !PT ;  /* 0x0000ffff0f0f7812 */ /* 0x000fe400078ec0ff */
[----:B------:R-:W-:Y:S01]  /*f70f0*/  LOP3.LUT R12, R12, 0xffff, RZ, 0xc0, !PT ;  /* 0x0000ffff0c0c7812 */ /* 0x000fe200078ec0ff */
[----:B------:R0:W-:Y:S01]  /*f7100*/  STL [R1+0x3f0], R9 ;  /* 0x0003f00901007387 */ /* 0x0001e20000100800 */
[----:B------:R-:W-:Y:S02]  /*f7110*/  LOP3.LUT R11, R8, 0xffff, RZ, 0xc0, !PT ;  /* 0x0000ffff080b7812 */ /* 0x000fe400078ec0ff */
[----:B------:R-:W-:Y:S02]  /*f7120*/  LOP3.LUT R10, R10, 0xffff, RZ, 0xc0, !PT ;  /* 0x0000ffff0a0a7812 */ /* 0x000fe400078ec0ff */
[----:B------:R-:W-:Y:S02]  /*f7130*/  LOP3.LUT R8, R16, 0xffff, RZ, 0xc0, !PT ;  /* 0x0000ffff10087812 */ /* 0x000fe400078ec0ff */
[----:B------:R-:W-:-:S02]  /*f7140*/  PRMT R13, R14, 0x3340, R13 ;  /* 0x000033400e0d7816 */ /* 0x000fc4000000000d */
[----:B------:R-:W-:Y:S02]  /*f7150*/  PRMT R12, R15, 0x3340, R12 ;  /* 0x000033400f0c7816 */ /* 0x000fe4000000000c */
[----:B------:R-:W-:Y:S02]  /*f7160*/  PRMT R10, R11, 0x3340, R10 ;  /* 0x000033400b0a7816 */ /* 0x000fe4000000000a */
[----:B0-----:R-:W-:Y:S01]  /*f7170*/  LOP3.LUT R9, R17, 0xffff, RZ, 0xc0, !PT ;  /* 0x0000ffff11097812 */ /* 0x001fe200078ec0ff */
[----:B------:R-:W-:Y:S03]  /*f7180*/  STL [R1+0x1c4], R13 ;  /* 0x0001c40d01007387 */ /* 0x000fe60000100800 */
[----:B------:R-:W-:Y:S01]  /*f7190*/  PRMT R8, R9, 0x3340, R8 ;  /* 0x0000334009087816 */ /* 0x000fe20000000008 */
[----:B------:R-:W-:Y:S04]  /*f71a0*/  STL [R1+0x1c0], R12 ;  /* 0x0001c00c01007387 */ /* 0x000fe80000100800 */
[----:B------:R-:W-:Y:S04]  /*f71b0*/  STL [R1+0x328], R10 ;  /* 0x0003280a01007387 */ /* 0x000fe80000100800 */
[----:B------:R0:W-:Y:S01]  /*f71c0*/  STL [R1+0x324], R8 ;  /* 0x0003240801007387 */ /* 0x0001e20000100800 */
[----:B------:R-:W-:-:S02]  /*f71d0*/  LOP3.LUT R21, R21, 0xffff, RZ, 0xc0, !PT ;  /* 0x0000ffff15157812 */ /* 0x000fc400078ec0ff */
[----:B------:R-:W-:Y:S02]  /*f71e0*/  LOP3.LUT R20, R20, 0xffff, RZ, 0xc0, !PT ;  /* 0x0000ffff14147812 */ /* 0x000fe400078ec0ff */
[----:B0-----:R-:W-:-:S04]  /*f71f0*/  LOP3.LUT R8, R48, 0xffff, RZ, 0xc0, !PT ;  /* 0x0000ffff30087812 */ /* 0x001fc800078ec0ff */
[----:B------:R-:W-:-:S04]  /*f7200*/  SHF.R.U32.HI R14, RZ, 0x8, R8 ;  /* 0x00000008ff0e7819 */ /* 0x000fc80000011608 */
[----:B------:R-:W-:Y:S02]  /*f7210*/  LOP3.LUT R14, R14, 0xffff, RZ, 0xc0, !PT ;  /* 0x0000ffff0e0e7812 */ /* 0x000fe400078ec0ff */
[----:B--2---:R-:W-:Y:S02]  /*f7220*/  LOP3.LUT R12, R18, 0xffff, RZ, 0xc0, !PT ;  /* 0x0000ffff120c7812 */ /* 0x004fe400078ec0ff */
[----:B---3--:R-:W-:Y:S02]  /*f7230*/  LOP3.LUT R11, R51, 0xffff, RZ, 0xc0, !PT ;  /* 0x0000ffff330b7812 */ /* 0x008fe400078ec0ff */
[----:B----4-:R-:W-:Y:S02]  /*f7240*/  LOP3.LUT R10, R50, 0xffff, RZ, 0xc0, !PT ;  /* 0x0000ffff320a7812 */ /* 0x010fe400078ec0ff */
[----:B-----5:R-:W-:Y:S02]  /*f7250*/  LOP3.LUT R9, R49, 0xffff, RZ, 0xc0, !PT ;  /* 0x0000ffff31097812 */ /* 0x020fe400078ec0ff */
[----:B------:R-:W-:-:S02]  /*f7260*/  SHF.R.U32.HI R15, RZ, 0x8, R12 ;  /* 0x00000008ff0f7819 */ /* 0x000fc4000001160c */
[----:B------:R-:W-:Y:S02]  /*f7270*/  SHF.R.U32.HI R16, RZ, 0x8, R9 ;  /* 0x00000008ff107819 */ /* 0x000fe40000011609 */
[----:B------:R-:W-:Y:S02]  /*f7280*/  PRMT R48, R10, 0x3340, R20 ;  /* 0x000033400a307816 */ /* 0x000fe40000000014 */
[----:B------:R-:W-:-:S04]  /*f7290*/  LOP3.LUT R15, R15, 0xffff, RZ, 0xc0, !PT ;  /* 0x0000ffff0f0f7812 */ /* 0x000fc800078ec0ff */
[----:B------:R-:W-:Y:S02]  /*f72a0*/  PRMT R14, R15, 0x3340, R14 ;  /* 0x000033400f0e7816 */ /* 0x000fe4000000000e */
[----:B------:R-:W-:Y:S02]  /*f72b0*/  LOP3.LUT R13, R19, 0xffff, RZ, 0xc0, !PT ;  /* 0x0000ffff130d7812 */ /* 0x000fe400078ec0ff */
[----:B------:R-:W2:Y:S04]  /*f72c0*/  LDL.LU R19, [R1+0x2994] ;  /* 0x0029940001137983 */ /* 0x000ea80000300800 */
[----:B------:R-:W3:Y:S04]  /*f72d0*/  LDL.LU R18, [R1+0x2990] ;  /* 0x0029900001127983 */ /* 0x000ee80000300800 */
[----:B------:R-:W4:Y:S04]  /*f72e0*/  LDL.LU R51, [R1+0x2988] ;  /* 0x0029880001337983 */ /* 0x000f280000300800 */
[----:B------:R-:W5:Y:S04]  /*f72f0*/  LDL.LU R50, [R1+0x28d0] ;  /* 0x0028d00001327983 */ /* 0x000f680000300800 */
[----:B------:R-:W3:Y:S01]  /*f7300*/  LDL.LU R49, [R1+0x14c] ;  /* 0x00014c0001317983 */ /* 0x000ee20000300800 */
[----:B------:R-:W-:-:S02]  /*f7310*/  SHF.R.U32.HI R17, RZ, 0x8, R13 ;  /* 0x00000008ff117819 */ /* 0x000fc4000001160d */
[----:B------:R-:W-:Y:S02]  /*f7320*/  PRMT R13, R13, 0x3340, R9 ;  /* 0x000033400d0d7816 */ /* 0x000fe40000000009 */
[----:B------:R-:W-:Y:S02]  /*f7330*/  PRMT R9, R12, 0x3340, R8 ;  /* 0x000033400c097816 */ /* 0x000fe40000000008 */
[----:B------:R-:W-:Y:S02]  /*f7340*/  SHF.R.U32.HI R12, RZ, 0x8, R11 ;  /* 0x00000008ff0c7819 */ /* 0x000fe4000001160b */
[--C-:B------:R-:W-:Y:S02]  /*f7350*/  PRMT R8, R11, 0x3340, R21.reuse ;  /* 0x000033400b087816 */ /* 0x100fe40000000015 */
[----:B------:R-:W-:Y:S01]  /*f7360*/  SHF.R.U32.HI R11, RZ, 0x8, R21 ;  /* 0x00000008ff0b7819 */ /* 0x000fe20000011615 */
[----:B------:R0:W-:Y:S04]  /*f7370*/  STL [R1+0x44c], R13 ;  /* 0x00044c0d01007387 */ /* 0x0001e80000100800 */
[----:B------:R1:W-:Y:S01]  /*f7380*/  STL [R1+0x3a4], R9 ;  /* 0x0003a40901007387 */ /* 0x0003e20000100800 */
[----:B------:R-:W-:-:S02]  /*f7390*/  LOP3.LUT R12, R12, 0xffff, RZ, 0xc0, !PT ;  /* 0x0000ffff0c0c7812 */ /* 0x000fc400078ec0ff */
[----:B------:R-:W-:Y:S01]  /*f73a0*/  LOP3.LUT R11, R11, 0xffff, RZ, 0xc0, !PT ;  /* 0x0000ffff0b0b7812 */ /* 0x000fe200078ec0ff */
[----:B------:R1:W-:Y:S01]  /*f73b0*/  STL [R1+0x3a8], R8 ;  /* 0x0003a80801007387 */ /* 0x0003e20000100800 */
[----:B0-----:R-:W-:Y:S02]  /*f73c0*/  SHF.R.U32.HI R13, RZ, 0x8, R10 ;  /* 0x00000008ff0d7819 */ /* 0x001fe4000001160a */
[----:B------:R-:W-:Y:S02]  /*f73d0*/  SHF.R.U32.HI R10, RZ, 0x8, R20 ;  /* 0x00000008ff0a7819 */ /* 0x000fe40000011614 */
[----:B-1----:R-:W-:Y:S02]  /*f73e0*/  LOP3.LUT R9, R17, 0xffff, RZ, 0xc0, !PT ;  /* 0x0000ffff11097812 */ /* 0x002fe400078ec0ff */
[----:B------:R-:W-:Y:S02]  /*f73f0*/  LOP3.LUT R13, R13, 0xffff, RZ, 0xc0, !PT ;  /* 0x0000ffff0d0d7812 */ /* 0x000fe400078ec0ff */
[----:B------:R-:W-:-:S02]  /*f7400*/  LOP3.LUT R10, R10, 0xffff, RZ, 0xc0, !PT ;  /* 0x0000ffff0a0a7812 */ /* 0x000fc400078ec0ff */
[----:B------:R-:W-:Y:S02]  /*f7410*/  LOP3.LUT R8, R16, 0xffff, RZ, 0xc0, !PT ;  /* 0x0000ffff10087812 */ /* 0x000fe400078ec0ff */
[----:B------:R-:W-:Y:S02]  /*f7420*/  PRMT R11, R12, 0x3340, R11 ;  /* 0x000033400c0b7816 */ /* 0x000fe4000000000b */
[----:B------:R-:W-:Y:S02]  /*f7430*/  PRMT R10, R13, 0x3340, R10 ;  /* 0x000033400d0a7816 */ /* 0x000fe4000000000a */
[----:B------:R-:W-:Y:S01]  /*f7440*/  PRMT R8, R9, 0x3340, R8 ;  /* 0x0000334009087816 */ /* 0x000fe20000000008 */
[----:B------:R-:W-:Y:S04]  /*f7450*/  STL [R1+0x1ac], R14 ;  /* 0x0001ac0e01007387 */ /* 0x000fe80000100800 */
[----:B------:R-:W-:Y:S04]  /*f7460*/  STL [R1+0x1a8], R11 ;  /* 0x0001a80b01007387 */ /* 0x000fe80000100800 */
[----:B------:R-:W-:Y:S01]  /*f7470*/  STL [R1+0x1a4], R10 ;  /* 0x0001a40a01007387 */ /* 0x000fe20000100800 */
[----:B------:R-:W-:-:S03]  /*f7480*/  LOP3.LUT R9, R52, 0xffff, RZ, 0xc0, !PT ;  /* 0x0000ffff34097812 */ /* 0x000fc600078ec0ff */
[----:B------:R0:W-:Y:S04]  /*f7490*/  STL [R1+0x360], R8 ;  /* 0x0003600801007387 */ /* 0x0001e80000100800 */
[----:B------:R-:W3:Y:S04]  /*f74a0*/  LDL.LU R52, [R1+0x4760] ;  /* 0x0047600001347983 */ /* 0x000ee80000300800 */
[----:B------:R-:W3:Y:S04]  /*f74b0*/  LDL.LU R20, [R1+0x29ac] ;  /* 0x0029ac0001147983 */ /* 0x000ee80000300800 */
[----:B------:R-:W3:Y:S01]  /*f74c0*/  LDL.LU R21, [R1+0x29a8] ;  /* 0x0029a80001157983 */ /* 0x000ee20000300800 */
[----:B------:R-:W-:-:S02]  /*f74d0*/  LOP3.LUT R22, R22, 0xffff, RZ, 0xc0, !PT ;  /* 0x0000ffff16167812 */ /* 0x000fc400078ec0ff */
[----:B0-----:R-:W-:Y:S02]  /*f74e0*/  LOP3.LUT R8, R53, 0xffff, RZ, 0xc0, !PT ;  /* 0x0000ffff35087812 */ /* 0x001fe400078ec0ff */
[----:B------:R-:W-:Y:S02]  /*f74f0*/  SHF.R.U32.HI R16, RZ, 0x8, R9 ;  /* 0x00000008ff107819 */ /* 0x000fe40000011609 */
[----:B--2---:R-:W-:Y:S02]  /*f7500*/  LOP3.LUT R14, R19, 0xffff, RZ, 0xc0, !PT ;  /* 0x0000ffff130e7812 */ /* 0x004fe400078ec0ff */
[----:B----4-:R-:W-:Y:S01]  /*f7510*/  LOP3.LUT R12, R51, 0xffff, RZ, 0xc0, !PT ;  /* 0x0000ffff330c7812 */ /* 0x010fe200078ec0ff */
[----:B------:R-:W2:Y:S01]  /*f7520*/  LDL.LU R19, [R1+0x28e8] ;  /* 0x0028e80001137983 */ /* 0x000ea20000300800 */
[----:B-----5:R-:W-:-:S03]  /*f7530*/  LOP3.LUT R11, R50, 0xffff, RZ, 0xc0, !PT ;  /* 0x0000ffff320b7812 */ /* 0x020fc600078ec0ff */
[----:B------:R-:W4:Y:S01]  /*f7540*/  LDL.LU R51, [R1+0x28e0] ;  /* 0x0028e00001337983 */ /* 0x000f220000300800 */
[----:B---3--:R-:W-:-:S03]  /*f7550*/  LOP3.LUT R10, R49, 0xffff, RZ, 0xc0, !PT ;  /* 0x0000ffff310a7812 */ /* 0x008fc600078ec0ff */
[----:B------:R-:W3:Y:S01]  /*f7560*/  LDL.LU R50, [R1+0x154] ;  /* 0x0001540001327983 */ /* 0x000ee20000300800 */
[----:B------:R-:W-:Y:S02]  /*f7570*/  LOP3.LUT R13, R18, 0xffff, RZ, 0xc0, !PT ;  /* 0x0000ffff120d7812 */ /* 0x000fe400078ec0ff */
[----:B------:R-:W-:Y:S02]  /*f7580*/  SHF.R.U32.HI R18, RZ, 0x8, R14 ;  /* 0x00000008ff127819 */ /* 0x000fe4000001160e */
[--C-:B------:R-:W-:Y:S02]  /*f7590*/  PRMT R14, R14, 0x3340, R10.reuse ;  /* 0x000033400e0e7816 */ /* 0x100fe4000000000a */
[----:B------:R-:W-:Y:S02]  /*f75a0*/  SHF.R.U32.HI R17, RZ, 0x8, R10 ;  /* 0x00000008ff117819 */ /* 0x000fe4000001160a */
[----:B------:R-:W-:Y:S02]  /*f75b0*/  SHF.R.U32.HI R10, RZ, 0x8, R13 ;  /* 0x00000008ff0a7819 */ /* 0x000fe4000001160d */
[----:B------:R-:W-:Y:S01]  /*f75c0*/  PRMT R13, R13, 0x3340, R9 ;  /* 0x000033400d0d7816 */ /* 0x000fe20000000009 */
[----:B------:R-:W5:Y:S04]  /*f75d0*/  LDL.LU R53, [R1+0x475c] ;  /* 0x00475c0001357983 */ /* 0x000f680000300800 */
[----:B------:R0:W-:Y:S01]  /*f75e0*/  STL [R1+0x43c], R14 ;  /* 0x00043c0e01007387 */ /* 0x0001e20000100800 */
[----:B------:R-:W-:-:S02]  /*f75f0*/  SHF.R.U32.HI R15, RZ, 0x8, R12 ;  /* 0x00000008ff0f7819 */ /* 0x000fc4000001160c */
[----:B------:R-:W-:Y:S01]  /*f7600*/  PRMT R49, R12, 0x3340, R8 ;  /* 0x000033400c317816 */ /* 0x000fe20000000008 */
[----:B------:R1:W-:Y:S01]  /*f7610*/  STL [R1+0x488], R13 ;  /* 0x0004880d01007387 */ /* 0x0003e20000100800 */
[----:B------:R-:W-:Y:S02]  /*f7620*/  SHF.R.U32.HI R12, RZ, 0x8, R22 ;  /* 0x00000008ff0c7819 */ /* 0x000fe40000011616 */
[----:B------:R-:W-:Y:S02]  /*f7630*/  LOP3.LUT R15, R15, 0xffff, RZ, 0xc0, !PT ;  /* 0x0000ffff0f0f7812 */ /* 0x000fe400078ec0ff */
[----:B0-----:R-:W-:Y:S02]  /*f7640*/  SHF.R.U32.HI R14, RZ, 0x8, R8 ;  /* 0x00000008ff0e7819 */ /* 0x001fe40000011608 */
[----:B------:R-:W-:Y:S02]  /*f7650*/  PRMT R8, R11, 0x3340, R22 ;  /* 0x000033400b087816 */ /* 0x000fe40000000016 */
[----:B-1----:R-:W-:-:S02]  /*f7660*/  SHF.R.U32.HI R13, RZ, 0x8, R11 ;  /* 0x00000008ff0d7819 */ /* 0x002fc4000001160b */
[----:B------:R-:W-:Y:S02]  /*f7670*/  LOP3.LUT R14, R14, 0xffff, RZ, 0xc0, !PT ;  /* 0x0000ffff0e0e7812 */ /* 0x000fe400078ec0ff */
[----:B------:R-:W-:Y:S02]  /*f7680*/  LOP3.LUT R12, R12, 0xffff, RZ, 0xc0, !PT ;  /* 0x0000ffff0c0c7812 */ /* 0x000fe400078ec0ff */
[----:B------:R-:W-:Y:S02]  /*f7690*/  LOP3.LUT R11, R10, 0xffff, RZ, 0xc0, !PT ;  /* 0x0000ffff0a0b7812 */ /* 0x000fe400078ec0ff */
[----:B------:R-:W-:Y:S01]  /*f76a0*/  LOP3.LUT R13, R13, 0xffff, RZ, 0xc0, !PT ;  /* 0x0000ffff0d0d7812 */ /* 0x000fe200078ec0ff */
[----:B------:R0:W-:Y:S01]  /*f76b0*/  STL [R1+0x418], R8 ;  /* 0x0004180801007387 */ /* 0x0001e20000100800 */
[----:B------:R-:W-:Y:S02]  /*f76c0*/  LOP3.LUT R10, R18, 0xffff, RZ, 0xc0, !PT ;  /* 0x0000ffff120a7812 */ /* 0x000fe400078ec0ff */
[----:B------:R-:W-:-:S02]  /*f76d0*/  LOP3.LUT R9, R17, 0xffff, RZ, 0xc0, !PT ;  /* 0x0000ffff11097812 */ /* 0x000fc400078ec0ff */
[----:B------:R-:W-:Y:S02]  /*f76e0*/  PRMT R14, R15, 0x3340, R14 ;  /* 0x000033400f0e7816 */ /* 0x000fe4000000000e */
[----:B------:R-:W-:Y:S02]  /*f76f0*/  PRMT R12, R13, 0x3340, R12 ;  /* 0x000033400d0c7816 */ /* 0x000fe4000000000c */
[----:B------:R-:W-:Y:S02]  /*f7700*/  PRMT R9, R10, 0x3340, R9 ;  /* 0x000033400a097816 */ /* 0x000fe40000000009 */
[----:B0-----:R-:W-:Y:S01]  /*f7710*/  LOP3.LUT R8, R16, 0xffff, RZ, 0xc0, !PT ;  /* 0x0000ffff10087812 */ /* 0x001fe200078ec0ff */
[----:B------:R-:W-:Y:S03]  /*f7720*/  STL [R1+0x1a0], R14 ;  /* 0x0001a00e01007387 */ /* 0x000fe60000100800 */
[----:B------:R-:W-:Y:S01]  /*f7730*/  PRMT R8, R11, 0x3340, R8 ;  /* 0x000033400b087816 */ /* 0x000fe20000000008 */
[----:B------:R0:W-:Y:S04]  /*f7740*/  STL [R1+0x358], R12 ;  /* 0x0003580c01007387 */ /* 0x0001e80000100800 */
[----:B------:R-:W-:Y:S04]  /*f7750*/  STL [R1+0x350], R9 ;  /* 0x0003500901007387 */ /* 0x000fe80000100800 */
[----:B------:R1:W-:Y:S01]  /*f7760*/  STL [R1+0x384], R8 ;  /* 0x0003840801007387 */ /* 0x0003e20000100800 */
[----:B------:R-:W-:-:S02]  /*f7770*/  LOP3.LUT R13, R20, 0xffff, RZ, 0xc0, !PT ;  /* 0x0000ffff140d7812 */ /* 0x000fc400078ec0ff */
[----:B0-----:R-:W-:Y:S02]  /*f7780*/  LOP3.LUT R12, R21, 0xffff, RZ, 0xc0, !PT ;  /* 0x0000ffff150c7812 */ /* 0x001fe400078ec0ff */
[----:B-1----:R-:W-:Y:S02]  /*f7790*/  LOP3.LUT R8, R52, 0xffff, RZ, 0xc0, !PT ;  /* 0x0000ffff34087812 */ /* 0x002fe400078ec0ff */
[----:B------:R-:W5:Y:S04]  /*f77a0*/  LDL.LU R52, [R1+0x4758] ;  /* 0x0047580001347983 */ /* 0x000f680000300800 */
[----:B------:R-:W5:Y:S04]  /*f77b0*/  LDL.LU R22, [R1+0x29c0] ;  /* 0x0029c00001167983 */ /* 0x000f680000300800 */
[----:B------:R-:W5:Y:S04]  /*f77c0*/  LDL.LU R20, [R1+0x29bc] ;  /* 0x0029bc0001147983 */ /* 0x000f680000300800 */
[----:B------:R-:W5:Y:S01]  /*f77d0*/  LDL.LU R21, [R1+0x2900] ;  /* 0x0029000001157983 */ /* 0x000f620000300800 */
[----:B------:R-:W-:-:S02]  /*f77e0*/  SHF.R.U32.HI R17, RZ, 0x8, R13 ;  /* 0x00000008ff117819 */ /* 0x000fc4000001160d */
[----:B------:R-:W-:Y:S02]  /*f77f0*/  LOP3.LUT R24, R24, 0xffff, RZ, 0xc0, !PT ;  /* 0x0000ffff18187812 */ /* 0x000fe400078ec0ff */
[----:B------:R-:W-:Y:S02]  /*f7800*/  LOP3.LUT R23, R23, 0xffff, RZ, 0xc0, !PT ;  /* 0x0000ffff17177812 */ /* 0x000fe400078ec0ff */
[----:B--2---:R-:W-:Y:S02]  /*f7810*/  LOP3.LUT R11, R19, 0xffff, RZ, 0xc0, !PT ;  /* 0x0000ffff130b7812 */ /* 0x004fe400078ec0ff */
[----:B------:R-:W2:Y:S01]  /*f7820*/  LDL.LU R19, [R1+0x28f4] ;  /* 0x0028f40001137983 */ /* 0x000ea20000300800 */
[----:B---3--:R-:W-:Y:S02]  /*f7830*/  LOP3.LUT R9, R50, 0xffff, RZ, 0xc0, !PT ;  /* 0x0000ffff32097812 */ /* 0x008fe400078ec0ff */
[----:B----4-:R-:W-:Y:S02]  /*f7840*/  LOP3.LUT R10, R51, 0xffff, RZ, 0xc0, !PT ;  /* 0x0000ffff330a7812 */ /* 0x010fe400078ec0ff */
[----:B------:R-:W3:Y:S01]  /*f7850*/  LDL.LU R51, [R1+0x15c] ;  /* 0x00015c0001337983 */ /* 0x000ee20000300800 */
[----:B------:R-:W-:-:S02]  /*f7860*/  PRMT R13, R13, 0x3340, R9 ;  /* 0x000033400d0d7816 */ /* 0x000fc40000000009 */
[----:B------:R-:W-:Y:S02]  /*f7870*/  SHF.R.U32.HI R16, RZ, 0x8, R9 ;  /* 0x00000008ff107819 */ /* 0x000fe40000011609 */
[----:B------:R-:W-:Y:S02]  /*f7880*/  SHF.R.U32.HI R9, RZ, 0x8, R12 ;  /* 0x00000008ff097819 */ /* 0x000fe4000001160c */
[----:B------:R-:W-:Y:S02]  /*f7890*/  PRMT R12, R12, 0x3340, R8 ;  /* 0x000033400c0c7816 */ /* 0x000fe40000000008 */
[----:B------:R-:W-:Y:S01]  /*f78a0*/  SHF.R.U32.HI R15, RZ, 0x8, R10 ;  /* 0x00000008ff0f7819 */ /* 0x000fe2000001160a */
[----:B------:R0:W-:Y:S01]  /*f78b0*/  STL [R1+0x4a0], R13 ;  /* 0x0004a00d01007387 */ /* 0x0001e20000100800 */
[----:B------:R-:W-:-:S03]  /*f78c0*/  SHF.R.U32.HI R14, RZ, 0x8, R11 ;  /* 0x00000008ff0e7819 */ /* 0x000fc6000001160b */
[----:B------:R1:W-:Y:S01]  /*f78d0*/  STL [R1+0x608], R12 ;  /* 0x0006080c01007387 */ /* 0x0003e20000100800 */
[--C-:B------:R-:W-:Y:S02]  /*f78e0*/  PRMT R10, R10, 0x3340, R23.reuse ;  /* 0x000033400a0a7816 */ /* 0x100fe40000000017 */
[----:B------:R-:W-:Y:S02]  /*f78f0*/  SHF.R.U32.HI R8, RZ, 0x8, R8 ;  /* 0x00000008ff087819 */ /* 0x000fe40000011608 */
[--C-:B------:R-:W-:Y:S02]  /*f7900*/  PRMT R50, R11, 0x3340, R24.reuse ;  /* 0x000033400b327816 */ /* 0x100fe40000000018 */
[----:B------:R-:W-:Y:S02]  /*f7910*/  LOP3.LUT R14, R14, 0xffff, RZ, 0xc0, !PT ;  /* 0x0000ffff0e0e7812 */ /* 0x000fe400078ec0ff */
[----:B0-----:R-:W-:Y:S02]  /*f7920*/  SHF.R.U32.HI R13, RZ, 0x8, R24 ;  /* 0x00000008ff0d7819 */ /* 0x001fe40000011618 */
[----:B-1----:R-:W-:-:S02]  /*f7930*/  SHF.R.U32.HI R12, RZ, 0x8, R23 ;  /* 0x00000008ff0c7819 */ /* 0x002fc40000011617 */
[----:B------:R-:W-:Y:S02]  /*f7940*/  LOP3.LUT R15, R15, 0xffff, RZ, 0xc0, !PT ;  /* 0x0000ffff0f0f7812 */ /* 0x000fe400078ec0ff */
[----:B------:R-:W-:Y:S01]  /*f7950*/  LOP3.LUT R13, R13, 0xffff, RZ, 0xc0, !PT ;  /* 0x0000ffff0d0d7812 */ /* 0x000fe200078ec0ff */
[----:B------:R0:W-:Y:S01]  /*f7960*/  STL [R1+0x48c], R10 ;  /* 0x00048c0a01007387 */ /* 0x0001e20000100800 */
[----:B------:R-:W-:Y:S02]  /*f7970*/  LOP3.LUT R12, R12, 0xffff, RZ, 0xc0, !PT ;  /* 0x0000ffff0c0c7812 */ /* 0x000fe400078ec0ff */
[----:B------:R-:W-:Y:S02]  /*f7980*/  LOP3.LUT R11, R9, 0xffff, RZ, 0xc0, !PT ;  /* 0x0000ffff090b7812 */ /* 0x000fe400078ec0ff */
[----:B------:R-:W-:Y:S02]  /*f7990*/  LOP3.LUT R9, R16, 0xffff, RZ, 0xc0, !PT ;  /* 0x0000ffff10097812 */ /* 0x000fe400078ec0ff */
[----:B------:R-:W-:-:S02]  /*f79a0*/  LOP3.LUT R8, R8, 0xffff, RZ, 0xc0, !PT ;  /* 0x0000ffff08087812 */ /* 0x000fc400078ec0ff */
[----:B------:R-:W-:Y:S02]  /*f79b0*/  PRMT R13, R14, 0x3340, R13 ;  /* 0x000033400e0d7816 */ /* 0x000fe4000000000d */
[----:B------:R-:W-:Y:S02]  /*f79c0*/  PRMT R12, R15, 0x3340, R12 ;  /* 0x000033400f0c7816 */ /* 0x000fe4000000000c */
[----:B0-----:R-:W-:Y:S02]  /*f79d0*/  LOP3.LUT R10, R17, 0xffff, RZ, 0xc0, !PT ;  /* 0x0000ffff110a7812 */ /* 0x001fe400078ec0ff */
[----:B------:R-:W-:Y:S02]  /*f79e0*/  PRMT R8, R11, 0x3340, R8 ;  /* 0x000033400b087816 */ /* 0x000fe40000000008 */
[----:B------:R-:W-:Y:S01]  /*f79f0*/  PRMT R9, R10, 0x3340, R9 ;  /* 0x000033400a097816 */ /* 0x000fe20000000009 */
[----:B------:R-:W-:Y:S04]  /*f7a00*/  STL [R1+0x348], R13 ;  /* 0x0003480d01007387 */ /* 0x000fe80000100800 */
[----:B------:R-:W-:Y:S04]  /*f7a10*/  STL [R1+0x38c], R12 ;  /* 0x00038c0c01007387 */ /* 0x000fe80000100800 */
[----:B------:R-:W-:Y:S04]  /*f7a20*/  STL [R1+0x36c], R9 ;  /* 0x00036c0901007387 */ /* 0x000fe80000100800 */
[----:B------:R5:W-:Y:S02]  /*f7a30*/  STL [R1+0x3d8], R8 ;  /* 0x0003d80801007387 */ /* 0x000be40000100800 */
[----:B-----5:R-:W-:-:S02]  /*f7a40*/  LOP3.LUT R8, R53, 0xffff, RZ, 0xc0, !PT ;  /* 0x0000ffff35087812 */ /* 0x020fc400078ec0ff */
[----:B------:R-:W4:Y:S04]  /*f7a50*/  LDL.LU R53, [R1+0x4754] ;  /* 0x0047540001357983 */ /* 0x000f280000300800 */
[----:B------:R-:W5:Y:S01]  /*f7a60*/  LDL.LU R24, [R1+0x29d8] ;  /* 0x0029d80001187983 */ /* 0x000f620000300800 */
[----:B------:R-:W-:Y:S02]  /*f7a70*/  LOP3.LUT R13, R22, 0xffff, RZ, 0xc0, !PT ;  /* 0x0000ffff160d7812 */ /* 0x000fe400078ec0ff */
[----:B------:R-:W-:Y:S01]  /*f7a80*/  LOP3.LUT R12, R20, 0xffff, RZ, 0xc0, !PT ;  /* 0x0000ffff140c7812 */ /* 0x000fe200078ec0ff */
[----:B------:R-:W4:Y:S01]  /*f7a90*/  LDL.LU R22, [R1+0x29d4] ;  /* 0x0029d40001167983 */ /* 0x000f220000300800 */
[----:B------:R-:W-:-:S03]  /*f7aa0*/  LOP3.LUT R11, R21, 0xffff, RZ, 0xc0, !PT ;  /* 0x0000ffff150b7812 */ /* 0x000fc600078ec0ff */
[----:B------:R-:W4:Y:S04]  /*f7ab0*/  LDL.LU R20, [R1+0x2910] ;  /* 0x0029100001147983 */ /* 0x000f280000300800 */
[----:B------:R-:W4:Y:S01]  /*f7ac0*/  LDL.LU R21, [R1+0x2904] ;  /* 0x0029040001157983 */ /* 0x000f220000300800 */
[----:B------:R-:W-:Y:S02]  /*f7ad0*/  LOP3.LUT R25, R25, 0xffff, RZ, 0xc0, !PT ;  /* 0x0000ffff19197812 */ /* 0x000fe400078ec0ff */
[----:B------:R-:W-:Y:S02]  /*f7ae0*/  LOP3.LUT R27, R27, 0xffff, RZ, 0xc0, !PT ;  /* 0x0000ffff1b1b7812 */ /* 0x000fe400078ec0ff */
[----:B------:R-:W-:Y:S02]  /*f7af0*/  SHF.R.U32.HI R18, RZ, 0x8, R13 ;  /* 0x00000008ff127819 */ /* 0x000fe4000001160d */
[----:B------:R-:W-:-:S02]  /*f7b00*/  SHF.R.U32.HI R16, RZ, 0x8, R8 ;  /* 0x00000008ff107819 */ /* 0x000fc40000011608 */
[----:B--2---:R-:W-:Y:S02]  /*f7b10*/  LOP3.LUT R10, R19, 0xffff, RZ, 0xc0, !PT ;  /* 0x0000ffff130a7812 */ /* 0x004fe400078ec0ff */
[----:B------:R-:W2:Y:S01]  /*f7b20*/  LDL.LU R19, [R1+0x164] ;  /* 0x0001640001137983 */ /* 0x000ea20000300800 */
[----:B---3--:R-:W-:-:S04]  /*f7b30*/  LOP3.LUT R9, R51, 0xffff, RZ, 0xc0, !PT ;  /* 0x0000ffff33097812 */ /* 0x008fc800078ec0ff */
[--C-:B------:R-:W-:Y:S02]  /*f7b40*/  PRMT R14, R13, 0x3340, R9.reuse ;  /* 0x000033400d0e7816 */ /* 0x100fe40000000009 */
[----:B------:R-:W-:Y:S02]  /*f7b50*/  SHF.R.U32.HI R17, RZ, 0x8, R9 ;  /* 0x00000008ff117819 */ /* 0x000fe40000011609 */
[----:B------:R-:W-:Y:S02]  /*f7b60*/  PRMT R9, R12, 0x3340, R8 ;  /* 0x000033400c097816 */ /* 0x000fe40000000008 */
[----:B------:R-:W-:Y:S02]  /*f7b70*/  SHF.R.U32.HI R15, RZ, 0x8, R10 ;  /* 0x00000008ff0f7819 */ /* 0x000fe4000001160a */
[----:B------:R-:W-:Y:S01]  /*f7b80*/  PRMT R51, R10, 0x3340, R25 ;  /* 0x000033400a337816 */ /* 0x000fe20000000019 */
[----:B------:R0:W-:Y:S01]  /*f7b90*/  STL [R1+0x5ec], R14 ;  /* 0x0005ec0e01007387 */ /* 0x0001e20000100800 */
[----:B------:R-:W-:-:S02]  /*f7ba0*/  PRMT R10, R11, 0x3340, R27 ;  /* 0x000033400b0a7816 */ /* 0x000fc4000000001b */
[----:B------:R-:W-:Y:S01]  /*f7bb0*/  SHF.R.U32.HI R13, RZ, 0x8, R12 ;  /* 0x00000008ff0d7819 */ /* 0x000fe2000001160c */
[----:B------:R1:W-:Y:S01]  /*f7bc0*/  STL [R1+0x4a4], R9 ;  /* 0x0004a40901007387 */ /* 0x0003e20000100800 */
[----:B------:R-:W-:Y:S02]  /*f7bd0*/  SHF.R.U32.HI R8, RZ, 0x8, R27 ;  /* 0x00000008ff087819 */ /* 0x000fe4000001161b */
[----:B------:R-:W-:Y:S02]  /*f7be0*/  LOP3.LUT R15, R15, 0xffff, RZ, 0xc0, !PT ;  /* 0x0000ffff0f0f7812 */ /* 0x000fe400078ec0ff */
[----:B0-----:R-:W-:Y:S01]  /*f7bf0*/  SHF.R.U32.HI R14, RZ, 0x8, R25 ;  /* 0x00000008ff0e7819 */ /* 0x001fe20000011619 */
[----:B------:R0:W-:Y:S01]  /*f7c00*/  STL [R1+0x624], R10 ;  /* 0x0006240a01007387 */ /* 0x0001e20000100800 */
[----:B-1----:R-:W-:Y:S02]  /*f7c10*/  SHF.R.U32.HI R9, RZ, 0x8, R11 ;  /* 0x00000008ff097819 */ /* 0x002fe4000001160b */
[----:B------:R-:W-:-:S02]  /*f7c20*/  LOP3.LUT R14, R14, 0xffff, RZ, 0xc0, !PT ;  /* 0x0000ffff0e0e7812 */ /* 0x000fc400078ec0ff */
[----:B------:R-:W-:Y:S02]  /*f7c30*/  LOP3.LUT R12, R18, 0xffff, RZ, 0xc0, !PT ;  /* 0x0000ffff120c7812 */ /* 0x000fe400078ec0ff */
[----:B------:R-:W-:Y:S02]  /*f7c40*/  LOP3.LUT R11, R17, 0xffff, RZ, 0xc0, !PT ;  /* 0x0000ffff110b7812 */ /* 0x000fe400078ec0ff */
[----:B------:R-:W-:Y:S02]  /*f7c50*/  LOP3.LUT R13, R13, 0xffff, RZ, 0xc0, !PT ;  /* 0x0000ffff0d0d7812 */ /* 0x000fe400078ec0ff */
[----:B------:R-:W-:Y:S02]  /*f7c60*/  LOP3.LUT R9, R9, 0xffff, RZ, 0xc0, !PT ;  /* 0x0000ffff09097812 */ /* 0x000fe400078ec0ff */
[----:B------:R-:W-:Y:S02]  /*f7c70*/  LOP3.LUT R8, R8, 0xffff, RZ, 0xc0, !PT ;  /* 0x0000ffff08087812 */ /* 0x000fe400078ec0ff */
[----:B0-----:R-:W-:-:S02]  /*f7c80*/  LOP3.LUT R10, R16, 0xffff, RZ, 0xc0, !PT ;  /* 0x0000ffff100a7812 */ /* 0x001fc400078ec0ff */
[----:B------:R-:W-:Y:S02]  /*f7c90*/  PRMT R14, R15, 0x3340, R14 ;  /* 0x000033400f0e7816 */ /* 0x000fe4000000000e */
[----:B------:R-:W-:Y:S02]  /*f7ca0*/  PRMT R11, R12, 0x3340, R11 ;  /* 0x000033400c0b7816 */ /* 0x000fe4000000000b */
[----:B------:R-:W-:Y:S02]  /*f7cb0*/  PRMT R8, R9, 0x3340, R8 ;  /* 0x0000334009087816 */ /* 0x000fe40000000008 */
[----:B------:R-:W-:Y:S01]  /*f7cc0*/  PRMT R10, R13, 0x3340, R10 ;  /* 0x000033400d0a7816 */ /* 0x000fe2000000000a */
[----:B------:R-:W-:Y:S04]  /*f7cd0*/  STL [R1+0x368], R14 ;  /* 0x0003680e01007387 */ /* 0x000fe80000100800 */
[----:B------:R0:W-:Y:S04]  /*f7ce0*/  STL [R1+0x3d4], R11 ;  /* 0x0003d40b01007387 */ /* 0x0001e80000100800 */
[----:B------:R1:W-:Y:S04]  /*f7cf0*/  STL [R1+0x3d0], R10 ;  /* 0x0003d00a01007387 */ /* 0x0003e80000100800 */
[----:B------:R3:W-:Y:S01]  /*f7d00*/  STL [R1+0x45c], R8 ;  /* 0x00045c0801007387 */ /* 0x0007e20000100800 */
[----:B-----5:R-:W-:-:S03]  /*f7d10*/  LOP3.LUT R13, R24, 0xffff, RZ, 0xc0, !PT ;  /* 0x0000ffff180d7812 */ /* 0x020fc600078ec0ff */
[----:B------:R-:W5:Y:S01]  /*f7d20*/  LDL.LU R24, [R1+0x29ec] ;  /* 0x0029ec0001187983 */ /* 0x000f620000300800 */
[----:B----4-:R-:W-:-:S03]  /*f7d30*/  LOP3.LUT R12, R22, 0xffff, RZ, 0xc0, !PT ;  /* 0x0000ffff160c7812 */ /* 0x010fc600078ec0ff */
[----:B------:R-:W4:Y:S01]  /*f7d40*/  LDL.LU R22, [R1+0x29e8] ;  /* 0x0029e80001167983 */ /* 0x000f220000300800 */
[----:B0-----:R-:W-:Y:S02]  /*f7d50*/  LOP3.LUT R11, R20, 0xffff, RZ, 0xc0, !PT ;  /* 0x0000ffff140b7812 */ /* 0x001fe400078ec0ff */
[----:B-1----:R-:W-:Y:S01]  /*f7d60*/  LOP3.LUT R10, R21, 0xffff, RZ, 0xc0, !PT ;  /* 0x0000ffff150a7812 */ /* 0x002fe200078ec0ff */
[----:B------:R-:W4:Y:S04]  /*f7d70*/  LDL.LU R20, [R1+0x2924] ;  /* 0x0029240001147983 */ /* 0x000f280000300800 */
[----:B------:R-:W4:Y:S01]  /*f7d80*/  LDL.LU R21, [R1+0x2920] ;  /* 0x0029200001157983 */ /* 0x000f220000300800 */
[----:B---3--:R-:W-:Y:S02]  /*f7d90*/  LOP3.LUT R8, R52, 0xffff, RZ, 0xc0, !PT ;  /* 0x0000ffff34087812 */ /* 0x008fe400078ec0ff */
[----:B------:R-:W-:-:S02]  /*f7da0*/  LOP3.LUT R26, R26, 0xffff, RZ, 0xc0, !PT ;  /* 0x0000ffff1a1a7812 */ /* 0x000fc400078ec0ff */
[----:B------:R-:W-:Y:S02]  /*f7db0*/  LOP3.LUT R28, R28, 0xffff, RZ, 0xc0, !PT ;  /* 0x0000ffff1c1c7812 */ /* 0x000fe400078ec0ff */
[----:B------:R-:W-:Y:S02]  /*f7dc0*/  SHF.R.U32.HI R15, RZ, 0x8, R10 ;  /* 0x00000008ff0f7819 */ /* 0x000fe4000001160a */
[----:B------:R-:W-:Y:S02]  /*f7dd0*/  PRMT R52, R10, 0x3340, R26 ;  /* 0x000033400a347816 */ /* 0x000fe4000000001a */
[----:B------:R-:W-:Y:S02]  /*f7de0*/  PRMT R10, R11, 0x3340, R28 ;  /* 0x000033400b0a7816 */ /* 0x000fe4000000001c */
[----:B------:R-:W-:Y:S02]  /*f7df0*/  SHF.R.U32.HI R18, RZ, 0x8, R13 ;  /* 0x00000008ff127819 */ /* 0x000fe4000001160d */
[----:B------:R-:W-:-:S02]  /*f7e00*/  SHF.R.U32.HI R16, RZ, 0x8, R8 ;  /* 0x00000008ff107819 */ /* 0x000fc40000011608 */
[----:B------:R-:W-:Y:S02]  /*f7e10*/  LOP3.LUT R15, R15, 0xffff, RZ, 0xc0, !PT ;  /* 0x0000ffff0f0f7812 */ /* 0x000fe400078ec0ff */
[----:B--2---:R-:W-:Y:S02]  /*f7e20*/  LOP3.LUT R9, R19, 0xffff, RZ, 0xc0, !PT ;  /* 0x0000ffff13097812 */ /* 0x004fe400078ec0ff */
[----:B------:R-:W2:Y:S02]  /*f7e30*/  LDL.LU R19, [R1+0x16c] ;  /* 0x00016c0001137983 */ /* 0x000ea40000300800 */
[--C-:B------:R-:W-:Y:S02]  /*f7e40*/  PRMT R14, R13, 0x3340, R9.reuse ;  /* 0x000033400d0e7816 */ /* 0x100fe40000000009 */
[----:B------:R-:W-:Y:S02]  /*f7e50*/  SHF.R.U32.HI R17, RZ, 0x8, R9 ;  /* 0x00000008ff117819 */ /* 0x000fe40000011609 */
[----:B------:R-:W-:Y:S01]  /*f7e60*/  PRMT R9, R12, 0x3340, R8 ;  /* 0x000033400c097816 */ /* 0x000fe20000000008 */
[----:B------:R0:W-:Y:S01]  /*f7e70*/  STL [R1+0x1560], R14 ;  /* 0x0015600e01007387 */ /* 0x0001e20000100800 */
[----:B------:R-:W-:-:S03]  /*f7e80*/  SHF.R.U32.HI R13, RZ, 0x8, R12 ;  /* 0x00000008ff0d7819 */ /* 0x000fc6000001160c */
[----:B------:R1:W-:Y:S01]  /*f7e90*/  STL [R1+0x60c], R9 ;  /* 0x00060c0901007387 */ /* 0x0003e20000100800 */
[----:B------:R-:W-:-:S03]  /*f7ea0*/  SHF.R.U32.HI R8, RZ, 0x8, R28 ;  /* 0x00000008ff087819 */ /* 0x000fc6000001161c */
[----:B------:R3:W-:Y:S01]  /*f7eb0*/  STL [R1+0x1564], R10 ;  /* 0x0015640a01007387 */ /* 0x0007e20000100800 */
[----:B------:R-:W-:Y:S02]  /*f7ec0*/  LOP3.LUT R12, R18, 0xffff, RZ, 0xc0, !PT ;  /* 0x0000ffff120c7812 */ /* 0x000fe400078ec0ff */
[----:B0-----:R-:W-:Y:S02]  /*f7ed0*/  SHF.R.U32.HI R14, RZ, 0x8, R26 ;  /* 0x00000008ff0e7819 */ /* 0x001fe4000001161a */
[----:B-1----:R-:W-:Y:S02]  /*f7ee0*/  SHF.R.U32.HI R9, RZ, 0x8, R11 ;  /* 0x00000008ff097819 */ /* 0x002fe4000001160b */
[----:B------:R-:W-:Y:S02]  /*f7ef0*/  LOP3.LUT R11, R17, 0xffff, RZ, 0xc0, !PT ;  /* 0x0000ffff110b7812 */ /* 0x000fe400078ec0ff */
[----:B------:R-:W-:Y:S02]  /*f7f00*/  LOP3.LUT R14, R14, 0xffff, RZ, 0xc0, !PT ;  /* 0x0000ffff0e0e7812 */ /* 0x000fe400078ec0ff */
[----:B------:R-:W-:-:S02]  /*f7f10*/  LOP3.LUT R13, R13, 0xffff, RZ, 0xc0, !PT ;  /* 0x0000ffff0d0d7812 */ /* 0x000fc400078ec0ff */
[----:B---3--:R-:W-:Y:S02]  /*f7f20*/  LOP3.LUT R10, R16, 0xffff, RZ, 0xc0, !PT ;  /* 0x0000ffff100a7812 */ /* 0x008fe400078ec0ff */
[----:B------:R-:W-:Y:S02]  /*f7f30*/  LOP3.LUT R9, R9, 0xffff, RZ, 0xc0, !PT ;  /* 0x0000ffff09097812 */ /* 0x000fe400078ec0ff */
[----:B------:R-:W-:Y:S02]  /*f7f40*/  LOP3.LUT R8, R8, 0xffff, RZ, 0xc0, !PT ;  /* 0x0000ffff08087812 */ /* 0x000fe400078ec0ff */
[----:B------:R-:W-:Y:S02]  /*f7f50*/  PRMT R14, R15, 0x3340, R14 ;  /* 0x000033400f0e7816 */ /* 0x000fe4000000000e */
[----:B------:R-:W-:Y:S02]  /*f7f60*/  PRMT R11, R12, 0x3340, R11 ;  /* 0x000033400c0b7816 */ /* 0x000fe4000000000b */
[----:B------:R-:W-:-:S02]  /*f7f70*/  PRMT R10, R13, 0x3340, R10 ;  /* 0x000033400d0a7816 */ /* 0x000fc4000000000a */
[----:B------:R-:W-:Y:S01]  /*f7f80*/  PRMT R8, R9, 0x3340, R8 ;  /* 0x0000334009087816 */ /* 0x000fe20000000008 */
[----:B------:R-:W-:Y:S04]  /*f7f90*/  STL [R1+0x3b8], R14 ;  /* 0x0003b80e01007387 */ /* 0x000fe80000100800 */
[----:B------:R0:W-:Y:S04]  /*f7fa0*/  STL [R1+0x4ac], R11 ;  /* 0x0004ac0b01007387 */ /* 0x0001e80000100800 */
[----:B------:R1:W-:Y:S04]  /*f7fb0*/  STL [R1+0x46c], R10 ;  /* 0x00046c0a01007387 */ /* 0x0003e80000100800 */
[----:B------:R3:W-:Y:S04]  /*f7fc0*/  STL [R1+0x540], R8 ;  /* 0x0005400801007387 */ /* 0x0007e80000100800 */
[----:B------:R-:W2:Y:S04]  /*f7fd0*/  LDL.LU R25, [R1+0x2a10] ;  /* 0x002a100001197983 */ /* 0x000ea80000300800 */
[----:B------:R-:W2:Y:S01]  /*f7fe0*/  LDL.LU R23, [R1+0x2a04] ;  /* 0x002a040001177983 */ /* 0x000ea20000300800 */
[----:B-----5:R-:W-:-:S02]  /*f7ff0*/  LOP3.LUT R13, R24, 0xffff, RZ, 0xc0, !PT ;  /* 0x0000ffff180d7812 */ /* 0x020fc400078ec0ff */
[----:B----4-:R-:W-:Y:S01]  /*f8000*/  LOP3.LUT R12, R22, 0xffff, RZ, 0xc0, !PT ;  /* 0x0000ffff160c7812 */ /* 0x010fe200078ec0ff */
[----:B------:R-:W4:Y:S04]  /*f8010*/  LDL.LU R24, [R1+0x2a00] ;  /* 0x002a000001187983 */ /* 0x000f280000300800 */
[----:B------:R-:W5:Y:S01]  /*f8020*/  LDL.LU R22, [R1+0x2938] ;  /* 0x0029380001167983 */ /* 0x000f620000300800 */
[----:B0-----:R-:W-:Y:S02]  /*f8030*/  LOP3.LUT R11, R20, 0xffff, RZ, 0xc0, !PT ;  /* 0x0000ffff140b7812 */ /* 0x001fe400078ec0ff */
[----:B-1----:R-:W-:Y:S01]  /*f8040*/  LOP3.LUT R10, R21, 0xffff, RZ, 0xc0, !PT ;  /* 0x0000ffff150a7812 */ /* 0x002fe200078ec0ff */
[----:B------:R-:W5:Y:S04]  /*f8050*/  LDL.LU R20, [R1+0x17c] ;  /* 0x00017c0001147983 */ /* 0x000f680000300800 */
[----:B------:R-:W5:Y:S01]  /*f8060*/  LDL.LU R21, [R1+0x174] ;  /* 0x0001740001157983 */ /* 0x000f620000300800 */
[----:B---3--:R-:W-:-:S02]  /*f8070*/  LOP3.LUT R8, R53, 0xffff, RZ, 0xc0, !PT ;  /* 0x0000ffff35087812 */ /* 0x008fc400078ec0ff */
[----:B------:R-:W-:Y:S02]  /*f8080*/  LOP3.LUT R30, R30, 0xffff, RZ, 0xc0, !PT ;  /* 0x0000ffff1e1e7812 */ /* 0x000fe400078ec0ff */
[----:B------:R-:W-:Y:S02]  /*f8090*/  SHF.R.U32.HI R14, RZ, 0x8, R13 ;  /* 0x00000008ff0e7819 */ /* 0x000fe4000001160d */
[----:B------:R-:W-:Y:S02]  /*f80a0*/  SHF.R.U32.HI R15, RZ, 0x8, R12 ;  /* 0x00000008ff0f7819 */ /* 0x000fe4000001160c */
[----:B------:R-:W-:Y:S02]  /*f80b0*/  LOP3.LUT R29, R29, 0xffff, RZ, 0xc0, !PT ;  /* 0x0000ffff1d1d7812 */ /* 0x000fe400078ec0ff */
[----:B------:R-:W-:Y:S02]  /*f80c0*/  SHF.R.U32.HI R16, RZ, 0x8, R11 ;  /* 0x00000008ff107819 */ /* 0x000fe4000001160b */
[----:B------:R-:W-:-:S02]  /*f80d0*/  LOP3.LUT R14, R14, 0xffff, RZ, 0xc0, !PT ;  /* 0x0000ffff0e0e7812 */ /* 0x000fc400078ec0ff */
[----:B------:R-:W-:Y:S02]  /*f80e0*/  LOP3.LUT R15, R15, 0xffff, RZ, 0xc0, !PT ;  /* 0x0000ffff0f0f7812 */ /* 0x000fe400078ec0ff */
[----:B--2---:R-:W-:Y:S02]  /*f80f0*/  LOP3.LUT R9, R19, 0xffff, RZ, 0xc0, !PT ;  /* 0x0000ffff13097812 */ /* 0x004fe400078ec0ff */
[----:B------:R-:W2:Y:S02]  /*f8100*/  LDL.LU R19, [R1+0x170] ;  /* 0x0001700001137983 */ /* 0x000ea40000300800 */
[--C-:B------:R-:W-:Y:S02]  /*f8110*/  PRMT R53, R13, 0x3340, R9.reuse ;  /* 0x000033400d357816 */ /* 0x100fe40000000009 */
[----:B------:R-:W-:Y:S02]  /*f8120*/  SHF.R.U32.HI R13, RZ, 0x8, R9 ;  /* 0x00000008ff0d7819 */ /* 0x000fe40000011609 */
[----:B------:R-:W-:-:S02]  /*f8130*/  PRMT R9, R12, 0x3340, R8 ;  /* 0x000033400c097816 */ /* 0x000fc40000000008 */
[----:B------:R-:W-:Y:S02]  /*f8140*/  SHF.R.U32.HI R12, RZ, 0x8, R8 ;  /* 0x00000008ff0c7819 */ /* 0x000fe40000011608 */
[----:B------:R-:W-:Y:S02]  /*f8150*/  PRMT R8, R11, 0x3340, R30 ;  /* 0x000033400b087816 */ /* 0x000fe4000000001e */
[----:B------:R-:W-:Y:S02]  /*f8160*/  SHF.R.U32.HI R11, RZ, 0x8, R10 ;  /* 0x00000008ff0b7819 */ /* 0x000fe4000001160a */
[----:B------:R-:W-:Y:S01]  /*f8170*/  PRMT R10, R10, 0x3340, R29 ;  /* 0x000033400a0a7816 */ /* 0x000fe2000000001d */
[----:B------:R0:W-:Y:S04]  /*f8180*/  STL [R1+0xacc], R9 ;  /* 0x000acc0901007387 */ /* 0x0001e80000100800 */
[----:B------:R1:W-:Y:S01]  /*f8190*/  STL [R1+0xac0], R8 ;  /* 0x000ac00801007387 */ /* 0x0003e20000100800 */
[----:B------:R-:W-:-:S02]  /*f81a0*/  LOP3.LUT R13, R13, 0xffff, RZ, 0xc0, !PT ;  /* 0x0000ffff0d0d7812 */ /* 0x000fc400078ec0ff */
[----:B------:R-:W-:Y:S01]  /*f81b0*/  LOP3.LUT R12, R12, 0xffff, RZ, 0xc0, !PT ;  /* 0x0000ffff0c0c7812 */ /* 0x000fe200078ec0ff */
[----:B------:R3:W-:Y:S01]  /*f81c0*/  STL [R1+0xac4], R10 ;  /* 0x000ac40a01007387 */ /* 0x0007e20000100800 */
[----:B------:R-:W-:Y:S02]  /*f81d0*/  LOP3.LUT R11, R11, 0xffff, RZ, 0xc0, !PT ;  /* 0x0000ffff0b0b7812 */ /* 0x000fe400078ec0ff */
[----:B0-----:R-:W-:Y:S02]  /*f81e0*/  SHF.R.U32.HI R9, RZ, 0x8, R30 ;  /* 0x00000008ff097819 */ /* 0x001fe4000001161e */
[----:B-1----:R-:W-:Y:S02]  /*f81f0*/  SHF.R.U32.HI R8, RZ, 0x8, R29 ;  /* 0x00000008ff087819 */ /* 0x002fe4000001161d */
[----:B------:R-:W-:Y:S02]  /*f8200*/  PRMT R13, R14, 0x3340, R13 ;  /* 0x000033400e0d7816 */ /* 0x000fe4000000000d */
[----:B---3--:R-:W-:-:S02]  /*f8210*/  LOP3.LUT R10, R16, 0xffff, RZ, 0xc0, !PT ;  /* 0x0000ffff100a7812 */ /* 0x008fc400078ec0ff */
[----:B------:R-:W-:Y:S02]  /*f8220*/  LOP3.LUT R9, R9, 0xffff, RZ, 0xc0, !PT ;  /* 0x0000ffff09097812 */ /* 0x000fe400078ec0ff */
[----:B------:R-:W-:Y:S02]  /*f8230*/  LOP3.LUT R8, R8, 0xffff, RZ, 0xc0, !PT ;  /* 0x0000ffff08087812 */ /* 0x000fe400078ec0ff */
[----:B------:R-:W-:Y:S02]  /*f8240*/  PRMT R12, R15, 0x3340, R12 ;  /* 0x000033400f0c7816 */ /* 0x000fe4000000000c */
[----:B------:R-:W-:Y:S02]  /*f8250*/  PRMT R9, R10, 0x3340, R9 ;  /* 0x000033400a097816 */ /* 0x000fe40000000009 */
[----:B------:R-:W-:Y:S01]  /*f8260*/  PRMT R8, R11, 0x3340, R8 ;  /* 0x000033400b087816 */ /* 0x000fe20000000008 */
[----:B------:R0:W-:Y:S04]  /*f8270*/  STL [R1+0x52c], R13 ;  /* 0x00052c0d01007387 */ /* 0x0001e80000100800 */
[----:B------:R4:W-:Y:S04]  /*f8280*/  STL [R1+0x520], R12 ;  /* 0x0005200c01007387 */ /* 0x0009e80000100800 */
[----:B------:R1:W-:Y:S04]  /*f8290*/  STL [R1+0x464], R9 ;  /* 0x0004640901007387 */ /* 0x0003e80000100800 */
[----:B------:R2:W-:Y:S01]  /*f82a0*/  STL [R1+0x460], R8 ;  /* 0x0004600801007387 */ /* 0x0005e20000100800 */
[----:B0-----:R-:W-:-:S03]  /*f82b0*/  LOP3.LUT R13, R23, 0xffff, RZ, 0xc0, !PT ;  /* 0x0000ffff170d7812 */ /* 0x001fc600078ec0ff */
[----:B------:R-:W3:Y:S01]  /*f82c0*/  LDL.LU R23, [R1+0x2a1c] ;  /* 0x002a1c0001177983 */ /* 0x000ee20000300800 */
[----:B----4-:R-:W-:Y:S02]  /*f82d0*/  LOP3.LUT R12, R24, 0xffff, RZ, 0xc0, !PT ;  /* 0x0000ffff180c7812 */ /* 0x010fe400078ec0ff */
[----:B-----5:R-:W-:Y:S01]  /*f82e0*/  LOP3.LUT R11, R22, 0xffff, RZ, 0xc0, !PT ;  /* 0x0000ffff160b7812 */ /* 0x020fe200078ec0ff */
[----:B------:R-:W4:Y:S04]  /*f82f0*/  LDL.LU R24, [R1+0x2a14] ;  /* 0x002a140001187983 */ /* 0x000f280000300800 */
[----:B------:R-:W5:Y:S01]  /*f8300*/  LDL.LU R22, [R1+0x2954] ;  /* 0x0029540001167983 */ /* 0x000f620000300800 */
[----:B------:R-:W-:Y:S02]  /*f8310*/  LOP3.LUT R10, R20, 0xffff, RZ, 0xc0, !PT ;  /* 0x0000ffff140a7812 */ /* 0x000fe400078ec0ff */
[----:B-1----:R-:W-:Y:S01]  /*f8320*/  LOP3.LUT R9, R21, 0xffff, RZ, 0xc0, !PT ;  /* 0x0000ffff15097812 */ /* 0x002fe200078ec0ff */
[----:B------:R-:W5:Y:S04]  /*f8330*/  LDL.LU R20, [R1+0x2950] ;  /* 0x0029500001147983 */ /* 0x000f680000300800 */
[----:B------:R-:W5:Y:S01]  /*f8340*/  LDL.LU R21, [R1+0x184] ;  /* 0x0001840001157983 */ /* 0x000f620000300800 */
[----:B------:R-:W-:-:S02]  /*f8350*/  LOP3.LUT R14, R25, 0xffff, RZ, 0xc0, !PT ;  /* 0x0000ffff190e7812 */ /* 0x000fc400078ec0ff */
[----:B------:R-:W-:Y:S02]  /*f8360*/  SHF.R.U32.HI R16, RZ, 0x8, R10 ;  /* 0x00000008ff107819 */ /* 0x000fe4000001160a */
[----:B------:R-:W-:Y:S02]  /*f8370*/  SHF.R.U32.HI R17, RZ, 0x8, R14 ;  /* 0x00000008ff117819 */ /* 0x000fe4000001160e */
[----:B------:R-:W-:Y:S02]  /*f8380*/  PRMT R15, R14, 0x3340, R10 ;  /* 0x000033400e0f7816 */ /* 0x000fe4000000000a */
[----:B------:R-:W-:Y:S02]  /*f8390*/  SHF.R.U32.HI R14, RZ, 0x8, R13 ;  /* 0x00000008ff0e7819 */ /* 0x000fe4000001160d */
[--C-:B------:R-:W-:Y:S02]  /*f83a0*/  PRMT R10, R13, 0x3340, R9.reuse ;  /* 0x000033400d0a7816 */ /* 0x100fe40000000009 */
[----:B------:R-:W-:-:S02]  /*f83b0*/  SHF.R.U32.HI R13, RZ, 0x8, R9 ;  /* 0x00000008ff0d7819 */ /* 0x000fc40000011609 */
[----:B------:R-:W-:Y:S02]  /*f83c0*/  LOP3.LUT R31, R31, 0xffff, RZ, 0xc0, !PT ;  /* 0x0000ffff1f1f7812 */ /* 0x000fe400078ec0ff */
[----:B------:R-:W-:Y:S02]  /*f83d0*/  LOP3.LUT R14, R14, 0xffff, RZ, 0xc0, !PT ;  /* 0x0000ffff0e0e7812 */ /* 0x000fe400078ec0ff */
[----:B------:R-:W-:-:S04]  /*f83e0*/  LOP3.LUT R13, R13, 0xffff, RZ, 0xc0, !PT ;  /* 0x0000ffff0d0d7812 */ /* 0x000fc800078ec0ff */
[----:B------:R-:W-:Y:S02]  /*f83f0*/  PRMT R13, R14, 0x3340, R13 ;  /* 0x000033400e0d7816 */ /* 0x000fe4000000000d */
[----:B--2---:R-:W-:Y:S02]  /*f8400*/  LOP3.LUT R8, R19, 0xffff, RZ, 0xc0, !PT ;  /* 0x0000ffff13087812 */ /* 0x004fe400078ec0ff */
[----:B------:R-:W2:Y:S02]  /*f8410*/  LDL.LU R19, [R1+0x178] ;  /* 0x0001780001137983 */ /* 0x000ea40000300800 */
[----:B------:R-:W-:Y:S02]  /*f8420*/  PRMT R9, R12, 0x3340, R8 ;  /* 0x000033400c097816 */ /* 0x000fe40000000008 */
[----:B------:R0:W-:Y:S04]  /*f8430*/  STL [R1+0xabc], R15 ;  /* 0x000abc0f01007387 */ /* 0x0001e80000100800 */
[----:B------:R-:W-:Y:S04]  /*f8440*/  STL [R1+0xab4], R10 ;  /* 0x000ab40a01007387 */ /* 0x000fe80000100800 */
[----:B------:R1:W-:Y:S01]  /*f8450*/  STL [R1+0xab8], R9 ;  /* 0x000ab80901007387 */ /* 0x0003e20000100800 */
[----:B0-----:R-:W-:-:S02]  /*f8460*/  SHF.R.U32.HI R15, RZ, 0x8, R12 ;  /* 0x00000008ff0f7819 */ /* 0x001fc4000001160c */
[----:B------:R-:W-:Y:S02]  /*f8470*/  SHF.R.U32.HI R12, RZ, 0x8, R8 ;  /* 0x00000008ff0c7819 */ /* 0x000fe40000011608 */
[----:B-1----:R-:W-:Y:S02]  /*f8480*/  PRMT R9, R11, 0x3340, R31 ;  /* 0x000033400b097816 */ /* 0x002fe4000000001f */
[----:B------:R-:W-:Y:S02]  /*f8490*/  SHF.R.U32.HI R8, RZ, 0x8, R11 ;  /* 0x00000008ff087819 */ /* 0x000fe4000001160b */
[----:B------:R-:W-:Y:S02]  /*f84a0*/  SHF.R.U32.HI R10, RZ, 0x8, R31 ;  /* 0x00000008ff0a7819 */ /* 0x000fe4000001161f */
[----:B------:R-:W-:Y:S02]  /*f84b0*/  LOP3.LUT R15, R15, 0xffff, RZ, 0xc0, !PT ;  /* 0x0000ffff0f0f7812 */ /* 0x000fe400078ec0ff */
[----:B------:R-:W-:Y:S01]  /*f84c0*/  LOP3.LUT R12, R12, 0xffff, RZ, 0xc0, !PT ;  /* 0x0000ffff0c0c7812 */ /* 0x000fe200078ec0ff */
[----:B------:R0:W-:Y:S01]  /*f84d0*/  STL [R1+0xab0], R9 ;  /* 0x000ab00901007387 */ /* 0x0001e20000100800 */
[----:B------:R-:W-:-:S02]  /*f84e0*/  LOP3.LUT R11, R8, 0xffff, RZ, 0xc0, !PT ;  /* 0x0000ffff080b7812 */ /* 0x000fc400078ec0ff */
[----:B------:R-:W-:Y:S02]  /*f84f0*/  LOP3.LUT R10, R10, 0xffff, RZ, 0xc0, !PT ;  /* 0x0000ffff0a0a7812 */ /* 0x000fe400078ec0ff */
[----:B------:R-:W-:Y:S02]  /*f8500*/  LOP3.LUT R8, R16, 0xffff, RZ, 0xc0, !PT ;  /* 0x0000ffff10087812 */ /* 0x000fe400078ec0ff */
[----:B------:R-:W-:Y:S02]  /*f8510*/  PRMT R12, R15, 0x3340, R12 ;  /* 0x000033400f0c7816 */ /* 0x000fe4000000000c */
[----:B------:R-:W-:Y:S02]  /*f8520*/  PRMT R10, R11, 0x3340, R10 ;  /* 0x000033400b0a7816 */ /* 0x000fe4000000000a */
[----:B0-----:R-:W-:Y:S01]  /*f8530*/  LOP3.LUT R9, R17, 0xffff, RZ, 0xc0, !PT ;  /* 0x0000ffff11097812 */ /* 0x001fe200078ec0ff */
[----:B------:R3:W-:Y:S03]  /*f8540*/  STL [R1+0x3b0], R13 ;  /* 0x0003b00d01007387 */ /* 0x0007e60000100800 */
[----:B------:R-:W-:Y:S01]  /*f8550*/  PRMT R8, R9, 0x3340, R8 ;  /* 0x0000334009087816 */ /* 0x000fe20000000008 */
[----:B------:R4:W-:Y:S04]  /*f8560*/  STL [R1+0x3b4], R12 ;  /* 0x0003b40c01007387 */ /* 0x0009e80000100800 */
[----:B------:R0:W-:Y:S04]  /*f8570*/  STL [R1+0x398], R10 ;  /* 0x0003980a01007387 */ /* 0x0001e80000100800 */
[----:B------:R2:W-:Y:S04]  /*f8580*/  STL [R1+0x394], R8 ;  /* 0x0003940801007387 */ /* 0x0005e80000100800 */
[----:B------:R-:W2:Y:S01]  /*f8590*/  LDL.LU R25, [R1+0x2a30] ;  /* 0x002a300001197983 */ /* 0x000ea20000300800 */
[----:B---3--:R-:W-:-:S03]  /*f85a0*/  LOP3.LUT R13, R23, 0xffff, RZ, 0xc0, !PT ;  /* 0x0000ffff170d7812 */ /* 0x008fc600078ec0ff */
[----:B------:R-:W3:Y:S01]  /*f85b0*/  LDL.LU R23, [R1+0x2a2c] ;  /* 0x002a2c0001177983 */ /* 0x000ee20000300800 */
[----:B----4-:R-:W-:Y:S02]  /*f85c0*/  LOP3.LUT R12, R24, 0xffff, RZ, 0xc0, !PT ;  /* 0x0000ffff180c7812 */ /* 0x010fe400078ec0ff */
[----:B-----5:R-:W-:Y:S01]  /*f85d0*/  LOP3.LUT R11, R22, 0xffff, RZ, 0xc0, !PT ;  /* 0x0000ffff160b7812 */ /* 0x020fe200078ec0ff */
[----:B------:R-:W4:Y:S04]  /*f85e0*/  LDL.LU R24, [R1+0x2a28] ;  /* 0x002a280001187983 */ /* 0x000f280000300800 */
[----:B------:R-:W5:Y:S01]  /*f85f0*/  LDL.LU R22, [R1+0x2968] ;  /* 0x0029680001167983 */ /* 0x000f620000300800 */
[----:B0-----:R-:W-:Y:S02]  /*f8600*/  LOP3.LUT R10, R20, 0xffff, RZ, 0xc0, !PT ;  /* 0x0000ffff140a7812 */ /* 0x001fe400078ec0ff */
[----:B------:R-:W-:Y:S01]  /*f8610*/  LOP3.LUT R9, R21, 0xffff, RZ, 0xc0, !PT ;  /* 0x0000ffff15097812 */ /* 0x000fe200078ec0ff */
[----:B------:R-:W5:Y:S04]  /*f8620*/  LDL.LU R20, [R1+0x18c] ;  /* 0x00018c0001147983 */ /* 0x000f680000300800 */
[----:B------:R-:W5:Y:S01]  /*f8630*/  LDL.LU R21, [R1+0x188] ;  /* 0x0001880001157983 */ /* 0x000f620000300800 */
[----:B------:R-:W-:-:S02]  /*f8640*/  LOP3.LUT R33, R33, 0xffff, RZ, 0xc0, !PT ;  /* 0x0000ffff21217812 */ /* 0x000fc400078ec0ff */
[----:B------:R-:W-:Y:S02]  /*f8650*/  SHF.R.U32.HI R17, RZ, 0x8, R13 ;  /* 0x00000008ff117819 */ /* 0x000fe4000001160d */
[--C-:B------:R-:W-:Y:S02]  /*f8660*/  PRMT R13, R13, 0x3340, R9.reuse ;  /* 0x000033400d0d7816 */ /* 0x100fe40000000009 */
[----:B------:R-:W-:Y:S02]  /*f8670*/  SHF.R.U32.HI R16, RZ, 0x8, R9 ;  /* 0x00000008ff107819 */ /* 0x000fe40000011609 */
[----:B------:R-:W-:Y:S02]  /*f8680*/  LOP3.LUT R32, R32, 0xffff, RZ, 0xc0, !PT ;  /* 0x0000ffff20207812 */ /* 0x000fe400078ec0ff */
[----:B------:R-:W-:-:S04]  /*f8690*/  SHF.R.U32.HI R15, RZ, 0x8, R12 ;  /* 0x00000008ff0f7819 */ /* 0x000fc8000001160c */
[----:B------:R-:W-:Y:S02]  /*f86a0*/  LOP3.LUT R15, R15, 0xffff, RZ, 0xc0, !PT ;  /* 0x0000ffff0f0f7812 */ /* 0x000fe400078ec0ff */
[----:B--2---:R-:W-:Y:S02]  /*f86b0*/  LOP3.LUT R8, R19, 0xffff, RZ, 0xc0, !PT ;  /* 0x0000ffff13087812 */ /* 0x004fe400078ec0ff */
[----:B------:R-:W2:Y:S02]  /*f86c0*/  LDL.LU R19, [R1+0x180] ;  /* 0x0001800001137983 */ /* 0x000ea40000300800 */
[--C-:B------:R-:W-:Y:S02]  /*f86d0*/  PRMT R9, R12, 0x3340, R8.reuse ;  /* 0x000033400c097816 */ /* 0x100fe40000000008 */
[----:B------:R-:W-:Y:S02]  /*f86e0*/  SHF.R.U32.HI R14, RZ, 0x8, R8 ;  /* 0x00000008ff0e7819 */ /* 0x000fe40000011608 */
[----:B------:R-:W-:Y:S01]  /*f86f0*/  PRMT R8, R11, 0x3340, R33 ;  /* 0x000033400b087816 */ /* 0x000fe20000000021 */
[----:B------:R0:W-:Y:S04]  /*f8700*/  STL [R1+0xaac], R13 ;  /* 0x000aac0d01007387 */ /* 0x0001e80000100800 */
[----:B------:R-:W-:Y:S01]  /*f8710*/  STL [R1+0xaa8], R9 ;  /* 0x000aa80901007387 */ /* 0x000fe20000100800 */
[----:B------:R-:W-:-:S02]  /*f8720*/  SHF.R.U32.HI R12, RZ, 0x8, R11 ;  /* 0x00000008ff0c7819 */ /* 0x000fc4000001160b */
[----:B------:R-:W-:Y:S01]  /*f8730*/  SHF.R.U32.HI R11, RZ, 0x8, R33 ;  /* 0x00000008ff0b7819 */ /* 0x000fe20000011621 */
[----:B------:R1:W-:Y:S01]  /*f8740*/  STL [R1+0xaa4], R8 ;  /* 0x000aa40801007387 */ /* 0x0003e20000100800 */
[----:B------:R-:W-:Y:S02]  /*f8750*/  LOP3.LUT R14, R14, 0xffff, RZ, 0xc0, !PT ;  /* 0x0000ffff0e0e7812 */ /* 0x000fe400078ec0ff */
[----:B------:R-:W-:Y:S02]  /*f8760*/  LOP3.LUT R12, R12, 0xffff, RZ, 0xc0, !PT ;  /* 0x0000ffff0c0c7812 */ /* 0x000fe400078ec0ff */
[----:B0-----:R-:W-:Y:S02]  /*f8770*/  SHF.R.U32.HI R13, RZ, 0x8, R10 ;  /* 0x00000008ff0d7819 */ /* 0x001fe4000001160a */
[--C-:B-1----:R-:W-:Y:S02]  /*f8780*/  PRMT R8, R10, 0x3340, R32.reuse ;  /* 0x000033400a087816 */ /* 0x102fe40000000020 */
[----:B------:R-:W-:-:S02]  /*f8790*/  SHF.R.U32.HI R10, RZ, 0x8, R32 ;  /* 0x00000008ff0a7819 */ /* 0x000fc40000011620 */
[----:B------:R-:W-:Y:S02]  /*f87a0*/  LOP3.LUT R11, R11, 0xffff, RZ, 0xc0, !PT ;  /* 0x0000ffff0b0b7812 */ /* 0x000fe400078ec0ff */
[----:B------:R-:W-:Y:S02]  /*f87b0*/  LOP3.LUT R13, R13, 0xffff, RZ, 0xc0, !PT ;  /* 0x0000ffff0d0d7812 */ /* 0x000fe400078ec0ff */
[----:B------:R-:W-:Y:S01]  /*f87c0*/  LOP3.LUT R9, R17, 0xffff, RZ, 0xc0, !PT ;  /* 0x0000ffff11097812 */ /* 0x000fe200078ec0ff */
[----:B------:R0:W-:Y:S01]  /*f87d0*/  STL [R1+0xaa0], R8 ;  /* 0x000aa00801007387 */ /* 0x0001e20000100800 */
[----:B------:R-:W-:Y:S02]  /*f87e0*/  LOP3.LUT R10, R10, 0xffff, RZ, 0xc0, !PT ;  /* 0x0000ffff0a0a7812 */ /* 0x000fe400078ec0ff */
[----:B------:R-:W-:Y:S02]  /*f87f0*/  PRMT R14, R15, 0x3340, R14 ;  /* 0x000033400f0e7816 */ /* 0x000fe4000000000e */
[----:B------:R-:W-:-:S02]  /*f8800*/  PRMT R11, R12, 0x3340, R11 ;  /* 0x000033400c0b7816 */ /* 0x000fc4000000000b */
[----:B------:R-:W-:Y:S02]  /*f8810*/  PRMT R10, R13, 0x3340, R10 ;  /* 0x000033400d0a7816 */ /* 0x000fe4000000000a */
[----:B0-----:R-:W-:Y:S01]  /*f8820*/  LOP3.LUT R8, R16, 0xffff, RZ, 0xc0, !PT ;  /* 0x0000ffff10087812 */ /* 0x001fe200078ec0ff */
[----:B------:R-:W-:Y:S03]  /*f8830*/  STL [R1+0x390], R14 ;  /* 0x0003900e01007387 */ /* 0x000fe60000100800 */
[----:B------:R-:W-:Y:S01]  /*f8840*/  PRMT R8, R9, 0x3340, R8 ;  /* 0x0000334009087816 */ /* 0x000fe20000000008 */
[----:B------:R5:W-:Y:S04]  /*f8850*/  STL [R1+0x378], R11 ;  /* 0x0003780b01007387 */ /* 0x000be80000100800 */
[----:B------:R0:W-:Y:S01]  /*f8860*/  STL [R1+0x374], R10 ;  /* 0x0003740a01007387 */ /* 0x0001e20000100800 */
[----:B---3--:R-:W-:-:S03]  /*f8870*/  LOP3.LUT R13, R23, 0xffff, RZ, 0xc0, !PT ;  /* 0x0000ffff170d7812 */ /* 0x008fc600078ec0ff */
[----:B------:R2:W-:Y:S04]  /*f8880*/  STL [R1+0x370], R8 ;  /* 0x0003700801007387 */ /* 0x0005e80000100800 */
[----:B------:R-:W3:Y:S01]  /*f8890*/  LDL.LU R23, [R1+0x2a48] ;  /* 0x002a480001177983 */ /* 0x000ee20000300800 */
[----:B----4-:R-:W-:Y:S02]  /*f88a0*/  LOP3.LUT R12, R24, 0xffff, RZ, 0xc0, !PT ;  /* 0x0000ffff180c7812 */ /* 0x010fe400078ec0ff */
[----:B-----5:R-:W-:Y:S01]  /*f88b0*/  LOP3.LUT R11, R22, 0xffff, RZ, 0xc0, !PT ;  /* 0x0000ffff160b7812 */ /* 0x020fe200078ec0ff */
[----:B------:R-:W4:Y:S04]  /*f88c0*/  LDL.LU R24, [R1+0x2a44] ;  /* 0x002a440001187983 */ /* 0x000f280000300800 */
[----:B------:R-:W5:Y:S01]  /*f88d0*/  LDL.LU R22, [R1+0x2978] ;  /* 0x0029780001167983 */ /* 0x000f620000300800 */
[----:B0-----:R-:W-:-:S02]  /*f88e0*/  LOP3.LUT R10, R20, 0xffff, RZ, 0xc0, !PT ;  /* 0x0000ffff140a7812 */ /* 0x001fc400078ec0ff */
[----:B------:R-:W-:Y:S01]  /*f88f0*/  LOP3.LUT R9, R21, 0xffff, RZ, 0xc0, !PT ;  /* 0x0000ffff15097812 */ /* 0x000fe200078ec0ff */
[----:B------:R-:W5:Y:S04]  /*f8900*/  LDL.LU R20, [R1+0x2974] ;  /* 0x0029740001147983 */ /* 0x000f680000300800 */
[----:B------:R-:W5:Y:S01]  /*f8910*/  LDL.LU R21, [R1+0x194] ;  /* 0x0001940001157983 */ /* 0x000f620000300800 */
[----:B------:R-:W-:Y:S02]  /*f8920*/  LOP3.LUT R14, R25, 0xffff, RZ, 0xc0, !PT ;  /* 0x0000ffff190e7812 */ /* 0x000fe400078ec0ff */
[----:B------:R-:W-:Y:S02]  /*f8930*/  SHF.R.U32.HI R17, RZ, 0x8, R10 ;  /* 0x00000008ff117819 */ /* 0x000fe4000001160a */
[----:B------:R-:W-:-:S02]  /*f8940*/  SHF.R.U32.HI R18, RZ, 0x8, R14 ;  /* 0x00000008ff127819 */ /* 0x000fc4000001160e */
[----:B------:R-:W-:Y:S02]  /*f8950*/  PRMT R14, R14, 0x3340, R10 ;  /* 0x000033400e0e7816 */ /* 0x000fe4000000000a */
[----:B------:R-:W-:Y:S02]  /*f8960*/  SHF.R.U32.HI R10, RZ, 0x8, R13 ;  /* 0x00000008ff0a7819 */ /* 0x000fe4000001160d */
[--C-:B------:R-:W-:Y:S02]  /*f8970*/  PRMT R13, R13, 0x3340, R9.reuse ;  /* 0x000033400d0d7816 */ /* 0x100fe40000000009 */
[----:B------:R-:W-:Y:S02]  /*f8980*/  LOP3.LUT R34, R34, 0xffff, RZ, 0xc0, !PT ;  /* 0x0000ffff22227812 */ /* 0x000fe400078ec0ff */
[----:B------:R-:W-:Y:S02]  /*f8990*/  SHF.R.U32.HI R16, RZ, 0x8, R9 ;  /* 0x00000008ff107819 */ /* 0x000fe40000011609 */
[----:B------:R-:W-:-:S04]  /*f89a0*/  SHF.R.U32.HI R15, RZ, 0x8, R12 ;  /* 0x00000008ff0f7819 */ /* 0x000fc8000001160c */
[----:B------:R-:W-:Y:S02]  /*f89b0*/  LOP3.LUT R15, R15, 0xffff, RZ, 0xc0, !PT ;  /* 0x0000ffff0f0f7812 */ /* 0x000fe400078ec0ff */
[----:B--2---:R-:W-:Y:S02]  /*f89c0*/  LOP3.LUT R8, R19, 0xffff, RZ, 0xc0, !PT ;  /* 0x0000ffff13087812 */ /* 0x004fe400078ec0ff */
[----:B------:R-:W2:Y:S04]  /*f89d0*/  LDL.LU R19, [R1+0x190] ;  /* 0x0001900001137983 */ /* 0x000ea80000300800 */
[----:B------:R0:W-:Y:S04]  /*f89e0*/  STL [R1+0xa98], R14 ;  /* 0x000a980e01007387 */ /* 0x0001e80000100800 */
[----:B------:R1:W-:Y:S01]  /*f89f0*/  STL [R1+0xa9c], R13 ;  /* 0x000a9c0d01007387 */ /* 0x0003e20000100800 */
[----:B------:R-:W-:-:S02]  /*f8a00*/  PRMT R9, R12, 0x3340, R8 ;  /* 0x000033400c097816 */ /* 0x000fc40000000008 */
[----:B------:R-:W-:Y:S02]  /*f8a10*/  SHF.R.U32.HI R12, RZ, 0x8, R34 ;  /* 0x00000008ff0c7819 */ /* 0x000fe40000011622 */
[----:B0-----:R-:W-:Y:S02]  /*f8a20*/  SHF.R.U32.HI R14, RZ, 0x8, R8 ;  /* 0x00000008ff0e7819 */ /* 0x001fe40000011608 */
[----:B-1----:R-:W-:Y:S02]  /*f8a30*/  SHF.R.U32.HI R13, RZ, 0x8, R11 ;  /* 0x00000008ff0d7819 */ /* 0x002fe4000001160b */
[----:B------:R-:W-:Y:S01]  /*f8a40*/  PRMT R8, R11, 0x3340, R34 ;  /* 0x000033400b087816 */ /* 0x000fe20000000022 */
[----:B------:R0:W-:Y:S01]  /*f8a50*/  STL [R1+0xa94], R9 ;  /* 0x000a940901007387 */ /* 0x0001e20000100800 */
[----:B------:R-:W-:Y:S02]  /*f8a60*/  LOP3.LUT R14, R14, 0xffff, RZ, 0xc0, !PT ;  /* 0x0000ffff0e0e7812 */ /* 0x000fe400078ec0ff */
[----:B------:R-:W-:-:S02]  /*f8a70*/  LOP3.LUT R13, R13, 0xffff, RZ, 0xc0, !PT ;  /* 0x0000ffff0d0d7812 */ /* 0x000fc400078ec0ff */
[----:B------:R-:W-:Y:S02]  /*f8a80*/  LOP3.LUT R12, R12, 0xffff, RZ, 0xc0, !PT ;  /* 0x0000ffff0c0c7812 */ /* 0x000fe400078ec0ff */
[----:B------:R-:W-:Y:S01]  /*f8a90*/  LOP3.LUT R11, R10, 0xffff, RZ, 0xc0, !PT ;  /* 0x0000ffff0a0b7812 */ /* 0x000fe200078ec0ff */
[----:B------:R1:W-:Y:S01]  /*f8aa0*/  STL [R1+0xa90], R8 ;  /* 0x000a900801007387 */ /* 0x0003e20000100800 */
[----:B------:R-:W-:Y:S02]  /*f8ab0*/  LOP3.LUT R10, R18, 0xffff, RZ, 0xc0, !PT ;  /* 0x0000ffff120a7812 */ /* 0x000fe400078ec0ff */
[----:B------:R-:W-:Y:S02]  /*f8ac0*/  PRMT R14, R15, 0x3340, R14 ;  /* 0x000033400f0e7816 */ /* 0x000fe4000000000e */
[----:B0-----:R-:W-:Y:S02]  /*f8ad0*/  LOP3.LUT R9, R17, 0xffff, RZ, 0xc0, !PT ;  /* 0x0000ffff11097812 */ /* 0x001fe400078ec0ff */
[----:B------:R-:W-:-:S02]  /*f8ae0*/  PRMT R12, R13, 0x3340, R12 ;  /* 0x000033400d0c7816 */ /* 0x000fc4000000000c */
[----:B-1----:R-:W-:Y:S02]  /*f8af0*/  LOP3.LUT R8, R16, 0xffff, RZ, 0xc0, !PT ;  /* 0x0000ffff10087812 */ /* 0x002fe400078ec0ff */
[----:B------:R-:W-:Y:S01]  /*f8b00*/  PRMT R9, R10, 0x3340, R9 ;  /* 0x000033400a097816 */ /* 0x000fe20000000009 */
[----:B------:R-:W-:Y:S01]  /*f8b10*/  STL [R1+0x184], R14 ;  /* 0x0001840e01007387 */ /* 0x000fe20000100800 */
[----:B------:R-:W-:-:S03]  /*f8b20*/  PRMT R8, R11, 0x3340, R8 ;  /* 0x000033400b087816 */ /* 0x000fc60000000008 */
[----:B------:R4:W-:Y:S04]  /*f8b30*/  STL [R1+0x180], R12 ;  /* 0x0001800c01007387 */ /* 0x0009e80000100800 */
[----:B------:R0:W-:Y:S04]  /*f8b40*/  STL [R1+0x17c], R9 ;  /* 0x00017c0901007387 */ /* 0x0001e80000100800 */
[----:B------:R2:W-:Y:S01]  /*f8b50*/  STL [R1+0x178], R8 ;  /* 0x0001780801007387 */ /* 0x0005e20000100800 */
[----:B---3--:R-:W-:-:S03]  /*f8b60*/  LOP3.LUT R13, R23, 0xffff, RZ, 0xc0, !PT ;  /* 0x0000ffff170d7812 */ /* 0x008fc600078ec0ff */
[----:B------:R-:W3:Y:S01]  /*f8b70*/  LDL.LU R23, [R1+0x2a60] ;  /* 0x002a600001177983 */ /* 0x000ee20000300800 */
[----:B----4-:R-:W-:Y:S02]  /*f8b80*/  LOP3.LUT R12, R24, 0xffff, RZ, 0xc0, !PT ;  /* 0x0000ffff180c7812 */ /* 0x010fe400078ec0ff */
[----:B-----5:R-:W-:Y:S01]  /*f8b90*/  LOP3.LUT R11, R22, 0xffff, RZ, 0xc0, !PT ;  /* 0x0000ffff160b7812 */ /* 0x020fe200078ec0ff */
[----:B------:R-:W4:Y:S04]  /*f8ba0*/  LDL.LU R24, [R1+0x2a5c] ;  /* 0x002a5c0001187983 */ /* 0x000f280000300800 */
[----:B------:R-:W5:Y:S01]  /*f8bb0*/  LDL.LU R22, [R1+0x2998] ;  /* 0x0029980001167983 */ /* 0x000f620000300800 */
[----:B------:R-:W-:Y:S02]  /*f8bc0*/  LOP3.LUT R10, R20, 0xffff, RZ, 0xc0, !PT ;  /* 0x0000ffff140a7812 */ /* 0x000fe400078ec0ff */
[----:B0-----:R-:W-:Y:S01]  /*f8bd0*/  LOP3.LUT R9, R21, 0xffff, RZ, 0xc0, !PT ;  /* 0x0000ffff15097812 */ /* 0x001fe200078ec0ff */
[----:B------:R-:W5:Y:S04]  /*f8be0*/  LDL.LU R20, [R1+0x298c] ;  /* 0x00298c0001147983 */ /* 0x000f680000300800 */
[----:B------:R-:W5:Y:S01]  /*f8bf0*/  LDL.LU R21, [R1+0x19c] ;  /* 0x00019c0001157983 */ /* 0x000f620000300800 */
[----:B------:R-:W-:-:S02]  /*f8c00*/  SHF.R.U32.HI R17, RZ, 0x8, R13 ;  /* 0x00000008ff117819 */ /* 0x000fc4000001160d */
[--C-:B------:R-:W-:Y:S02]  /*f8c10*/  PRMT R13, R13, 0x3340, R9.reuse ;  /* 0x000033400d0d7816 */ /* 0x100fe40000000009 */
[----:B------:R-:W-:Y:S02]  /*f8c20*/  SHF.R.U32.HI R16, RZ, 0x8, R9 ;  /* 0x00000008ff107819 */ /* 0x000fe40000011609 */
[----:B------:R-:W-:Y:S02]  /*f8c30*/  SHF.R.U32.HI R9, RZ, 0x8, R12 ;  /* 0x00000008ff097819 */ /* 0x000fe4000001160c */
[----:B------:R-:W-:Y:S02]  /*f8c40*/  LOP3.LUT R55, R55, 0xffff, RZ, 0xc0, !PT ;  /* 0x0000ffff37377812 */ /* 0x000fe400078ec0ff */
[----:B------:R-:W-:Y:S02]  /*f8c50*/  LOP3.LUT R35, R35, 0xffff, RZ, 0xc0, !PT ;  /* 0x0000ffff23237812 */ /* 0x000fe400078ec0ff */
[----:B------:R-:W-:-:S02]  /*f8c60*/  SHF.R.U32.HI R14, RZ, 0x8, R11 ;  /* 0x00000008ff0e7819 */ /* 0x000fc4000001160b */
[----:B------:R-:W-:Y:S02]  /*f8c70*/  SHF.R.U32.HI R15, RZ, 0x8, R10 ;  /* 0x00000008ff0f7819 */ /* 0x000fe4000001160a */
[----:B------:R-:W-:Y:S02]  /*f8c80*/  PRMT R11, R11, 0x3340, R55 ;  /* 0x000033400b0b7816 */ /* 0x000fe40000000037 */
[----:B------:R-:W-:Y:S02]  /*f8c90*/  PRMT R10, R10, 0x3340, R35 ;  /* 0x000033400a0a7816 */ /* 0x000fe40000000023 */
[----:B------:R-:W-:Y:S02]  /*f8ca0*/  LOP3.LUT R14, R14, 0xffff, RZ, 0xc0, !PT ;  /* 0x0000ffff0e0e7812 */ /* 0x000fe400078ec0ff */
[----:B------:R-:W-:Y:S02]  /*f8cb0*/  LOP3.LUT R15, R15, 0xffff, RZ, 0xc0, !PT ;  /* 0x0000ffff0f0f7812 */ /* 0x000fe400078ec0ff */
[----:B--2---:R-:W-:-:S02]  /*f8cc0*/  LOP3.LUT R8, R19, 0xffff, RZ, 0xc0, !PT ;  /* 0x0000ffff13087812 */ /* 0x004fc400078ec0ff */
[----:B------:R-:W2:Y:S02]  /*f8cd0*/  LDL.LU R19, [R1+0x198] ;  /* 0x0001980001137983 */ /* 0x000ea40000300800 */
[--C-:B------:R-:W-:Y:S02]  /*f8ce0*/  PRMT R12, R12, 0x3340, R8.reuse ;  /* 0x000033400c0c7816 */ /* 0x100fe40000000008 */
[----:B------:R0:W-:Y:S01]  /*f8cf0*/  STL [R1+0xa88], R13 ;  /* 0x000a880d01007387 */ /* 0x0001e20000100800 */
[----:B------:R-:W-:-:S03]  /*f8d00*/  SHF.R.U32.HI R8, RZ, 0x8, R8 ;  /* 0x00000008ff087819 */ /* 0x000fc60000011608 */
[----:B------:R1:W-:Y:S04]  /*f8d10*/  STL [R1+0xa8c], R12 ;  /* 0x000a8c0c01007387 */ /* 0x0003e80000100800 */
[----:B------:R1:W-:Y:S01]  /*f8d20*/  STL [R1+0xa80], R11 ;  /* 0x000a800b01007387 */ /* 0x0003e20000100800 */
[----:B0-----:R-:W-:Y:S02]  /*f8d30*/  SHF.R.U32.HI R13, RZ, 0x8, R55 ;  /* 0x00000008ff0d7819 */ /* 0x001fe40000011637 */
[----:B-1----:R-:W-:Y:S02]  /*f8d40*/  SHF.R.U32.HI R12, RZ, 0x8, R35 ;  /* 0x00000008ff0c7819 */ /* 0x002fe40000011623 */
[----:B------:R-:W-:Y:S01]  /*f8d50*/  LOP3.LUT R13, R13, 0xffff, RZ, 0xc0, !PT ;  /* 0x0000ffff0d0d7812 */ /* 0x000fe200078ec0ff */
[----:B------:R0:W-:Y:S01]  /*f8d60*/  STL [R1+0xa84], R10 ;  /* 0x000a840a01007387 */ /* 0x0001e20000100800 */
[----:B------:R-:W-:-:S02]  /*f8d70*/  LOP3.LUT R11, R9, 0xffff, RZ, 0xc0, !PT ;  /* 0x0000ffff090b7812 */ /* 0x000fc400078ec0ff */
[----:B------:R-:W-:Y:S02]  /*f8d80*/  LOP3.LUT R12, R12, 0xffff, RZ, 0xc0, !PT ;  /* 0x0000ffff0c0c7812 */ /* 0x000fe400078ec0ff */
[----:B------:R-:W-:Y:S02]  /*f8d90*/  LOP3.LUT R9, R16, 0xffff, RZ, 0xc0, !PT ;  /* 0x0000ffff10097812 */ /* 0x000fe400078ec0ff */
[----:B------:R-:W-:Y:S02]  /*f8da0*/  LOP3.LUT R8, R8, 0xffff, RZ, 0xc0, !PT ;  /* 0x0000ffff08087812 */ /* 0x000fe400078ec0ff */
[----:B------:R-:W-:Y:S02]  /*f8db0*/  PRMT R13, R14, 0x3340, R13 ;  /* 0x000033400e0d7816 */ /* 0x000fe4000000000d */
[----:B------:R-:W-:Y:S02]  /*f8dc0*/  PRMT R12, R15, 0x3340, R12 ;  /* 0x000033400f0c7816 */ /* 0x000fe4000000000c */
[----:B0-----:R-:W-:-:S02]  /*f8dd0*/  LOP3.LUT R10, R17, 0xffff, RZ, 0xc0, !PT ;  /* 0x0000ffff110a7812 */ /* 0x001fc400078ec0ff */
[----:B------:R-:W-:Y:S02]  /*f8de0*/  PRMT R8, R11, 0x3340, R8 ;  /* 0x000033400b087816 */ /* 0x000fe40000000008 */
[----:B------:R-:W-:Y:S01]  /*f8df0*/  PRMT R9, R10, 0x3340, R9 ;  /* 0x000033400a097816 */ /* 0x000fe20000000009 */
[----:B------:R3:W-:Y:S04]  /*f8e00*/  STL [R1+0x174], R13 ;  /* 0x0001740d01007387 */ /* 0x0007e80000100800 */
        /* <DEDUP_REMOVED lines=13> */
[----:B------:R-:W-:-:S02]  /*f8ee0*/  LOP3.LUT R56, R56, 0xffff, RZ, 0xc0, !PT ;  /* 0x0000ffff38387812 */ /* 0x000fc400078ec0ff */
[--C-:B------:R-:W-:Y:S02]  /*f8ef0*/  PRMT R14, R13, 0x3340, R9.reuse ;  /* 0x000033400d0e7816 */ /* 0x100fe40000000009 */
[----:B------:R-:W-:Y:S02]  /*f8f00*/  SHF.R.U32.HI R17, RZ, 0x8, R9 ;  /* 0x00000008ff117819 */ /* 0x000fe40000011609 */
[----:B------:R-:W-:Y:S02]  /*f8f10*/  LOP3.LUT R58, R58, 0xffff, RZ, 0xc0, !PT ;  /* 0x0000ffff3a3a7812 */ /* 0x000fe400078ec0ff */
[----:B------:R-:W-:Y:S02]  /*f8f20*/  SHF.R.U32.HI R15, RZ, 0x8, R10 ;  /* 0x00000008ff0f7819 */ /* 0x000fe4000001160a */
[----:B------:R-:W-:Y:S02]  /*f8f30*/  SHF.R.U32.HI R18, RZ, 0x8, R13 ;  /* 0x00000008ff127819 */ /* 0x000fe4000001160d */
[----:B------:R-:W-:-:S02]  /*f8f40*/  SHF.R.U32.HI R13, RZ, 0x8, R12 ;  /* 0x00000008ff0d7819 */ /* 0x000fc4000001160c */
[----:B------:R-:W-:Y:S02]  /*f8f50*/  LOP3.LUT R15, R15, 0xffff, RZ, 0xc0, !PT ;  /* 0x0000ffff0f0f7812 */ /* 0x000fe400078ec0ff */
[----:B------:R-:W-:Y:S02]  /*f8f60*/  LOP3.LUT R13, R13, 0xffff, RZ, 0xc0, !PT ;  /* 0x0000ffff0d0d7812 */ /* 0x000fe400078ec0ff */
[----:B--2---:R-:W-:Y:S02]  /*f8f70*/  LOP3.LUT R8, R19, 0xffff, RZ, 0xc0, !PT ;  /* 0x0000ffff13087812 */ /* 0x004fe400078ec0ff */
[----:B------:R-:W2:Y:S02]  /*f8f80*/  LDL.LU R19, [R1+0x1b0] ;  /* 0x0001b00001137983 */ /* 0x000ea40000300800 */
[--C-:B------:R-:W-:Y:S02]  /*f8f90*/  PRMT R9, R12, 0x3340, R8.reuse ;  /* 0x000033400c097816 */ /* 0x100fe40000000008 */
[----:B------:R-:W-:-:S02]  /*f8fa0*/  SHF.R.U32.HI R16, RZ, 0x8, R8 ;  /* 0x00000008ff107819 */ /* 0x000fc40000011608 */
[----:B------:R-:W-:Y:S01]  /*f8fb0*/  PRMT R8, R10, 0x3340, R56 ;  /* 0x000033400a087816 */ /* 0x000fe20000000038 */
[----:B------:R0:W-:Y:S01]  /*f8fc0*/  STL [R1+0xa7c], R14 ;  /* 0x000a7c0e01007387 */ /* 0x0001e20000100800 */
[----:B------:R-:W-:-:S03]  /*f8fd0*/  PRMT R10, R11, 0x3340, R58 ;  /* 0x000033400b0a7816 */ /* 0x000fc6000000003a */
[----:B------:R1:W-:Y:S04]  /*f8fe0*/  STL [R1+0xa78], R9 ;  /* 0x000a780901007387 */ /* 0x0003e80000100800 */
[----:B------:R1:W-:Y:S04]  /*f8ff0*/  STL [R1+0xa70], R8 ;  /* 0x000a700801007387 */ /* 0x0003e80000100800 */
[----:B------:R1:W-:Y:S01]  /*f9000*/  STL [R1+0xa74], R10 ;  /* 0x000a740a01007387 */ /* 0x0003e20000100800 */
[----:B0-----:R-:W-:Y:S02]  /*f9010*/  SHF.R.U32.HI R14, RZ, 0x8, R56 ;  /* 0x00000008ff0e7819 */ /* 0x001fe40000011638 */
[----:B-1----:R-:W-:-:S02]  /*f9020*/  SHF.R.U32.HI R9, RZ, 0x8, R11 ;  /* 0x00000008ff097819 */ /* 0x002fc4000001160b */
[----:B------:R-:W-:Y:S02]  /*f9030*/  SHF.R.U32.HI R8, RZ, 0x8, R58 ;  /* 0x00000008ff087819 */ /* 0x000fe4000001163a */
[----:B------:R-:W-:Y:S02]  /*f9040*/  LOP3.LUT R14, R14, 0xffff, RZ, 0xc0, !PT ;  /* 0x0000ffff0e0e7812 */ /* 0x000fe400078ec0ff */
        /* <DEDUP_REMOVED lines=56> */
[----:B------:R-:W-:Y:S04]  /*f93d0*/  STL [R1+0x150], R11 ;  /* 0x0001500b01007387 */ /* 0x000fe80000100800 */
[----:B------:R-:W-:Y:S04]  /*f93e0*/  STL [R1+0x14c], R10 ;  /* 0x00014c0a01007387 */ /* 0x000fe80000100800 */
[----:B------:R0:W-:Y:S01]  /*f93f0*/  STL [R1+0x148], R8 ;  /* 0x0001480801007387 */ /* 0x0001e20000100800 */
[----:B------:R-:W-:-:S03]  /*f9400*/  LOP3.LUT R9, R40, 0xffff, RZ, 0xc0, !PT ;  /* 0x0000ffff28097812 */ /* 0x000fc600078ec0ff */
[----:B------:R-:W2:Y:S01]  /*f9410*/  LDL.LU R40, [R1+0x4750] ;  /* 0x0047500001287983 */ /* 0x000ea20000300800 */
[----:B0-----:R-:W-:Y:S02]  /*f9420*/  LOP3.LUT R8, R38, 0xffff, RZ, 0xc0, !PT ;  /* 0x0000ffff26087812 */ /* 0x001fe400078ec0ff */
[----:B---3--:R-:W-:Y:S01]  /*f9430*/  LOP3.LUT R15, R23, 0xffff, RZ, 0xc0, !PT ;  /* 0x0000ffff170f7812 */ /* 0x008fe200078ec0ff */
[----:B------:R-:W3:Y:S04]  /*f9440*/  LDL.LU R38, [R1+0x474c] ;  /* 0x00474c0001267983 */ /* 0x000ee80000300800 */
[----:B------:R-:W3:Y:S04]  /*f9450*/  LDL.LU R25, [R1+0x2aac] ;  /* 0x002aac0001197983 */ /* 0x000ee80000300800 */
[----:B------:R-:W3:Y:S01]  /*f9460*/  LDL.LU R23, [R1+0x2aa8] ;  /* 0x002aa80001177983 */ /* 0x000ee20000300800 */
[----:B----4-:R-:W-:-:S02]  /*f9470*/  LOP3.LUT R14, R24, 0xffff, RZ, 0xc0, !PT ;  /* 0x0000ffff180e7812 */ /* 0x010fc400078ec0ff */
[----:B-----5:R-:W-:Y:S01]  /*f9480*/  LOP3.LUT R13, R22, 0xffff, RZ, 0xc0, !PT ;  /* 0x0000ffff160d7812 */ /* 0x020fe200078ec0ff */
[----:B------:R-:W4:Y:S04]  /*f9490*/  LDL.LU R24, [R1+0x2aa4] ;  /* 0x002aa40001187983 */ /* 0x000f280000300800 */
[----:B------:R-:W5:Y:S01]  /*f94a0*/  LDL.LU R22, [R1+0x29e0] ;  /* 0x0029e00001167983 */ /* 0x000f620000300800 */
[----:B------:R-:W-:Y:S02]  /*f94b0*/  LOP3.LUT R12, R20, 0xffff, RZ, 0xc0, !PT ;  /* 0x0000ffff140c7812 */ /* 0x000fe400078ec0ff */
[----:B------:R-:W-:Y:S01]  /*f94c0*/  LOP3.LUT R11, R21, 0xffff, RZ, 0xc0, !PT ;  /* 0x0000ffff150b7812 */ /* 0x000fe200078ec0ff */
[----:B------:R-:W5:Y:S04]  /*f94d0*/  LDL.LU R20, [R1+0x2914] ;  /* 0x0029140001147983 */ /* 0x000f680000300800 */
[----:B------:R-:W5:Y:S01]  /*f94e0*/  LDL.LU R21, [R1+0x1d4] ;  /* 0x0001d40001157983 */ /* 0x000f620000300800 */
[----:B------:R-:W-:-:S02]  /*f94f0*/  PRMT R17, R15, 0x3340, R11 ;  /* 0x000033400f117816 */ /* 0x000fc4000000000b */
[----:B------:R-:W-:Y:S02]  /*f9500*/  SHF.R.U32.HI R16, RZ, 0x8, R11 ;  /* 0x00000008ff107819 */ /* 0x000fe4000001160b */
[----:B------:R-:W-:Y:S02]  /*f9510*/  SHF.R.U32.HI R18, RZ, 0x8, R15 ;  /* 0x00000008ff127819 */ /* 0x000fe4000001160f */
[----:B------:R-:W-:-:S04]  /*f9520*/  SHF.R.U32.HI R15, RZ, 0x8, R14 ;  /* 0x00000008ff0f7819 */ /* 0x000fc8000001160e */
[----:B------:R-:W-:Y:S02]  /*f9530*/  LOP3.LUT R15, R15, 0xffff, RZ, 0xc0, !PT ;  /* 0x0000ffff0f0f7812 */ /* 0x000fe400078ec0ff */
[----:B--2---:R-:W-:Y:S02]  /*f9540*/  LOP3.LUT R10, R19, 0xffff, RZ, 0xc0, !PT ;  /* 0x0000ffff130a7812 */ /* 0x004fe400078ec0ff */
[----:B------:R-:W2:Y:S02]  /*f9550*/  LDL.LU R19, [R1+0x1d0] ;  /* 0x0001d00001137983 */ /* 0x000ea40000300800 */
[--C-:B------:R-:W-:Y:S02]  /*f9560*/  PRMT R11, R14, 0x3340, R10.reuse ;  /* 0x000033400e0b7816 */ /* 0x100fe4000000000a */
[----:B------:R0:W-:Y:S04]  /*f9570*/  STL [R1+0xa58], R17 ;  /* 0x000a581101007387 */ /* 0x0001e80000100800 */
[----:B------:R1:W-:Y:S01]  /*f9580*/  STL [R1+0xa5c], R11 ;  /* 0x000a5c0b01007387 */ /* 0x0003e20000100800 */
[----:B------:R-:W-:-:S02]  /*f9590*/  SHF.R.U32.HI R10, RZ, 0x8, R10 ;  /* 0x00000008ff0a7819 */ /* 0x000fc4000001160a */
[----:B0-----:R-:W-:Y:S02]  /*f95a0*/  SHF.R.U32.HI R17, RZ, 0x8, R13 ;  /* 0x00000008ff117819 */ /* 0x001fe4000001160d */
[--C-:B------:R-:W-:Y:S02]  /*f95b0*/  PRMT R13, R13, 0x3340, R9.reuse ;  /* 0x000033400d0d7816 */ /* 0x100fe40000000009 */
[----:B-1----:R-:W-:Y:S02]  /*f95c0*/  SHF.R.U32.HI R11, RZ, 0x8, R12 ;  /* 0x00000008ff0b7819 */ /* 0x002fe4000001160c */
[--C-:B------:R-:W-:Y:S02]  /*f95d0*/  PRMT R12, R12, 0x3340, R8.reuse ;  /* 0x000033400c0c7816 */ /* 0x100fe40000000008 */
[----:B------:R-:W-:Y:S01]  /*f95e0*/  SHF.R.U32.HI R9, RZ, 0x8, R9 ;  /* 0x00000008ff097819 */ /* 0x000fe20000011609 */
[----:B------:R0:W-:Y:S01]  /*f95f0*/  STL [R1+0xa50], R13 ;  /* 0x000a500d01007387 */ /* 0x0001e20000100800 */
[----:B------:R-:W-:-:S03]  /*f9600*/  SHF.R.U32.HI R8, RZ, 0x8, R8 ;  /* 0x00000008ff087819 */ /* 0x000fc60000011608 */
[----:B------:R1:W-:Y:S01]  /*f9610*/  STL [R1+0xa54], R12 ;  /* 0x000a540c01007387 */ /* 0x0003e20000100800 */
[----:B------:R-:W-:Y:S02]  /*f9620*/  LOP3.LUT R14, R18, 0xffff, RZ, 0xc0, !PT ;  /* 0x0000ffff120e7812 */ /* 0x000fe400078ec0ff */
[----:B------:R-:W-:Y:S02]  /*f9630*/  LOP3.LUT R9, R9, 0xffff, RZ, 0xc0, !PT ;  /* 0x0000ffff09097812 */ /* 0x000fe400078ec0ff */
[----:B------:R-:W-:Y:S02]  /*f9640*/  LOP3.LUT R11, R11, 0xffff, RZ, 0xc0, !PT ;  /* 0x0000ffff0b0b7812 */ /* 0x000fe400078ec0ff */
[----:B------:R-:W-:Y:S02]  /*f9650*/  LOP3.LUT R8, R8, 0xffff, RZ, 0xc0, !PT ;  /* 0x0000ffff08087812 */ /* 0x000fe400078ec0ff */
[----:B0-----:R-:W-:Y:S02]  /*f9660*/  LOP3.LUT R13, R16, 0xffff, RZ, 0xc0, !PT ;  /* 0x0000ffff100d7812 */ /* 0x001fe400078ec0ff */
[----:B-1----:R-:W-:-:S02]  /*f9670*/  LOP3.LUT R12, R10, 0xffff, RZ, 0xc0, !PT ;  /* 0x0000ffff0a0c7812 */ /* 0x002fc400078ec0ff */
[----:B------:R-:W-:Y:S02]  /*f9680*/  LOP3.LUT R10, R17, 0xffff, RZ, 0xc0, !PT ;  /* 0x0000ffff110a7812 */ /* 0x000fe400078ec0ff */
[----:B------:R-:W-:Y:S02]  /*f9690*/  PRMT R13, R14, 0x3340, R13 ;  /* 0x000033400e0d7816 */ /* 0x000fe4000000000d */
[----:B------:R-:W-:Y:S02]  /*f96a0*/  PRMT R12, R15, 0x3340, R12 ;  /* 0x000033400f0c7816 */ /* 0x000fe4000000000c */
[----:B------:R-:W-:Y:S02]  /*f96b0*/  PRMT R9, R10, 0x3340, R9 ;  /* 0x000033400a097816 */ /* 0x000fe40000000009 */
[----:B------:R-:W-:Y:S01]  /*f96c0*/  PRMT R8, R11, 0x3340, R8 ;  /* 0x000033400b087816 */ /* 0x000fe20000000008 */
[----:B------:R4:W-:Y:S04]  /*f96d0*/  STL [R1+0x144], R13 ;  /* 0x0001440d01007387 */ /* 0x0009e80000100800 */
[----:B------:R5:W-:Y:S04]  /*f96e0*/  STL [R1+0x140], R12 ;  /* 0x0001400c01007387 */ /* 0x000be80000100800 */
[----:B------:R-:W-:Y:S04]  /*f96f0*/  STL [R1+0x13c], R9 ;  /* 0x00013c0901007387 */ /* 0x000fe80000100800 */
[----:B------:R0:W-:Y:S01]  /*f9700*/  STL [R1+0x138], R8 ;  /* 0x0001380801007387 */ /* 0x0001e20000100800 */
[----:B---3--:R-:W-:-:S02]  /*f9710*/  LOP3.LUT R15, R25, 0xffff, RZ, 0xc0, !PT ;  /* 0x0000ffff190f7812 */ /* 0x008fc400078ec0ff */
[----:B------:R-:W-:Y:S01]  /*f9720*/  LOP3.LUT R14, R23, 0xffff, RZ, 0xc0, !PT ;  /* 0x0000ffff170e7812 */ /* 0x000fe200078ec0ff */
[----:B------:R-:W3:Y:S04]  /*f9730*/  LDL.LU R25, [R1+0x2ad8] ;  /* 0x002ad80001197983 */ /* 0x000ee80000300800 */
[----:B------:R-:W3:Y:S01]  /*f9740*/  LDL.LU R23, [R1+0x2ad4] ;  /* 0x002ad40001177983 */ /* 0x000ee20000300800 */
[----:B----4-:R-:W-:Y:S02]  /*f9750*/  LOP3.LUT R13, R24, 0xffff, RZ, 0xc0, !PT ;  /* 0x0000ffff180d7812 */ /* 0x010fe400078ec0ff */
[----:B-----5:R-:W-:Y:S01]  /*f9760*/  LOP3.LUT R12, R22, 0xffff, RZ, 0xc0, !PT ;  /* 0x0000ffff160c7812 */ /* 0x020fe200078ec0ff */
[----:B------:R-:W4:Y:S04]  /*f9770*/  LDL.LU R24, [R1+0x29f8] ;  /* 0x0029f80001187983 */ /* 0x000f280000300800 */
[----:B------:R-:W5:Y:S01]  /*f9780*/  LDL.LU R22, [R1+0x29f4] ;  /* 0x0029f40001167983 */ /* 0x000f620000300800 */
[----:B------:R-:W-:-:S02]  /*f9790*/  LOP3.LUT R11, R20, 0xffff, RZ, 0xc0, !PT ;  /* 0x0000ffff140b7812 */ /* 0x000fc400078ec0ff */
[----:B------:R-:W-:Y:S01]  /*f97a0*/  LOP3.LUT R10, R21, 0xffff, RZ, 0xc0, !PT ;  /* 0x0000ffff150a7812 */ /* 0x000fe200078ec0ff */
[----:B------:R-:W5:Y:S04]  /*f97b0*/  LDL.LU R20, [R1+0x292c] ;  /* 0x00292c0001147983 */ /* 0x000f680000300800 */
[----:B------:R-:W5:Y:S01]  /*f97c0*/  LDL.LU R21, [R1+0x2928] ;  /* 0x0029280001157983 */ /* 0x000f620000300800 */
[----:B0-----:R-:W-:Y:S02]  /*f97d0*/  LOP3.LUT R8, R54, 0xffff, RZ, 0xc0, !PT ;  /* 0x0000ffff36087812 */ /* 0x001fe400078ec0ff */
[----:B------:R-:W-:Y:S02]  /*f97e0*/  SHF.R.U32.HI R17, RZ, 0x8, R14 ;  /* 0x00000008ff117819 */ /* 0x000fe4000001160e */
[----:B------:R-:W-:-:S02]  /*f97f0*/  PRMT R14, R14, 0x3340, R10 ;  /* 0x000033400e0e7816 */ /* 0x000fc4000000000a */
[----:B------:R-:W-:Y:S02]  /*f9800*/  SHF.R.U32.HI R16, RZ, 0x8, R12 ;  /* 0x00000008ff107819 */ /* 0x000fe4000001160c */
[----:B------:R-:W-:Y:S02]  /*f9810*/  PRMT R12, R12, 0x3340, R8 ;  /* 0x000033400c0c7816 */ /* 0x000fe40000000008 */
[----:B------:R-:W-:Y:S02]  /*f9820*/  SHF.R.U32.HI R18, RZ, 0x8, R11 ;  /* 0x00000008ff127819 */ /* 0x000fe4000001160b */
[----:B--2---:R-:W-:Y:S02]  /*f9830*/  LOP3.LUT R9, R19, 0xffff, RZ, 0xc0, !PT ;  /* 0x0000ffff13097812 */ /* 0x004fe400078ec0ff */
[----:B------:R-:W-:Y:S02]  /*f9840*/  SHF.R.U32.HI R19, RZ, 0x8, R15 ;  /* 0x00000008ff137819 */ /* 0x000fe4000001160f */
[----:B------:R-:W-:-:S02]  /*f9850*/  PRMT R15, R15, 0x3340, R11 ;  /* 0x000033400f0f7816 */ /* 0x000fc4000000000b */
[--C-:B------:R-:W-:Y:S02]  /*f9860*/  PRMT R54, R13, 0x3340, R9.reuse ;  /* 0x000033400d367816 */ /* 0x100fe40000000009 */
[----:B------:R-:W-:Y:S02]  /*f9870*/  SHF.R.U32.HI R11, RZ, 0x8, R10 ;  /* 0x00000008ff0b7819 */ /* 0x000fe4000001160a */
[----:B------:R-:W-:Y:S01]  /*f9880*/  SHF.R.U32.HI R9, RZ, 0x8, R9 ;  /* 0x00000008ff097819 */ /* 0x000fe20000011609 */
[----:B------:R0:W-:Y:S04]  /*f9890*/  STL [R1+0xa3c], R15 ;  /* 0x000a3c0f01007387 */ /* 0x0001e80000100800 */
[----:B------:R-:W-:Y:S01]  /*f98a0*/  STL [R1+0xa34], R14 ;  /* 0x000a340e01007387 */ /* 0x000fe20000100800 */
[----:B------:R-:W-:-:S03]  /*f98b0*/  SHF.R.U32.HI R10, RZ, 0x8, R8 ;  /* 0x00000008ff0a7819 */ /* 0x000fc60000011608 */
[----:B------:R-:W-:Y:S04]  /*f98c0*/  STL [R1+0x4658], R54 ;  /* 0x0046583601007387 */ /* 0x000fe80000100800 */
[----:B------:R1:W-:Y:S01]  /*f98d0*/  STL [R1+0xa30], R12 ;  /* 0x000a300c01007387 */ /* 0x0003e20000100800 */
[----:B0-----:R-:W-:Y:S02]  /*f98e0*/  SHF.R.U32.HI R15, RZ, 0x8, R13 ;  /* 0x00000008ff0f7819 */ /* 0x001fe4000001160d */
[----:B------:R-:W-:Y:S02]  /*f98f0*/  LOP3.LUT R13, R11, 0xffff, RZ, 0xc0, !PT ;  /* 0x0000ffff0b0d7812 */ /* 0x000fe400078ec0ff */
[----:B------:R-:W-:Y:S02]  /*f9900*/  LOP3.LUT R11, R16, 0xffff, RZ, 0xc0, !PT ;  /* 0x0000ffff100b7812 */ /* 0x000fe400078ec0ff */
[----:B------:R-:W-:-:S02]  /*f9910*/  LOP3.LUT R10, R10, 0xffff, RZ, 0xc0, !PT ;  /* 0x0000ffff0a0a7812 */ /* 0x000fc400078ec0ff */
[----:B------:R-:W-:Y:S02]  /*f9920*/  LOP3.LUT R15, R15, 0xffff, RZ, 0xc0, !PT ;  /* 0x0000ffff0f0f7812 */ /* 0x000fe400078ec0ff */
[----:B-1----:R-:W-:Y:S02]  /*f9930*/  LOP3.LUT R12, R9, 0xffff, RZ, 0xc0, !PT ;  /* 0x0000ffff090c7812 */ /* 0x002fe400078ec0ff */
[----:B------:R-:W-:Y:S02]  /*f9940*/  LOP3.LUT R9, R19, 0xffff, RZ, 0xc0, !PT ;  /* 0x0000ffff13097812 */ /* 0x000fe400078ec0ff */
[----:B------:R-:W-:Y:S02]  /*f9950*/  LOP3.LUT R8, R18, 0xffff, RZ, 0xc0, !PT ;  /* 0x0000ffff12087812 */ /* 0x000fe400078ec0ff */
[----:B------:R-:W-:Y:S02]  /*f9960*/  PRMT R10, R11, 0x3340, R10 ;  /* 0x000033400b0a7816 */ /* 0x000fe4000000000a */
[----:B------:R-:W-:-:S02]  /*f9970*/  PRMT R12, R15, 0x3340, R12 ;  /* 0x000033400f0c7816 */ /* 0x000fc4000000000c */
[----:B------:R-:W-:Y:S02]  /*f9980*/  PRMT R8, R9, 0x3340, R8 ;  /* 0x0000334009087816 */ /* 0x000fe40000000008 */
[----:B------:R-:W-:Y:S01]  /*f9990*/  LOP3.LUT R14, R17, 0xffff, RZ, 0xc0, !PT ;  /* 0x0000ffff110e7812 */ /* 0x000fe200078ec0ff */
[----:B------:R-:W-:Y:S04]  /*f99a0*/  STL [R1+0x124], R12 ;  /* 0x0001240c01007387 */ /* 0x000fe80000100800 */
[----:B------:R-:W-:Y:S04]  /*f99b0*/  STL [R1+0x11c], R10 ;  /* 0x00011c0a01007387 */ /* 0x000fe80000100800 */
[----:B------:R0:W-:Y:S01]  /*f99c0*/  STL [R1+0x118], R8 ;  /* 0x0001180801007387 */ /* 0x0001e20000100800 */
[----:B------:R-:W-:-:S03]  /*f99d0*/  LOP3.LUT R9, R0, 0xffff, RZ, 0xc0, !PT ;  /* 0x0000ffff00097812 */ /* 0x000fc600078ec0ff */
[----:B------:R-:W2:Y:S01]  /*f99e0*/  LDL.LU R0, [R1+0x4748] ;  /* 0x0047480001007983 */ /* 0x000ea20000300800 */
[----:B------:R-:W-:Y:S02]  /*f99f0*/  PRMT R54, R14, 0x3340, R13 ;  /* 0x000033400e367816 */ /* 0x000fe4000000000d */
[----:B0-----:R-:W-:Y:S02]  /*f9a00*/  LOP3.LUT R8, R39, 0xffff, RZ, 0xc0, !PT ;  /* 0x0000ffff27087812 */ /* 0x001fe400078ec0ff */
[----:B------:R-:W2:Y:S04]  /*f9a10*/  LDL.LU R39, [R1+0x4744] ;  /* 0x0047440001277983 */ /* 0x000ea80000300800 */
[----:B------:R-:W2:Y:S01]  /*f9a20*/  LDL.LU R27, [R1+0x2af0] ;  /* 0x002af000011b7983 */ /* 0x000ea20000300800 */
[----:B---3--:R-:W-:-:S02]  /*f9a30*/  LOP3.LUT R15, R25, 0xffff, RZ, 0xc0, !PT ;  /* 0x0000ffff190f7812 */ /* 0x008fc400078ec0ff */
[----:B------:R-:W-:Y:S01]  /*f9a40*/  LOP3.LUT R14, R23, 0xffff, RZ, 0xc0, !PT ;  /* 0x0000ffff170e7812 */ /* 0x000fe200078ec0ff */
[----:B------:R-:W3:Y:S04]  /*f9a50*/  LDL.LU R25, [R1+0x2aec] ;  /* 0x002aec0001197983 */ /* 0x000ee80000300800 */
[----:B------:R-:W2:Y:S01]  /*f9a60*/  LDL.LU R23, [R1+0x2ae8] ;  /* 0x002ae80001177983 */ /* 0x000ea20000300800 */
        /* <DEDUP_REMOVED lines=8> */
[----:B------:R-:W-:Y:S02]  /*f9af0*/  SHF.R.U32.HI R17, RZ, 0x8, R15 ;  /* 0x00000008ff117819 */ /* 0x000fe4000001160f */
[--C-:B------:R-:W-:Y:S02]  /*f9b00*/  PRMT R15, R15, 0x3340, R11.reuse ;  /* 0x000033400f0f7816 */ /* 0x100fe4000000000b */
[----:B------:R-:W-:-:S02]  /*f9b10*/  SHF.R.U32.HI R18, RZ, 0x8, R11 ;  /* 0x00000008ff127819 */ /* 0x000fc4000001160b */
[----:B------:R-:W-:Y:S02]  /*f9b20*/  SHF.R.U32.HI R11, RZ, 0x8, R14 ;  /* 0x00000008ff0b7819 */ /* 0x000fe4000001160e */
[----:B------:R-:W-:Y:S01]  /*f9b30*/  PRMT R14, R14, 0x3340, R10 ;  /* 0x000033400e0e7816 */ /* 0x000fe2000000000a */
[----:B------:R0:W-:Y:S01]  /*f9b40*/  STL [R1+0xa2c], R15 ;  /* 0x000a2c0f01007387 */ /* 0x0001e20000100800 */
[----:B------:R-:W-:Y:S02]  /*f9b50*/  SHF.R.U32.HI R16, RZ, 0x8, R12 ;  /* 0x00000008ff107819 */ /* 0x000fe4000001160c */
[----:B------:R-:W-:Y:S02]  /*f9b60*/  PRMT R12, R12, 0x3340, R8 ;  /* 0x000033400c0c7816 */ /* 0x000fe40000000008 */
[----:B------:R-:W-:Y:S01]  /*f9b70*/  SHF.R.U32.HI R10, RZ, 0x8, R10 ;  /* 0x00000008ff0a7819 */ /* 0x000fe2000001160a */
[----:B------:R1:W-:Y:S01]  /*f9b80*/  STL [R1+0xa24], R14 ;  /* 0x000a240e01007387 */ /* 0x0003e20000100800 */
[----:B------:R-:W-:-:S02]  /*f9b90*/  SHF.R.U32.HI R8, RZ, 0x8, R8 ;  /* 0x00000008ff087819 */ /* 0x000fc40000011608 */
[----:B0-----:R-:W-:Y:S02]  /*f9ba0*/  SHF.R.U32.HI R15, RZ, 0x8, R13 ;  /* 0x00000008ff0f7819 */ /* 0x001fe4000001160d */
[--C-:B------:R-:W-:Y:S02]  /*f9bb0*/  PRMT R13, R13, 0x3340, R9.reuse ;  /* 0x000033400d0d7816 */ /* 0x100fe40000000009 */
[----:B------:R-:W-:Y:S02]  /*f9bc0*/  SHF.R.U32.HI R9, RZ, 0x8, R9 ;  /* 0x00000008ff097819 */ /* 0x000fe40000011609 */
[----:B-1----:R-:W-:Y:S01]  /*f9bd0*/  LOP3.LUT R14, R11, 0xffff, RZ, 0xc0, !PT ;  /* 0x0000ffff0b0e7812 */ /* 0x002fe200078ec0ff */
[----:B------:R0:W-:Y:S04]  /*f9be0*/  STL [R1+0xa28], R13 ;  /* 0x000a280d01007387 */ /* 0x0001e80000100800 */
[----:B------:R1:W-:Y:S01]  /*f9bf0*/  STL [R1+0xa20], R12 ;  /* 0x000a200c01007387 */ /* 0x0003e20000100800 */
[----:B------:R-:W-:-:S02]  /*f9c00*/  LOP3.LUT R15, R15, 0xffff, RZ, 0xc0, !PT ;  /* 0x0000ffff0f0f7812 */ /* 0x000fc400078ec0ff */
[----:B------:R-:W-:Y:S02]  /*f9c10*/  LOP3.LUT R11, R17, 0xffff, RZ, 0xc0, !PT ;  /* 0x0000ffff110b7812 */ /* 0x000fe400078ec0ff */
[----:B0-----:R-:W-:Y:S02]  /*f9c20*/  LOP3.LUT R13, R10, 0xffff, RZ, 0xc0, !PT ;  /* 0x0000ffff0a0d7812 */ /* 0x001fe400078ec0ff */
[----:B-1----:R-:W-:Y:S02]  /*f9c30*/  LOP3.LUT R12, R9, 0xffff, RZ, 0xc0, !PT ;  /* 0x0000ffff090c7812 */ /* 0x002fe400078ec0ff */
[----:B------:R-:W-:Y:S02]  /*f9c40*/  LOP3.LUT R10, R16, 0xffff, RZ, 0xc0, !PT ;  /* 0x0000ffff100a7812 */ /* 0x000fe400078ec0ff */
[----:B------:R-:W-:Y:S02]  /*f9c50*/  LOP3.LUT R9, R8, 0xffff, RZ, 0xc0, !PT ;  /* 0x0000ffff08097812 */ /* 0x000fe400078ec0ff */
[----:B------:R-:W-:-:S02]  /*f9c60*/  LOP3.LUT R8, R18, 0xffff, RZ, 0xc0, !PT ;  /* 0x0000ffff12087812 */ /* 0x000fc400078ec0ff */
[----:B------:R-:W-:Y:S02]  /*f9c70*/  PRMT R13, R14, 0x3340, R13 ;  /* 0x000033400e0d7816 */ /* 0x000fe4000000000d */
[----:B------:R-:W-:Y:S02]  /*f9c80*/  PRMT R12, R15, 0x3340, R12 ;  /* 0x000033400f0c7816 */ /* 0x000fe4000000000c */
[----:B------:R-:W-:Y:S02]  /*f9c90*/  PRMT R9, R10, 0x3340, R9 ;  /* 0x000033400a097816 */ /* 0x000fe40000000009 */
[----:B------:R-:W-:Y:S01]  /*f9ca0*/  PRMT R8, R11, 0x3340, R8 ;  /* 0x000033400b087816 */ /* 0x000fe20000000008 */
[----:B------:R2:W-:Y:S04]  /*f9cb0*/  STL [R1+0x114], R13 ;  /* 0x0001140d01007387 */ /* 0x0005e80000100800 */
[----:B------:R4:W-:Y:S04]  /*f9cc0*/  STL [R1+0x110], R12 ;  /* 0x0001100c01007387 */ /* 0x0009e80000100800 */
[----:B------:R0:W-:Y:S04]  /*f9cd0*/  STL [R1+0x10c], R9 ;  /* 0x00010c0901007387 */ /* 0x0001e80000100800 */
[----:B------:R1:W-:Y:S01]  /*f9ce0*/  STL [R1+0x108], R8 ;  /* 0x0001080801007387 */ /* 0x0003e20000100800 */
[----:B---3--:R-:W-:-:S02]  /*f9cf0*/  LOP3.LUT R14, R25, 0xffff, RZ, 0xc0, !PT ;  /* 0x0000ffff190e7812 */ /* 0x008fc400078ec0ff */
[----:B--2---:R-:W-:Y:S01]  /*f9d00*/  LOP3.LUT R13, R23, 0xffff, RZ, 0xc0, !PT ;  /* 0x0000ffff170d7812 */ /* 0x004fe200078ec0ff */
[----:B------:R-:W2:Y:S04]  /*f9d10*/  LDL.LU R25, [R1+0x2b08] ;  /* 0x002b080001197983 */ /* 0x000ea80000300800 */
[----:B------:R-:W3:Y:S01]  /*f9d20*/  LDL.LU R23, [R1+0x2b04] ;  /* 0x002b040001177983 */ /* 0x000ee20000300800 */
[----:B----4-:R-:W-:Y:S02]  /*f9d30*/  LOP3.LUT R12, R24, 0xffff, RZ, 0xc0, !PT ;  /* 0x0000ffff180c7812 */ /* 0x010fe400078ec0ff */
[----:B-----5:R-:W-:Y:S01]  /*f9d40*/  LOP3.LUT R11, R22, 0xffff, RZ, 0xc0, !PT ;  /* 0x0000ffff160b7812 */ /* 0x020fe200078ec0ff */
[----:B------:R-:W4:Y:S04]  /*f9d50*/  LDL.LU R24, [R1+0x2a38] ;  /* 0x002a380001187983 */ /* 0x000f280000300800 */
[----:B------:R-:W5:Y:S01]  /*f9d60*/  LDL.LU R22, [R1+0x2a34] ;  /* 0x002a340001167983 */ /* 0x000f620000300800 */
[----:B------:R-:W-:-:S02]  /*f9d70*/  LOP3.LUT R10, R20, 0xffff, RZ, 0xc0, !PT ;  /* 0x0000ffff140a7812 */ /* 0x000fc400078ec0ff */
[----:B0-----:R-:W-:Y:S01]  /*f9d80*/  LOP3.LUT R9, R21, 0xffff, RZ, 0xc0, !PT ;  /* 0x0000ffff15097812 */ /* 0x001fe200078ec0ff */
[----:B------:R-:W2:Y:S04]  /*f9d90*/  LDL.LU R20, [R1+0x295c] ;  /* 0x00295c0001147983 */ /* 0x000ea80000300800 */
[----:B------:R-:W2:Y:S01]  /*f9da0*/  LDL.LU R21, [R1+0x2958] ;  /* 0x0029580001157983 */ /* 0x000ea20000300800 */
[----:B------:R-:W-:Y:S02]  /*f9db0*/  LOP3.LUT R15, R27, 0xffff, RZ, 0xc0, !PT ;  /* 0x0000ffff1b0f7812 */ /* 0x000fe400078ec0ff */
[----:B-1----:R-:W-:Y:S02]  /*f9dc0*/  LOP3.LUT R8, R2, 0xffff, RZ, 0xc0, !PT ;  /* 0x0000ffff02087812 */ /* 0x002fe400078ec0ff */
[----:B------:R-:W-:-:S02]  /*f9dd0*/  SHF.R.U32.HI R17, RZ, 0x8, R11 ;  /* 0x00000008ff117819 */ /* 0x000fc4000001160b */
[----:B------:R-:W-:Y:S02]  /*f9de0*/  SHF.R.U32.HI R18, RZ, 0x8, R14 ;  /* 0x00000008ff127819 */ /* 0x000fe4000001160e */
[----:B------:R-:W-:Y:S02]  /*f9df0*/  SHF.R.U32.HI R19, RZ, 0x8, R15 ;  /* 0x00000008ff137819 */ /* 0x000fe4000001160f */
[----:B------:R-:W-:Y:S02]  /*f9e00*/  PRMT R15, R15, 0x3340, R11 ;  /* 0x000033400f0f7816 */ /* 0x000fe4000000000b */
[--C-:B------:R-:W-:Y:S02]  /*f9e10*/  PRMT R11, R14, 0x3340, R10.reuse ;  /* 0x000033400e0b7816 */ /* 0x100fe4000000000a */
[----:B------:R-:W-:Y:S01]  /*f9e20*/  SHF.R.U32.HI R16, RZ, 0x8, R10 ;  /* 0x00000008ff107819 */ /* 0x000fe2000001160a */
[----:B------:R-:W2:Y:S01]  /*f9e30*/  LDL.LU R2, [R1+0x4740] ;  /* 0x0047400001027983 */ /* 0x000ea20000300800 */
[----:B------:R-:W-:-:S02]  /*f9e40*/  SHF.R.U32.HI R14, RZ, 0x8, R13 ;  /* 0x00000008ff0e7819 */ /* 0x000fc4000001160d */
[--C-:B------:R-:W-:Y:S01]  /*f9e50*/  PRMT R10, R13, 0x3340, R9.reuse ;  /* 0x000033400d0a7816 */ /* 0x100fe20000000009 */
[----:B------:R0:W-:Y:S01]  /*f9e60*/  STL [R1+0xa0c], R15 ;  /* 0x000a0c0f01007387 */ /* 0x0001e20000100800 */
[----:B------:R-:W-:Y:S02]  /*f9e70*/  SHF.R.U32.HI R13, RZ, 0x8, R9 ;  /* 0x00000008ff0d7819 */ /* 0x000fe40000011609 */
[----:B------:R-:W-:Y:S01]  /*f9e80*/  PRMT R9, R12, 0x3340, R8 ;  /* 0x000033400c097816 */ /* 0x000fe20000000008 */
[----:B------:R1:W-:Y:S01]  /*f9e90*/  STL [R1+0xa08], R11 ;  /* 0x000a080b01007387 */ /* 0x0003e20000100800 */
[----:B------:R-:W-:Y:S02]  /*f9ea0*/  LOP3.LUT R14, R14, 0xffff, RZ, 0xc0, !PT ;  /* 0x0000ffff0e0e7812 */ /* 0x000fe400078ec0ff */
[----:B------:R-:W-:Y:S02]  /*f9eb0*/  LOP3.LUT R13, R13, 0xffff, RZ, 0xc0, !PT ;  /* 0x0000ffff0d0d7812 */ /* 0x000fe400078ec0ff */
[----:B0-----:R-:W-:-:S02]  /*f9ec0*/  SHF.R.U32.HI R15, RZ, 0x8, R12 ;  /* 0x00000008ff0f7819 */ /* 0x001fc4000001160c */
[----:B------:R-:W-:Y:S01]  /*f9ed0*/  SHF.R.U32.HI R12, RZ, 0x8, R8 ;  /* 0x00000008ff0c7819 */ /* 0x000fe20000011608 */
[----:B------:R0:W-:Y:S04]  /*f9ee0*/  STL [R1+0xa00], R10 ;  /* 0x000a000a01007387 */ /* 0x0001e80000100800 */
[----:B------:R0:W-:Y:S01]  /*f9ef0*/  STL [R1+0xa04], R9 ;  /* 0x000a040901007387 */ /* 0x0001e20000100800 */
[----:B------:R-:W-:Y:S02]  /*f9f00*/  LOP3.LUT R15, R15, 0xffff, RZ, 0xc0, !PT ;  /* 0x0000ffff0f0f7812 */ /* 0x000fe400078ec0ff */
[----:B------:R-:W-:Y:S02]  /*f9f10*/  LOP3.LUT R12, R12, 0xffff, RZ, 0xc0, !PT ;  /* 0x0000ffff0c0c7812 */ /* 0x000fe400078ec0ff */
[----:B-1----:R-:W-:-:S02]  /*f9f20*/  LOP3.LUT R11, R19, 0xffff, RZ, 0xc0, !PT ;  /* 0x0000ffff130b7812 */ /* 0x002fc400078ec0ff */
[----:B------:R-:W-:Y:S02]  /*f9f30*/  LOP3.LUT R8, R16, 0xffff, RZ, 0xc0, !PT ;  /* 0x0000ffff10087812 */ /* 0x000fe400078ec0ff */
[----:B------:R-:W-:Y:S02]  /*f9f40*/  PRMT R13, R14, 0x3340, R13 ;  /* 0x000033400e0d7816 */ /* 0x000fe4000000000d */
[----:B------:R-:W-:Y:S02]  /*f9f50*/  PRMT R12, R15, 0x3340, R12 ;  /* 0x000033400f0c7816 */ /* 0x000fe4000000000c */
[----:B0-----:R-:W-:Y:S02]  /*f9f60*/  LOP3.LUT R10, R17, 0xffff, RZ, 0xc0, !PT ;  /* 0x0000ffff110a7812 */ /* 0x001fe400078ec0ff */
[----:B------:R-:W-:Y:S02]  /*f9f70*/  LOP3.LUT R9, R18, 0xffff, RZ, 0xc0, !PT ;  /* 0x0000ffff12097812 */ /* 0x000fe400078ec0ff */
[----:B------:R-:W-:-:S02]  /*f9f80*/  PRMT R10, R11, 0x3340, R10 ;  /* 0x000033400b0a7816 */ /* 0x000fc4000000000a */
[----:B------:R-:W-:Y:S01]  /*f9f90*/  PRMT R8, R9, 0x3340, R8 ;  /* 0x0000334009087816 */ /* 0x000fe20000000008 */
[----:B------:R4:W-:Y:S04]  /*f9fa0*/  STL [R1+0x104], R13 ;  /* 0x0001040d01007387 */ /* 0x0009e80000100800 */
[----:B------:R5:W-:Y:S04]  /*f9fb0*/  STL [R1+0x100], R12 ;  /* 0x0001000c01007387 */ /* 0x000be80000100800 */
[----:B------:R0:W-:Y:S04]  /*f9fc0*/  STL [R1], R10 ;  /* 0x0000000a01007387 */ /* 0x0001e80000100800 */
[----:B------:R1:W-:Y:S01]  /*f9fd0*/  STL [R1+0x4], R8 ;  /* 0x0000040801007387 */ /* 0x0003e20000100800 */
[----:B------:R-:W-:-:S02]  /*f9fe0*/  LOP3.LUT R9, R60, 0xffff, RZ, 0xc0, !PT ;  /* 0x0000ffff3c097812 */ /* 0x000fc400078ec0ff */
[----:B---3--:R-:W-:Y:S02]  /*f9ff0*/  LOP3.LUT R14, R23, 0xffff, RZ, 0xc0, !PT ;  /* 0x0000ffff170e7812 */ /* 0x008fe400078ec0ff */
[----:B------:R-:W3:Y:S01]  /*fa000*/  LDL.LU R23, [R1+0x2b20] ;  /* 0x002b200001177983 */ /* 0x000ee20000300800 */
[----:B----4-:R-:W-:Y:S02]  /*fa010*/  LOP3.LUT R13, R24, 0xffff, RZ, 0xc0, !PT ;  /* 0x0000ffff180d7812 */ /* 0x010fe400078ec0ff */
[----:B-----5:R-:W-:Y:S01]  /*fa020*/  LOP3.LUT R12, R22, 0xffff, RZ, 0xc0, !PT ;  /* 0x0000ffff160c7812 */ /* 0x020fe200078ec0ff */
[----:B------:R-:W4:Y:S04]  /*fa030*/  LDL.LU R24, [R1+0x2b1c] ;  /* 0x002b1c0001187983 */ /* 0x000f280000300800 */
[----:B------:R-:W5:Y:S01]  /*fa040*/  LDL.LU R22, [R1+0x2a50] ;  /* 0x002a500001167983 */ /* 0x000f620000300800 */
[----:B--2---:R-:W-:-:S02]  /*fa050*/  LOP3.LUT R11, R20, 0xffff, RZ, 0xc0, !PT ;  /* 0x0000ffff140b7812 */ /* 0x004fc400078ec0ff */
[----:B0-----:R-:W-:Y:S01]  /*fa060*/  LOP3.LUT R10, R21, 0xffff, RZ, 0xc0, !PT ;  /* 0x0000ffff150a7812 */ /* 0x001fe200078ec0ff */
[----:B------:R-:W2:Y:S04]  /*fa070*/  LDL.LU R20, [R1+0x2a4c] ;  /* 0x002a4c0001147983 */ /* 0x000ea80000300800 */
[----:B------:R-:W3:Y:S04]  /*fa080*/  LDL.LU R21, [R1+0x2980] ;  /* 0x0029800001157983 */ /* 0x000ee80000300800 */
[----:B------:R-:W3:Y:S01]  /*fa090*/  LDL.LU R60, [R1+0x297c] ;  /* 0x00297c00013c7983 */ /* 0x000ee20000300800 */
[----:B------:R-:W-:-:S04]  /*fa0a0*/  LOP3.LUT R15, R25, 0xffff, RZ, 0xc0, !PT ;  /* 0x0000ffff190f7812 */ /* 0x000fc800078ec0ff */
[----:B------:R-:W-:Y:S02]  /*fa0b0*/  SHF.R.U32.HI R19, RZ, 0x8, R15 ;  /* 0x00000008ff137819 */ /* 0x000fe4000001160f */
[--C-:B------:R-:W-:Y:S02]  /*fa0c0*/  PRMT R15, R15, 0x3340, R11.reuse ;  /* 0x000033400f0f7816 */ /* 0x100fe4000000000b */
[----:B-1----:R-:W-:Y:S02]  /*fa0d0*/  LOP3.LUT R8, R37, 0xffff, RZ, 0xc0, !PT ;  /* 0x0000ffff25087812 */ /* 0x002fe400078ec0ff */
[----:B------:R-:W-:Y:S01]  /*fa0e0*/  SHF.R.U32.HI R17, RZ, 0x8, R11 ;  /* 0x00000008ff117819 */ /* 0x000fe2000001160b */
[----:B------:R-:W3:Y:S01]  /*fa0f0*/  LDL.LU R37, [R1+0x473c] ;  /* 0x00473c0001257983 */ /* 0x000ee20000300800 */
[----:B------:R-:W-:-:S03]  /*fa100*/  SHF.R.U32.HI R18, RZ, 0x8, R14 ;  /* 0x00000008ff127819 */ /* 0x000fc6000001160e */
[----:B------:R0:W-:Y:S01]  /*fa110*/  STL [R1+0x9f0], R15 ;  /* 0x0009f00f01007387 */ /* 0x0001e20000100800 */
[--C-:B------:R-:W-:Y:S02]  /*fa120*/  PRMT R11, R14, 0x3340, R10.reuse ;  /* 0x000033400e0b7816 */ /* 0x100fe4000000000a */
[----:B------:R-:W-:Y:S02]  /*fa130*/  SHF.R.U32.HI R16, RZ, 0x8, R10 ;  /* 0x00000008ff107819 */ /* 0x000fe4000001160a */
[--C-:B------:R-:W-:Y:S02]  /*fa140*/  PRMT R10, R13, 0x3340, R9.reuse ;  /* 0x000033400d0a7816 */ /* 0x100fe40000000009 */
[----:B------:R-:W-:Y:S02]  /*fa150*/  SHF.R.U32.HI R14, RZ, 0x8, R9 ;  /* 0x00000008ff0e7819 */ /* 0x000fe40000011609 */
[----:B------:R-:W-:Y:S02]  /*fa160*/  PRMT R9, R12, 0x3340, R8 ;  /* 0x000033400c097816 */ /* 0x000fe40000000008 */
[----:B0-----:R-:W-:-:S02]  /*fa170*/  SHF.R.U32.HI R15, RZ, 0x8, R13 ;  /* 0x00000008ff0f7819 */ /* 0x001fc4000001160d */
[----:B------:R-:W-:Y:S02]  /*fa180*/  SHF.R.U32.HI R13, RZ, 0x8, R12 ;  /* 0x00000008ff0d7819 */ /* 0x000fe4000001160c */
[----:B------:R-:W-:Y:S01]  /*fa190*/  SHF.R.U32.HI R12, RZ, 0x8, R8 ;  /* 0x00000008ff0c7819 */ /* 0x000fe20000011608 */
[----:B------:R0:W-:Y:S01]  /*fa1a0*/  STL [R1+0x9ec], R11 ;  /* 0x0009ec0b01007387 */ /* 0x0001e20000100800 */
[----:B------:R-:W-:Y:S02]  /*fa1b0*/  LOP3.LUT R15, R15, 0xffff, RZ, 0xc0, !PT ;  /* 0x0000ffff0f0f7812 */ /* 0x000fe400078ec0ff */
[----:B------:R-:W-:Y:S01]  /*fa1c0*/  LOP3.LUT R14, R14, 0xffff, RZ, 0xc0, !PT ;  /* 0x0000ffff0e0e7812 */ /* 0x000fe200078ec0ff */
[----:B------:R1:W-:Y:S01]  /*fa1d0*/  STL [R1+0x9e4], R10 ;  /* 0x0009e40a01007387 */ /* 0x0003e20000100800 */
[----:B------:R-:W-:Y:S02]  /*fa1e0*/  LOP3.LUT R13, R13, 0xffff, RZ, 0xc0, !PT ;  /* 0x0000ffff0d0d7812 */ /* 0x000fe400078ec0ff */
[----:B------:R-:W-:Y:S01]  /*fa1f0*/  LOP3.LUT R12, R12, 0xffff, RZ, 0xc0, !PT ;  /* 0x0000ffff0c0c7812 */ /* 0x000fe200078ec0ff */
[----:B------:R1:W-:Y:S01]  /*fa200*/  STL [R1+0x9e0], R9 ;  /* 0x0009e00901007387 */ /* 0x0003e20000100800 */
[----:B------:R-:W-:-:S02]  /*fa210*/  LOP3.LUT R8, R16, 0xffff, RZ, 0xc0, !PT ;  /* 0x0000ffff10087812 */ /* 0x000fc400078ec0ff */
[----:B------:R-:W-:Y:S02]  /*fa220*/  PRMT R14, R15, 0x3340, R14 ;  /* 0x000033400f0e7816 */ /* 0x000fe4000000000e */
[----:B0-----:R-:W-:Y:S02]  /*fa230*/  LOP3.LUT R11, R19, 0xffff, RZ, 0xc0, !PT ;  /* 0x0000ffff130b7812 */ /* 0x001fe400078ec0ff */
[----:B-1----:R-:W-:Y:S02]  /*fa240*/  LOP3.LUT R10, R17, 0xffff, RZ, 0xc0, !PT ;  /* 0x0000ffff110a7812 */ /* 0x002fe400078ec0ff */
[----:B------:R-:W-:Y:S02]  /*fa250*/  PRMT R12, R13, 0x3340, R12 ;  /* 0x000033400d0c7816 */ /* 0x000fe4000000000c */
[----:B------:R-:W-:Y:S02]  /*fa260*/  LOP3.LUT R9, R18, 0xffff, RZ, 0xc0, !PT ;  /* 0x0000ffff12097812 */ /* 0x000fe400078ec0ff */
[----:B------:R-:W-:Y:S01]  /*fa270*/  PRMT R10, R11, 0x3340, R10 ;  /* 0x000033400b0a7816 */ /* 0x000fe2000000000a */
[----:B------:R4:W-:Y:S01]  /*fa280*/  STL [R1+0x8], R14 ;  /* 0x0000080e01007387 */ /* 0x0009e20000100800 */
[----:B------:R-:W-:-:S03]  /*fa290*/  PRMT R8, R9, 0x3340, R8 ;  /* 0x0000334009087816 */ /* 0x000fc60000000008 */
[----:B------:R2:W-:Y:S04]  /*fa2a0*/  STL [R1+0xc], R12 ;  /* 0x00000c0c01007387 */ /* 0x0005e80000100800 */
[----:B------:R0:W-:Y:S04]  /*fa2b0*/  STL [R1+0xfc], R10 ;  /* 0x0000fc0a01007387 */ /* 0x0001e80000100800 */
[----:B------:R1:W-:Y:S01]  /*fa2c0*/  STL [R1+0xf8], R8 ;  /* 0x0000f80801007387 */ /* 0x0003e20000100800 */
[----:B------:R-:W-:Y:S02]  /*fa2d0*/  LOP3.LUT R9, R45, 0xffff, RZ, 0xc0, !PT ;  /* 0x0000ffff2d097812 */ /* 0x000fe400078ec0ff */
[----:B----4-:R-:W-:-:S02]  /*fa2e0*/  LOP3.LUT R14, R24, 0xffff, RZ, 0xc0, !PT ;  /* 0x0000ffff180e7812 */ /* 0x010fc400078ec0ff */
[----:B-----5:R-:W-:Y:S01]  /*fa2f0*/  LOP3.LUT R13, R22, 0xffff, RZ, 0xc0, !PT ;  /* 0x0000ffff160d7812 */ /* 0x020fe200078ec0ff */
[----:B------:R-:W4:Y:S04]  /*fa300*/  LDL.LU R24, [R1+0x2b38] ;  /* 0x002b380001187983 */ /* 0x000f280000300800 */
[----:B------:R-:W5:Y:S01]  /*fa310*/  LDL.LU R22, [R1+0x2b34] ;  /* 0x002b340001167983 */ /* 0x000f620000300800 */
[----:B--2---:R-:W-:Y:S02]  /*fa320*/  LOP3.LUT R12, R20, 0xffff, RZ, 0xc0, !PT ;  /* 0x0000ffff140c7812 */ /* 0x004fe400078ec0ff */
[----:B---3--:R-:W-:Y:S01]  /*fa330*/  LOP3.LUT R11, R21, 0xffff, RZ, 0xc0, !PT ;  /* 0x0000ffff150b7812 */ /* 0x008fe200078ec0ff */
[----:B------:R-:W2:Y:S04]  /*fa340*/  LDL.LU R20, [R1+0x2a68] ;  /* 0x002a680001147983 */ /* 0x000ea80000300800 */
[----:B------:R-:W3:Y:S04]  /*fa350*/  LDL.LU R21, [R1+0x2a64] ;  /* 0x002a640001157983 */ /* 0x000ee80000300800 */
[----:B------:R-:W2:Y:S01]  /*fa360*/  LDL.LU R45, [R1+0x29a0] ;  /* 0x0029a000012d7983 */ /* 0x000ea20000300800 */
[----:B0-----:R-:W-:-:S03]  /*fa370*/  LOP3.LUT R10, R60, 0xffff, RZ, 0xc0, !PT ;  /* 0x0000ffff3c0a7812 */ /* 0x001fc600078ec0ff */
[----:B------:R-:W2:Y:S01]  /*fa380*/  LDL.LU R60, [R1+0x299c] ;  /* 0x00299c00013c7983 */ /* 0x000ea20000300800 */
[----:B------:R-:W-:Y:S02]  /*fa390*/  LOP3.LUT R15, R23, 0xffff, RZ, 0xc0, !PT ;  /* 0x0000ffff170f7812 */ /* 0x000fe400078ec0ff */
[----:B-1----:R-:W-:Y:S02]  /*fa3a0*/  LOP3.LUT R8, R41, 0xffff, RZ, 0xc0, !PT ;  /* 0x0000ffff29087812 */ /* 0x002fe400078ec0ff */
[----:B------:R-:W-:Y:S01]  /*fa3b0*/  SHF.R.U32.HI R16, RZ, 0x8, R11 ;  /* 0x00000008ff107819 */ /* 0x000fe2000001160b */
[----:B------:R-:W2:Y:S01]  /*fa3c0*/  LDL.LU R41, [R1+0x4738] ;  /* 0x0047380001297983 */ /* 0x000ea20000300800 */
[----:B------:R-:W-:Y:S02]  /*fa3d0*/  SHF.R.U32.HI R18, RZ, 0x8, R15 ;  /* 0x00000008ff127819 */ /* 0x000fe4000001160f */
[----:B------:R-:W-:Y:S02]  /*fa3e0*/  PRMT R15, R15, 0x3340, R11 ;  /* 0x000033400f0f7816 */ /* 0x000fe4000000000b */
[----:B------:R-:W-:-:S02]  /*fa3f0*/  SHF.R.U32.HI R19, RZ, 0x8, R14 ;  /* 0x00000008ff137819 */ /* 0x000fc4000001160e */
[--C-:B------:R-:W-:Y:S02]  /*fa400*/  PRMT R11, R14, 0x3340, R10.reuse ;  /* 0x000033400e0b7816 */ /* 0x100fe4000000000a */
[----:B------:R-:W-:Y:S02]  /*fa410*/  SHF.R.U32.HI R17, RZ, 0x8, R10 ;  /* 0x00000008ff117819 */ /* 0x000fe4000001160a */
[--C-:B------:R-:W-:Y:S01]  /*fa420*/  SHF.R.U32.HI R14, RZ, 0x8, R8.reuse ;  /* 0x00000008ff0e7819 */ /* 0x100fe20000011608 */
[----:B------:R0:W-:Y:S01]  /*fa430*/  STL [R1+0x9dc], R15 ;  /* 0x0009dc0f01007387 */ /* 0x0001e20000100800 */
[----:B------:R-:W-:-:S03]  /*fa440*/  PRMT R10, R12, 0x3340, R8 ;  /* 0x000033400c0a7816 */ /* 0x000fc60000000008 */
[----:B------:R1:W-:Y:S01]  /*fa450*/  STL [R1+0x9d8], R11 ;  /* 0x0009d80b01007387 */ /* 0x0003e20000100800 */
[----:B------:R-:W-:Y:S02]  /*fa460*/  LOP3.LUT R14, R14, 0xffff, RZ, 0xc0, !PT ;  /* 0x0000ffff0e0e7812 */ /* 0x000fe400078ec0ff */
[----:B0-----:R-:W-:Y:S01]  /*fa470*/  SHF.R.U32.HI R15, RZ, 0x8, R12 ;  /* 0x00000008ff0f7819 */ /* 0x001fe2000001160c */
[----:B------:R0:W-:Y:S03]  /*fa480*/  STL [R1+0x9d0], R10 ;  /* 0x0009d00a01007387 */ /* 0x0001e60000100800 */
[----:B------:R-:W-:Y:S02]  /*fa490*/  LOP3.LUT R15, R15, 0xffff, RZ, 0xc0, !PT ;  /* 0x0000ffff0f0f7812 */ /* 0x000fe400078ec0ff */
[----:B-1----:R-:W-:Y:S02]  /*fa4a0*/  SHF.R.U32.HI R11, RZ, 0x8, R13 ;  /* 0x00000008ff0b7819 */ /* 0x002fe4000001160d */
[----:B------:R-:W-:-:S02]  /*fa4b0*/  SHF.R.U32.HI R8, RZ, 0x8, R9 ;  /* 0x00000008ff087819 */ /* 0x000fc40000011609 */
[----:B------:R-:W-:Y:S02]  /*fa4c0*/  PRMT R14, R15, 0x3340, R14 ;  /* 0x000033400f0e7816 */ /* 0x000fe4000000000e */
[----:B0-----:R-:W-:Y:S02]  /*fa4d0*/  PRMT R10, R13, 0x3340, R9 ;  /* 0x000033400d0a7816 */ /* 0x001fe40000000009 */
[----:B------:R-:W-:Y:S02]  /*fa4e0*/  LOP3.LUT R13, R18, 0xffff, RZ, 0xc0, !PT ;  /* 0x0000ffff120d7812 */ /* 0x000fe400078ec0ff */
[----:B------:R-:W-:Y:S02]  /*fa4f0*/  LOP3.LUT R12, R16, 0xffff, RZ, 0xc0, !PT ;  /* 0x0000ffff100c7812 */ /* 0x000fe400078ec0ff */
[----:B------:R-:W-:Y:S02]  /*fa500*/  LOP3.LUT R11, R11, 0xffff, RZ, 0xc0, !PT ;  /* 0x0000ffff0b0b7812 */ /* 0x000fe400078ec0ff */
[----:B------:R-:W-:Y:S01]  /*fa510*/  LOP3.LUT R8, R8, 0xffff, RZ, 0xc0, !PT ;  /* 0x0000ffff08087812 */ /* 0x000fe200078ec0ff */
[----:B------:R0:W-:Y:S04]  /*fa520*/  STL [R1+0x9d4], R10 ;  /* 0x0009d40a01007387 */ /* 0x0001e80000100800 */
[----:B------:R5:W-:Y:S01]  /*fa530*/  STL [R1+0xf4], R14 ;  /* 0x0000f40e01007387 */ /* 0x000be20000100800 */
[----:B------:R-:W-:-:S02]  /*fa540*/  LOP3.LUT R9, R17, 0xffff, RZ, 0xc0, !PT ;  /* 0x0000ffff11097812 */ /* 0x000fc400078ec0ff */
[----:B------:R-:W-:Y:S02]  /*fa550*/  PRMT R32, R13, 0x3340, R12 ;  /* 0x000033400d207816 */ /* 0x000fe4000000000c */
[----:B------:R-:W-:Y:S02]  /*fa560*/  PRMT R34, R11, 0x3340, R8 ;  /* 0x000033400b227816 */ /* 0x000fe40000000008 */
[----:B0-----:R-:W-:-:S04]  /*fa570*/  LOP3.LUT R10, R19, 0xffff, RZ, 0xc0, !PT ;  /* 0x0000ffff130a7812 */ /* 0x001fc800078ec0ff */
[----:B------:R-:W-:Y:S02]  /*fa580*/  PRMT R33, R10, 0x3340, R9 ;  /* 0x000033400a217816 */ /* 0x000fe40000000009 */
[----:B------:R-:W-:Y:S02]  /*fa590*/  LOP3.LUT R9, R44, 0xffff, RZ, 0xc0, !PT ;  /* 0x0000ffff2c097812 */ /* 0x000fe400078ec0ff */
[----:B----4-:R-:W-:Y:S02]  /*fa5a0*/  LOP3.LUT R15, R24, 0xffff, RZ, 0xc0, !PT ;  /* 0x0000ffff180f7812 */ /* 0x010fe400078ec0ff */
[----:B-----5:R-:W-:Y:S01]  /*fa5b0*/  LOP3.LUT R14, R22, 0xffff, RZ, 0xc0, !PT ;  /* 0x0000ffff160e7812 */ /* 0x020fe200078ec0ff */
[----:B------:R-:W4:Y:S04]  /*fa5c0*/  LDL.LU R24, [R1+0x2b54] ;  /* 0x002b540001187983 */ /* 0x000f280000300800 */
[----:B------:R-:W5:Y:S01]  /*fa5d0*/  LDL.LU R22, [R1+0x2b50] ;  /* 0x002b500001167983 */ /* 0x000f620000300800 */
[----:B---3--:R-:W-:-:S03]  /*fa5e0*/  LOP3.LUT R12, R21, 0xffff, RZ, 0xc0, !PT ;  /* 0x0000ffff150c7812 */ /* 0x008fc600078ec0ff */
[----:B------:R-:W3:Y:S01]  /*fa5f0*/  LDL.LU R21, [R1+0x2a80] ;  /* 0x002a800001157983 */ /* 0x000ee20000300800 */
[----:B--2---:R-:W-:-:S03]  /*fa600*/  LOP3.LUT R11, R45, 0xffff, RZ, 0xc0, !PT ;  /* 0x0000ffff2d0b7812 */ /* 0x004fc600078ec0ff */
[----:B------:R-:W2:Y:S04]  /*fa610*/  LDL.LU R45, [R1+0x2a7c] ;  /* 0x002a7c00012d7983 */ /* 0x000ea80000300800 */
[----:B------:R-:W2:Y:S01]  /*fa620*/  LDL.LU R44, [R1+0x29b8] ;  /* 0x0029b800012c7983 */ /* 0x000ea20000300800 */
[----:B------:R-:W-:-:S03]  /*fa630*/  LOP3.LUT R10, R60, 0xffff, RZ, 0xc0, !PT ;  /* 0x0000ffff3c0a7812 */ /* 0x000fc600078ec0ff */
[----:B------:R-:W4:Y:S01]  /*fa640*/  LDL.LU R60, [R1+0x29b4] ;  /* 0x0029b400013c7983 */ /* 0x000f220000300800 */
[----:B------:R-:W-:Y:S02]  /*fa650*/  LOP3.LUT R8, R61, 0xffff, RZ, 0xc0, !PT ;  /* 0x0000ffff3d087812 */ /* 0x000fe400078ec0ff */
[----:B------:R-:W-:Y:S02]  /*fa660*/  SHF.R.U32.HI R17, RZ, 0x8, R15 ;  /* 0x00000008ff117819 */ /* 0x000fe4000001160f */
[--C-:B------:R-:W-:Y:S02]  /*fa670*/  PRMT R15, R15, 0x3340, R11.reuse ;  /* 0x000033400f0f7816 */ /* 0x100fe4000000000b */
[----:B------:R-:W-:Y:S02]  /*fa680*/  SHF.R.U32.HI R18, RZ, 0x8, R11 ;  /* 0x00000008ff127819 */ /* 0x000fe4000001160b */
[--C-:B------:R-:W-:Y:S02]  /*fa690*/  PRMT R11, R14, 0x3340, R10.reuse ;  /* 0x000033400e0b7816 */ /* 0x100fe4000000000a */
[----:B------:R-:W-:-:S02]  /*fa6a0*/  SHF.R.U32.HI R19, RZ, 0x8, R10 ;  /* 0x00000008ff137819 */ /* 0x000fc4000001160a */
[----:B------:R-:W-:Y:S02]  /*fa6b0*/  PRMT R10, R12, 0x3340, R8 ;  /* 0x000033400c0a7816 */ /* 0x000fe40000000008 */
[----:B------:R-:W-:Y:S01]  /*fa6c0*/  LOP3.LUT R13, R20, 0xffff, RZ, 0xc0, !PT ;  /* 0x0000ffff140d7812 */ /* 0x000fe200078ec0ff */
[----:B------:R-:W4:Y:S04]  /*fa6d0*/  LDL.LU R61, [R1+0x4734] ;  /* 0x00473400013d7983 */ /* 0x000f280000300800 */
[----:B------:R-:W-:Y:S04]  /*fa6e0*/  STL [R1+0x9bc], R15 ;  /* 0x0009bc0f01007387 */ /* 0x000fe80000100800 */
[----:B------:R-:W-:Y:S04]  /*fa6f0*/  STL [R1+0x9b8], R11 ;  /* 0x0009b80b01007387 */ /* 0x000fe80000100800 */
[----:B------:R0:W-:Y:S01]  /*fa700*/  STL [R1+0x9b0], R10 ;  /* 0x0009b00a01007387 */ /* 0x0001e20000100800 */
[----:B------:R-:W-:-:S02]  /*fa710*/  SHF.R.U32.HI R20, RZ, 0x8, R14 ;  /* 0x00000008ff147819 */ /* 0x000fc4000001160e */
[----:B------:R-:W-:Y:S02]  /*fa720*/  SHF.R.U32.HI R8, RZ, 0x8, R8 ;  /* 0x00000008ff087819 */ /* 0x000fe40000011608 */
[--C-:B------:R-:W-:Y:S02]  /*fa730*/  SHF.R.U32.HI R16, RZ, 0x8, R9.reuse ;  /* 0x00000008ff107819 */ /* 0x100fe40000011609 */
[----:B------:R-:W-:Y:S02]  /*fa740*/  SHF.R.U32.HI R14, RZ, 0x8, R12 ;  /* 0x00000008ff0e7819 */ /* 0x000fe4000001160c */
[----:B------:R-:W-:Y:S02]  /*fa750*/  LOP3.LUT R12, R18, 0xffff, RZ, 0xc0, !PT ;  /* 0x0000ffff120c7812 */ /* 0x000fe400078ec0ff */
[----:B0-----:R-:W-:Y:S02]  /*fa760*/  PRMT R10, R13, 0x3340, R9 ;  /* 0x000033400d0a7816 */ /* 0x001fe40000000009 */
[----:B------:R-:W-:-:S02]  /*fa770*/  SHF.R.U32.HI R11, RZ, 0x8, R13 ;  /* 0x00000008ff0b7819 */ /* 0x000fc4000001160d */
[----:B------:R-:W-:Y:S02]  /*fa780*/  LOP3.LUT R15, R17, 0xffff, RZ, 0xc0, !PT ;  /* 0x0000ffff110f7812 */ /* 0x000fe400078ec0ff */
[----:B------:R-:W-:Y:S02]  /*fa790*/  LOP3.LUT R13, R8, 0xffff, RZ, 0xc0, !PT ;  /* 0x0000ffff080d7812 */ /* 0x000fe400078ec0ff */
[----:B------:R-:W-:Y:S01]  /*fa7a0*/  LOP3.LUT R9, R19, 0xffff, RZ, 0xc0, !PT ;  /* 0x0000ffff13097812 */ /* 0x000fe200078ec0ff */
[----:B------:R0:W-:Y:S01]  /*fa7b0*/  STL [R1+0x9b4], R10 ;  /* 0x0009b40a01007387 */ /* 0x0001e20000100800 */
[----:B------:R-:W-:Y:S02]  /*fa7c0*/  LOP3.LUT R11, R11, 0xffff, RZ, 0xc0, !PT ;  /* 0x0000ffff0b0b7812 */ /* 0x000fe400078ec0ff */
[----:B------:R-:W-:Y:S02]  /*fa7d0*/  LOP3.LUT R8, R16, 0xffff, RZ, 0xc0, !PT ;  /* 0x0000ffff10087812 */ /* 0x000fe400078ec0ff */
[----:B------:R-:W-:-:S02]  /*fa7e0*/  PRMT R12, R15, 0x3340, R12 ;  /* 0x000033400f0c7816 */ /* 0x000fc4000000000c */
[----:B------:R-:W-:Y:S02]  /*fa7f0*/  LOP3.LUT R14, R14, 0xffff, RZ, 0xc0, !PT ;  /* 0x0000ffff0e0e7812 */ /* 0x000fe400078ec0ff */
[----:B0-----:R-:W-:Y:S02]  /*fa800*/  LOP3.LUT R10, R20, 0xffff, RZ, 0xc0, !PT ;  /* 0x0000ffff140a7812 */ /* 0x001fe400078ec0ff */
[----:B------:R-:W-:Y:S02]  /*fa810*/  PRMT R8, R11, 0x3340, R8 ;  /* 0x000033400b087816 */ /* 0x000fe40000000008 */
[----:B------:R-:W-:Y:S01]  /*fa820*/  PRMT R9, R10, 0x3340, R9 ;  /* 0x000033400a097816 */ /* 0x000fe20000000009 */
[----:B------:R-:W-:Y:S01]  /*fa830*/  STL [R1+0xf0], R12 ;  /* 0x0000f00c01007387 */ /* 0x000fe20000100800 */
[----:B------:R-:W-:-:S03]  /*fa840*/  PRMT R35, R14, 0x3340, R13 ;  /* 0x000033400e237816 */ /* 0x000fc6000000000d */
[----:B------:R-:W-:Y:S04]  /*fa850*/  STL [R1+0xec], R9 ;  /* 0x0000ec0901007387 */ /* 0x000fe80000100800 */
[----:B------:R0:W-:Y:S02]  /*fa860*/  STL [R1+0xe8], R8 ;  /* 0x0000e80801007387 */ /* 0x0001e40000100800 */
[----:B0-----:R-:W-:Y:S02]  /*fa870*/  LOP3.LUT R8, R36, 0xffff, RZ, 0xc0, !PT ;  /* 0x0000ffff24087812 */ /* 0x001fe400078ec0ff */
[----:B------:R-:W-:Y:S02]  /*fa880*/  LOP3.LUT R9, R42, 0xffff, RZ, 0xc0, !PT ;  /* 0x0000ffff2a097812 */ /* 0x000fe400078ec0ff */
[----:B-----5:R-:W-:-:S02]  /*fa890*/  LOP3.LUT R14, R22, 0xffff, RZ, 0xc0, !PT ;  /* 0x0000ffff160e7812 */ /* 0x020fc400078ec0ff */
[----:B------:R-:W5:Y:S01]  /*fa8a0*/  LDL.LU R22, [R1+0x2b6c] ;  /* 0x002b6c0001167983 */ /* 0x000f620000300800 */
[----:B---3--:R-:W-:-:S03]  /*fa8b0*/  LOP3.LUT R13, R21, 0xffff, RZ, 0xc0, !PT ;  /* 0x0000ffff150d7812 */ /* 0x008fc600078ec0ff */
[----:B------:R-:W3:Y:S04]  /*fa8c0*/  LDL.LU R21, [R1+0x2b68] ;  /* 0x002b680001157983 */ /* 0x000ee80000300800 */
[----:B------:R-:W5:Y:S01]  /*fa8d0*/  LDL.LU R36, [R1+0x2b64] ;  /* 0x002b640001247983 */ /* 0x000f620000300800 */
[----:B--2---:R-:W-:Y:S02]  /*fa8e0*/  LOP3.LUT R12, R45, 0xffff, RZ, 0xc0, !PT ;  /* 0x0000ffff2d0c7812 */ /* 0x004fe400078ec0ff */
[----:B------:R-:W-:Y:S01]  /*fa8f0*/  LOP3.LUT R11, R44, 0xffff, RZ, 0xc0, !PT ;  /* 0x0000ffff2c0b7812 */ /* 0x000fe200078ec0ff */
[----:B------:R-:W2:Y:S04]  /*fa900*/  LDL.LU R45, [R1+0x2a98] ;  /* 0x002a9800012d7983 */ /* 0x000ea80000300800 */
[----:B------:R-:W2:Y:S04]  /*fa910*/  LDL.LU R44, [R1+0x29dc] ;  /* 0x0029dc00012c7983 */ /* 0x000ea80000300800 */
[----:B------:R-:W2:Y:S01]  /*fa920*/  LDL.LU R42, [R1+0x29d0] ;  /* 0x0029d000012a7983 */ /* 0x000ea20000300800 */
[----:B----4-:R-:W-:-:S03]  /*fa930*/  LOP3.LUT R10, R60, 0xffff, RZ, 0xc0, !PT ;  /* 0x0000ffff3c0a7812 */ /* 0x010fc600078ec0ff */
[----:B------:R-:W4:Y:S01]  /*fa940*/  LDL.LU R60, [R1+0x29cc] ;  /* 0x0029cc00013c7983 */ /* 0x000f220000300800 */
[----:B------:R-:W-:Y:S02]  /*fa950*/  LOP3.LUT R15, R24, 0xffff, RZ, 0xc0, !PT ;  /* 0x0000ffff180f7812 */ /* 0x000fe400078ec0ff */
[----:B------:R-:W-:Y:S02]  /*fa960*/  SHF.R.U32.HI R16, RZ, 0x8, R11 ;  /* 0x00000008ff107819 */ /* 0x000fe4000001160b */
[----:B------:R-:W-:Y:S02]  /*fa970*/  SHF.R.U32.HI R18, RZ, 0x8, R14 ;  /* 0x00000008ff127819 */ /* 0x000fe4000001160e */
[----:B------:R-:W-:Y:S02]  /*fa980*/  SHF.R.U32.HI R19, RZ, 0x8, R15 ;  /* 0x00000008ff137819 */ /* 0x000fe4000001160f */
[----:B------:R-:W-:Y:S02]  /*fa990*/  PRMT R15, R15, 0x3340, R11 ;  /* 0x000033400f0f7816 */ /* 0x000fe4000000000b */
[----:B------:R-:W-:-:S02]  /*fa9a0*/  PRMT R14, R14, 0x3340, R10 ;  /* 0x000033400e0e7816 */ /* 0x000fc4000000000a */
[----:B------:R-:W-:Y:S02]  /*fa9b0*/  SHF.R.U32.HI R11, RZ, 0x8, R10 ;  /* 0x00000008ff0b7819 */ /* 0x000fe4000001160a */
[----:B------:R-:W-:Y:S02]  /*fa9c0*/  SHF.R.U32.HI R17, RZ, 0x8, R13 ;  /* 0x00000008ff117819 */ /* 0x000fe4000001160d */
[--C-:B------:R-:W-:Y:S02]  /*fa9d0*/  PRMT R13, R13, 0x3340, R9.reuse ;  /* 0x000033400d0d7816 */ /* 0x100fe40000000009 */
[----:B------:R-:W-:Y:S02]  /*fa9e0*/  SHF.R.U32.HI R10, RZ, 0x8, R9 ;  /* 0x00000008ff0a7819 */ /* 0x000fe40000011609 */
[----:B------:R-:W-:Y:S02]  /*fa9f0*/  SHF.R.U32.HI R9, RZ, 0x8, R12 ;  /* 0x00000008ff097819 */ /* 0x000fe4000001160c */
[----:B------:R-:W-:Y:S01]  /*faa00*/  PRMT R12, R12, 0x3340, R8 ;  /* 0x000033400c0c7816 */ /* 0x000fe20000000008 */
[----:B------:R0:W-:Y:S04]  /*faa10*/  STL [R1+0x9a0], R15 ;  /* 0x0009a00f01007387 */ /* 0x0001e80000100800 */
[----:B------:R1:W-:Y:S04]  /*faa20*/  STL [R1+0x99c], R14 ;  /* 0x00099c0e01007387 */ /* 0x0003e80000100800 */
[----:B------:R1:W-:Y:S04]  /*faa30*/  STL [R1+0x994], R13 ;  /* 0x0009940d01007387 */ /* 0x0003e80000100800 */
[----:B------:R1:W-:Y:S01]  /*faa40*/  STL [R1+0x990], R12 ;  /* 0x0009900c01007387 */ /* 0x0003e20000100800 */
[----:B------:R-:W-:-:S02]  /*faa50*/  LOP3.LUT R10, R10, 0xffff, RZ, 0xc0, !PT ;  /* 0x0000ffff0a0a7812 */ /* 0x000fc400078ec0ff */
[----:B0-----:R-:W-:Y:S02]  /*faa60*/  LOP3.LUT R15, R19, 0xffff, RZ, 0xc0, !PT ;  /* 0x0000ffff130f7812 */ /* 0x001fe400078ec0ff */
[----:B-1----:R-:W-:Y:S02]  /*faa70*/  LOP3.LUT R14, R16, 0xffff, RZ, 0xc0, !PT ;  /* 0x0000ffff100e7812 */ /* 0x002fe400078ec0ff */
[----:B------:R-:W-:Y:S02]  /*faa80*/  LOP3.LUT R13, R18, 0xffff, RZ, 0xc0, !PT ;  /* 0x0000ffff120d7812 */ /* 0x000fe400078ec0ff */
[----:B------:R-:W-:Y:S02]  /*faa90*/  LOP3.LUT R12, R11, 0xffff, RZ, 0xc0, !PT ;  /* 0x0000ffff0b0c7812 */ /* 0x000fe400078ec0ff */
[----:B------:R-:W-:Y:S02]  /*faaa0*/  LOP3.LUT R11, R17, 0xffff, RZ, 0xc0, !PT ;  /* 0x0000ffff110b7812 */ /* 0x000fe400078ec0ff */
[----:B------:R-:W-:-:S02]  /*faab0*/  PRMT R24, R15, 0x3340, R14 ;  /* 0x000033400f187816 */ /* 0x000fc4000000000e */
[----:B------:R-:W-:Y:S02]  /*faac0*/  PRMT R25, R13, 0x3340, R12 ;  /* 0x000033400d197816 */ /* 0x000fe4000000000c */
[----:B------:R-:W-:Y:S02]  /*faad0*/  SHF.R.U32.HI R8, RZ, 0x8, R8 ;  /* 0x00000008ff087819 */ /* 0x000fe40000011608 */
[----:B------:R-:W-:Y:S02]  /*faae0*/  PRMT R26, R11, 0x3340, R10 ;  /* 0x000033400b1a7816 */ /* 0x000fe4000000000a */
[----:B------:R-:W-:Y:S02]  /*faaf0*/  LOP3.LUT R9, R9, 0xffff, RZ, 0xc0, !PT ;  /* 0x0000ffff09097812 */ /* 0x000fe400078ec0ff */
[----:B------:R-:W-:-:S04]  /*fab00*/  LOP3.LUT R8, R8, 0xffff, RZ, 0xc0, !PT ;  /* 0x0000ffff08087812 */ /* 0x000fc800078ec0ff */
[----:B------:R-:W-:Y:S02]  /*fab10*/  PRMT R27, R9, 0x3340, R8 ;  /* 0x00003340091b7816 */ /* 0x000fe40000000008 */
[----:B------:R-:W-:Y:S02]  /*fab20*/  LOP3.LUT R8, R3, 0xffff, RZ, 0xc0, !PT ;  /* 0x0000ffff03087812 */ /* 0x000fe400078ec0ff */
[----:B---3--:R-:W-:Y:S02]  /*fab30*/  LOP3.LUT R14, R21, 0xffff, RZ, 0xc0, !PT ;  /* 0x0000ffff150e7812 */ /* 0x008fe400078ec0ff */
[----:B-----5:R-:W-:Y:S01]  /*fab40*/  LOP3.LUT R13, R36, 0xffff, RZ, 0xc0, !PT ;  /* 0x0000ffff240d7812 */ /* 0x020fe200078ec0ff */
[----:B------:R-:W3:Y:S04]  /*fab50*/  LDL.LU R21, [R1+0x2b88] ;  /* 0x002b880001157983 */ /* 0x000ee80000300800 */
[----:B------:R-:W5:Y:S01]  /*fab60*/  LDL.LU R36, [R1+0x2b84] ;  /* 0x002b840001247983 */ /* 0x000f620000300800 */
[----:B--2---:R-:W-:-:S02]  /*fab70*/  LOP3.LUT R12, R45, 0xffff, RZ, 0xc0, !PT ;  /* 0x0000ffff2d0c7812 */ /* 0x004fc400078ec0ff */
[----:B------:R-:W-:Y:S01]  /*fab80*/  LOP3.LUT R11, R44, 0xffff, RZ, 0xc0, !PT ;  /* 0x0000ffff2c0b7812 */ /* 0x000fe200078ec0ff */
[----:B------:R-:W2:Y:S01]  /*fab90*/  LDL.LU R45, [R1+0x2ab4] ;  /* 0x002ab400012d7983 */ /* 0x000ea20000300800 */
[----:B------:R-:W-:-:S03]  /*faba0*/  LOP3.LUT R10, R42, 0xffff, RZ, 0xc0, !PT ;  /* 0x0000ffff2a0a7812 */ /* 0x000fc600078ec0ff */
[----:B------:R-:W3:Y:S04]  /*fabb0*/  LDL.LU R44, [R1+0x2ab0] ;  /* 0x002ab000012c7983 */ /* 0x000ee80000300800 */
[----:B------:R-:W3:Y:S01]  /*fabc0*/  LDL.LU R42, [R1+0x29e4] ;  /* 0x0029e400012a7983 */ /* 0x000ee20000300800 */
[----:B------:R-:W-:Y:S02]  /*fabd0*/  LOP3.LUT R15, R22, 0xffff, RZ, 0xc0, !PT ;  /* 0x0000ffff160f7812 */ /* 0x000fe400078ec0ff */
[----:B----4-:R-:W-:Y:S02]  /*fabe0*/  LOP3.LUT R9, R60, 0xffff, RZ, 0xc0, !PT ;  /* 0x0000ffff3c097812 */ /* 0x010fe400078ec0ff */
[----:B------:R-:W4:Y:S01]  /*fabf0*/  LDL.LU R60, [R1+0x29f0] ;  /* 0x0029f000013c7983 */ /* 0x000f220000300800 */
[----:B------:R-:W-:-:S02]  /*fac00*/  PRMT R16, R15, 0x3340, R11 ;  /* 0x000033400f107816 */ /* 0x000fc4000000000b */
[----:B------:R-:W-:Y:S02]  /*fac10*/  SHF.R.U32.HI R17, RZ, 0x8, R11 ;  /* 0x00000008ff117819 */ /* 0x000fe4000001160b */
[----:B------:R-:W-:Y:S02]  /*fac20*/  PRMT R11, R14, 0x3340, R10 ;  /* 0x000033400e0b7816 */ /* 0x000fe4000000000a */
[----:B------:R-:W-:Y:S02]  /*fac30*/  SHF.R.U32.HI R18, RZ, 0x8, R15 ;  /* 0x00000008ff127819 */ /* 0x000fe4000001160f */
[----:B------:R-:W-:Y:S01]  /*fac40*/  SHF.R.U32.HI R15, RZ, 0x8, R14 ;  /* 0x00000008ff0f7819 */ /* 0x000fe2000001160e */
[----:B------:R-:W4:Y:S01]  /*fac50*/  LDL.LU R3, [R1+0x4730] ;  /* 0x0047300001037983 */ /* 0x000f220000300800 */
[----:B------:R-:W-:-:S03]  /*fac60*/  SHF.R.U32.HI R14, RZ, 0x8, R10 ;  /* 0x00000008ff0e7819 */ /* 0x000fc6000001160a */
[----:B------:R-:W-:Y:S01]  /*fac70*/  STL [R1+0x988], R16 ;  /* 0x0009881001007387 */ /* 0x000fe20000100800 */
[----:B------:R-:W-:-:S03]  /*fac80*/  PRMT R10, R13, 0x3340, R9 ;  /* 0x000033400d0a7816 */ /* 0x000fc60000000009 */
[----:B------:R0:W-:Y:S01]  /*fac90*/  STL [R1+0x97c], R11 ;  /* 0x00097c0b01007387 */ /* 0x0001e20000100800 */
[----:B------:R-:W-:-:S03]  /*faca0*/  SHF.R.U32.HI R9, RZ, 0x8, R9 ;  /* 0x00000008ff097819 */ /* 0x000fc60000011609 */
[----:B------:R1:W-:Y:S01]  /*facb0*/  STL [R1+0x978], R10 ;  /* 0x0009780a01007387 */ /* 0x0003e20000100800 */
[----:B0-----:R-:W-:Y:S02]  /*facc0*/  SHF.R.U32.HI R11, RZ, 0x8, R12 ;  /* 0x00000008ff0b7819 */ /* 0x001fe4000001160c */
[--C-:B------:R-:W-:Y:S02]  /*facd0*/  PRMT R12, R12, 0x3340, R8.reuse ;  /* 0x000033400c0c7816 */ /* 0x100fe40000000008 */
[----:B------:R-:W-:Y:S02]  /*face0*/  SHF.R.U32.HI R16, RZ, 0x8, R13 ;  /* 0x00000008ff107819 */ /* 0x000fe4000001160d */
[----:B-1----:R-:W-:Y:S02]  /*facf0*/  SHF.R.U32.HI R10, RZ, 0x8, R8 ;  /* 0x00000008ff0a7819 */ /* 0x002fe40000011608 */
[----:B------:R-:W-:Y:S01]  /*fad00*/  LOP3.LUT R15, R15, 0xffff, RZ, 0xc0, !PT ;  /* 0x0000ffff0f0f7812 */ /* 0x000fe200078ec0ff */
[----:B------:R0:W-:Y:S01]  /*fad10*/  STL [R1+0x974], R12 ;  /* 0x0009740c01007387 */ /* 0x0001e20000100800 */
[----:B------:R-:W-:-:S02]  /*fad20*/  LOP3.LUT R14, R14, 0xffff, RZ, 0xc0, !PT ;  /* 0x0000ffff0e0e7812 */ /* 0x000fc400078ec0ff */
[----:B------:R-:W-:Y:S02]  /*fad30*/  LOP3.LUT R13, R16, 0xffff, RZ, 0xc0, !PT ;  /* 0x0000ffff100d7812 */ /* 0x000fe400078ec0ff */
[----:B------:R-:W-:Y:S02]  /*fad40*/  LOP3.LUT R11, R11, 0xffff, RZ, 0xc0, !PT ;  /* 0x0000ffff0b0b7812 */ /* 0x000fe400078ec0ff */
[----:B------:R-:W-:Y:S02]  /*fad50*/  LOP3.LUT R10, R10, 0xffff, RZ, 0xc0, !PT ;  /* 0x0000ffff0a0a7812 */ /* 0x000fe400078ec0ff */
[----:B------:R-:W-:Y:S02]  /*fad60*/  LOP3.LUT R8, R17, 0xffff, RZ, 0xc0, !PT ;  /* 0x0000ffff11087812 */ /* 0x000fe400078ec0ff */
[----:B------:R-:W-:Y:S02]  /*fad70*/  PRMT R14, R15, 0x3340, R14 ;  /* 0x000033400f0e7816 */ /* 0x000fe4000000000e */
[----:B0-----:R-:W-:-:S02]  /*fad80*/  LOP3.LUT R12, R9, 0xffff, RZ, 0xc0, !PT ;  /* 0x0000ffff090c7812 */ /* 0x001fc400078ec0ff */
[----:B------:R-:W-:Y:S02]  /*fad90*/  LOP3.LUT R9, R18, 0xffff, RZ, 0xc0, !PT ;  /* 0x0000ffff12097812 */ /* 0x000fe400078ec0ff */
[----:B------:R-:W-:Y:S02]  /*fada0*/  PRMT R10, R11, 0x3340, R10 ;  /* 0x000033400b0a7816 */ /* 0x000fe4000000000a */
[----:B------:R-:W-:Y:S02]  /*fadb0*/  PRMT R12, R13, 0x3340, R12 ;  /* 0x000033400d0c7816 */ /* 0x000fe4000000000c */
[----:B------:R-:W-:Y:S01]  /*fadc0*/  PRMT R8, R9, 0x3340, R8 ;  /* 0x0000334009087816 */ /* 0x000fe20000000008 */
[----:B------:R-:W-:Y:S04]  /*fadd0*/  STL [R1+0x30], R14 ;  /* 0x0000300e01007387 */ /* 0x000fe80000100800 */
[----:B------:R-:W-:Y:S04]  /*fade0*/  STL [R1+0x34], R12 ;  /* 0x0000340c01007387 */ /* 0x000fe80000100800 */
[----:B------:R-:W-:Y:S04]  /*fadf0*/  STL [R1+0x38], R10 ;  /* 0x0000380a01007387 */ /* 0x000fe80000100800 */
[----:B------:R0:W-:Y:S04]  /*fae00*/  STL [R1+0xe4], R8 ;  /* 0x0000e40801007387 */ /* 0x0001e80000100800 */
[----:B------:R-:W4:Y:S01]  /*fae10*/  LDL.LU R28, [R1+0x2ba0] ;  /* 0x002ba000011c7983 */ /* 0x000f220000300800 */
[----:B------:R-:W-:-:S02]  /*fae20*/  LOP3.LUT R9, R7, 0xffff, RZ, 0xc0, !PT ;  /* 0x0000ffff07097812 */ /* 0x000fc400078ec0ff */
[----:B0-----:R-:W-:Y:S02]  /*fae30*/  LOP3.LUT R8, R4, 0xffff, RZ, 0xc0, !PT ;  /* 0x0000ffff04087812 */ /* 0x001fe400078ec0ff */
[----:B-----5:R-:W-:Y:S02]  /*fae40*/  LOP3.LUT R14, R36, 0xffff, RZ, 0xc0, !PT ;  /* 0x0000ffff240e7812 */ /* 0x020fe400078ec0ff */
[----:B------:R-:W5:Y:S01]  /*fae50*/  LDL.LU R36, [R1+0x2b9c] ;  /* 0x002b9c0001247983 */ /* 0x000f620000300800 */
[----:B--2---:R-:W-:-:S03]  /*fae60*/  LOP3.LUT R13, R45, 0xffff, RZ, 0xc0, !PT ;  /* 0x0000ffff2d0d7812 */ /* 0x004fc600078ec0ff */
[----:B------:R-:W2:Y:S01]  /*fae70*/  LDL.LU R7, [R1+0x2b98] ;  /* 0x002b980001077983 */ /* 0x000ea20000300800 */
[----:B---3--:R-:W-:-:S03]  /*fae80*/  LOP3.LUT R12, R44, 0xffff, RZ, 0xc0, !PT ;  /* 0x0000ffff2c0c7812 */ /* 0x008fc600078ec0ff */
[----:B------:R-:W3:Y:S01]  /*fae90*/  LDL.LU R45, [R1+0x2adc] ;  /* 0x002adc00012d7983 */ /* 0x000ee20000300800 */
[----:B------:R-:W-:-:S03]  /*faea0*/  LOP3.LUT R11, R42, 0xffff, RZ, 0xc0, !PT ;  /* 0x0000ffff2a0b7812 */ /* 0x000fc600078ec0ff */
[----:B------:R-:W2:Y:S04]  /*faeb0*/  LDL.LU R44, [R1+0x2a0c] ;  /* 0x002a0c00012c7983 */ /* 0x000ea80000300800 */
[----:B------:R-:W3:Y:S01]  /*faec0*/  LDL.LU R42, [R1+0x2a08] ;  /* 0x002a0800012a7983 */ /* 0x000ee20000300800 */
[----:B----4-:R-:W-:-:S03]  /*faed0*/  LOP3.LUT R10, R60, 0xffff, RZ, 0xc0, !PT ;  /* 0x0000ffff3c0a7812 */ /* 0x010fc600078ec0ff */
[----:B------:R-:W4:Y:S01]  /*faee0*/  LDL.LU R60, [R1+0x29fc] ;  /* 0x0029fc00013c7983 */ /* 0x000f220000300800 */
[----:B------:R-:W-:Y:S02]  /*faef0*/  LOP3.LUT R15, R21, 0xffff, RZ, 0xc0, !PT ;  /* 0x0000ffff150f7812 */ /* 0x000fe400078ec0ff */
[----:B------:R-:W-:Y:S02]  /*faf00*/  SHF.R.U32.HI R16, RZ, 0x8, R12 ;  /* 0x00000008ff107819 */ /* 0x000fe4000001160c */
[----:B------:R-:W-:Y:S02]  /*faf10*/  SHF.R.U32.HI R17, RZ, 0x8, R15 ;  /* 0x00000008ff117819 */ /* 0x000fe4000001160f */
[----:B------:R-:W-:Y:S02]  /*faf20*/  PRMT R4, R15, 0x3340, R11 ;  /* 0x000033400f047816 */ /* 0x000fe4000000000b */
[----:B------:R-:W-:Y:S02]  /*faf30*/  SHF.R.U32.HI R15, RZ, 0x8, R13 ;  /* 0x00000008ff0f7819 */ /* 0x000fe4000001160d */
[----:B------:R-:W-:-:S02]  /*faf40*/  PRMT R13, R13, 0x3340, R9 ;  /* 0x000033400d0d7816 */ /* 0x000fc40000000009 */
[----:B------:R-:W-:Y:S02]  /*faf50*/  PRMT R12, R12, 0x3340, R8 ;  /* 0x000033400c0c7816 */ /* 0x000fe40000000008 */
[----:B------:R-:W-:Y:S02]  /*faf60*/  SHF.R.U32.HI R18, RZ, 0x8, R11 ;  /* 0x00000008ff127819 */ /* 0x000fe4000001160b */
[----:B------:R-:W-:Y:S02]  /*faf70*/  SHF.R.U32.HI R9, RZ, 0x8, R9 ;  /* 0x00000008ff097819 */ /* 0x000fe40000011609 */
[----:B------:R-:W-:Y:S01]  /*faf80*/  SHF.R.U32.HI R11, RZ, 0x8, R14 ;  /* 0x00000008ff0b7819 */ /* 0x000fe2000001160e */
[----:B------:R0:W-:Y:S01]  /*faf90*/  STL [R1+0x964], R4 ;  /* 0x0009640401007387 */ /* 0x0001e20000100800 */
[----:B------:R-:W-:-:S03]  /*fafa0*/  SHF.R.U32.HI R8, RZ, 0x8, R8 ;  /* 0x00000008ff087819 */ /* 0x000fc60000011608 */
[----:B------:R-:W-:Y:S04]  /*fafb0*/  STL [R1+0x960], R13 ;  /* 0x0009600d01007387 */ /* 0x000fe80000100800 */
[----:B------:R1:W-:Y:S01]  /*fafc0*/  STL [R1+0x958], R12 ;  /* 0x0009580c01007387 */ /* 0x0003e20000100800 */
[----:B0-----:R-:W-:Y:S02]  /*fafd0*/  PRMT R4, R14, 0x3340, R10 ;  /* 0x000033400e047816 */ /* 0x001fe4000000000a */
[----:B------:R-:W-:Y:S02]  /*fafe0*/  LOP3.LUT R14, R11, 0xffff, RZ, 0xc0, !PT ;  /* 0x0000ffff0b0e7812 */ /* 0x000fe400078ec0ff */
[----:B-1----:R-:W-:Y:S02]  /*faff0*/  LOP3.LUT R12, R9, 0xffff, RZ, 0xc0, !PT ;  /* 0x0000ffff090c7812 */ /* 0x002fe400078ec0ff */
[----:B------:R-:W-:-:S02]  /*fb000*/  LOP3.LUT R9, R8, 0xffff, RZ, 0xc0, !PT ;  /* 0x0000ffff08097812 */ /* 0x000fc400078ec0ff */
[----:B------:R-:W-:Y:S02]  /*fb010*/  LOP3.LUT R11, R17, 0xffff, RZ, 0xc0, !PT ;  /* 0x0000ffff110b7812 */ /* 0x000fe400078ec0ff */
[----:B------:R-:W-:Y:S02]  /*fb020*/  LOP3.LUT R8, R18, 0xffff, RZ, 0xc0, !PT ;  /* 0x0000ffff12087812 */ /* 0x000fe400078ec0ff */
[----:B------:R-:W-:Y:S02]  /*fb030*/  LOP3.LUT R15, R15, 0xffff, RZ, 0xc0, !PT ;  /* 0x0000ffff0f0f7812 */ /* 0x000fe400078ec0ff */
[----:B------:R-:W-:Y:S02]  /*fb040*/  PRMT R8, R11, 0x3340, R8 ;  /* 0x000033400b087816 */ /* 0x000fe40000000008 */
[----:B------:R-:W-:-:S03]  /*fb050*/  PRMT R22, R15, 0x3340, R12 ;  /* 0x000033400f167816 */ /* 0x000fc6000000000c */
[----:B------:R0:W-:Y:S04]  /*fb060*/  STL [R1+0x10], R8 ;  /* 0x0000100801007387 */ /* 0x0001e80000100800 */
[----:B------:R-:W4:Y:S01]  /*fb070*/  LDL.LU R30, [R1+0x2bb0] ;  /* 0x002bb000011e7983 */ /* 0x000f220000300800 */
[----:B------:R-:W-:-:S03]  /*fb080*/  LOP3.LUT R15, R28, 0xffff, RZ, 0xc0, !PT ;  /* 0x0000ffff1c0f7812 */ /* 0x000fc600078ec0ff */
[----:B------:R-:W4:Y:S01]  /*fb090*/  LDL.LU R28, [R1+0x2bac] ;  /* 0x002bac00011c7983 */ /* 0x000f220000300800 */
[----:B------:R-:W-:-:S04]  /*fb0a0*/  SHF.R.U32.HI R10, RZ, 0x8, R10 ;  /* 0x00000008ff0a7819 */ /* 0x000fc8000001160a */
[----:B------:R-:W-:Y:S02]  /*fb0b0*/  LOP3.LUT R13, R10, 0xffff, RZ, 0xc0, !PT ;  /* 0x0000ffff0a0d7812 */ /* 0x000fe400078ec0ff */
[----:B------:R-:W-:Y:S02]  /*fb0c0*/  LOP3.LUT R10, R16, 0xffff, RZ, 0xc0, !PT ;  /* 0x0000ffff100a7812 */ /* 0x000fe400078ec0ff */
[----:B------:R-:W-:Y:S02]  /*fb0d0*/  PRMT R21, R14, 0x3340, R13 ;  /* 0x000033400e157816 */ /* 0x000fe4000000000d */
[----:B------:R-:W-:Y:S02]  /*fb0e0*/  PRMT R23, R10, 0x3340, R9 ;  /* 0x000033400a177816 */ /* 0x000fe40000000009 */
[----:B0-----:R-:W-:Y:S02]  /*fb0f0*/  LOP3.LUT R8, R6, 0xffff, RZ, 0xc0, !PT ;  /* 0x0000ffff06087812 */ /* 0x001fe400078ec0ff */
[----:B------:R-:W-:-:S02]  /*fb100*/  SHF.R.U32.HI R19, RZ, 0x8, R15 ;  /* 0x00000008ff137819 */ /* 0x000fc4000001160f */
[----:B-----5:R-:W-:Y:S02]  /*fb110*/  LOP3.LUT R14, R36, 0xffff, RZ, 0xc0, !PT ;  /* 0x0000ffff240e7812 */ /* 0x020fe400078ec0ff */
[----:B--2---:R-:W-:Y:S02]  /*fb120*/  LOP3.LUT R11, R44, 0xffff, RZ, 0xc0, !PT ;  /* 0x0000ffff2c0b7812 */ /* 0x004fe400078ec0ff */
[----:B---3--:R-:W-:Y:S02]  /*fb130*/  LOP3.LUT R10, R42, 0xffff, RZ, 0xc0, !PT ;  /* 0x0000ffff2a0a7812 */ /* 0x008fe400078ec0ff */
[----:B------:R-:W-:Y:S02]  /*fb140*/  LOP3.LUT R12, R45, 0xffff, RZ, 0xc0, !PT ;  /* 0x0000ffff2d0c7812 */ /* 0x000fe400078ec0ff */
[----:B------:R-:W-:Y:S01]  /*fb150*/  PRMT R36, R15, 0x3340, R11 ;  /* 0x000033400f247816 */ /* 0x000fe2000000000b */
[----:B------:R-:W2:Y:S01]  /*fb160*/  LDL.LU R45, [R1+0x2af8] ;  /* 0x002af800012d7983 */ /* 0x000ea20000300800 */
[----:B------:R-:W-:-:S03]  /*fb170*/  PRMT R6, R14, 0x3340, R10 ;  /* 0x000033400e067816 */ /* 0x000fc6000000000a */
[----:B------:R-:W3:Y:S01]  /*fb180*/  LDL.LU R44, [R1+0x2af4] ;  /* 0x002af400012c7983 */ /* 0x000ee20000300800 */
[----:B------:R-:W-:Y:S02]  /*fb190*/  LOP3.LUT R13, R7, 0xffff, RZ, 0xc0, !PT ;  /* 0x0000ffff070d7812 */ /* 0x000fe400078ec0ff */
[----:B----4-:R-:W-:Y:S01]  /*fb1a0*/  LOP3.LUT R9, R60, 0xffff, RZ, 0xc0, !PT ;  /* 0x0000ffff3c097812 */ /* 0x010fe200078ec0ff */
[----:B------:R-:W4:Y:S04]  /*fb1b0*/  LDL.LU R42, [R1+0x2a24] ;  /* 0x002a2400012a7983 */ /* 0x000f280000300800 */
[----:B------:R-:W5:Y:S04]  /*fb1c0*/  LDL.LU R60, [R1+0x2a20] ;  /* 0x002a2000013c7983 */ /* 0x000f680000300800 */
[----:B------:R-:W-:Y:S04]  /*fb1d0*/  STL [R1+0x464c], R36 ;  /* 0x00464c2401007387 */ /* 0x000fe80000100800 */
[----:B------:R0:W-:Y:S01]  /*fb1e0*/  STL [R1+0x4648], R6 ;  /* 0x0046480601007387 */ /* 0x0001e20000100800 */
[----:B------:R-:W-:-:S02]  /*fb1f0*/  SHF.R.U32.HI R15, RZ, 0x8, R12 ;  /* 0x00000008ff0f7819 */ /* 0x000fc4000001160c */
[----:B0-----:R-:W-:-:S05]  /*fb200*/  PRMT R6, R13, 0x3340, R9 ;  /* 0x000033400d067816 */ /* 0x001fca0000000009 */
[----:B------:R0:W-:Y:S01]  /*fb210*/  STL [R1+0x1bc], R6 ;  /* 0x0001bc0601007387 */ /* 0x0001e20000100800 */
[----:B------:R-:W-:Y:S02]  /*fb220*/  LOP3.LUT R15, R15, 0xffff, RZ, 0xc0, !PT ;  /* 0x0000ffff0f0f7812 */ /* 0x000fe400078ec0ff */
[----:B------:R-:W-:Y:S02]  /*fb230*/  SHF.R.U32.HI R18, RZ, 0x8, R14 ;  /* 0x00000008ff127819 */ /* 0x000fe4000001160e */
[--C-:B0-----:R-:W-:Y:S02]  /*fb240*/  PRMT R6, R12, 0x3340, R8.reuse ;  /* 0x000033400c067816 */ /* 0x101fe40000000008 */
[----:B------:R-:W-:Y:S02]  /*fb250*/  SHF.R.U32.HI R12, RZ, 0x8, R8 ;  /* 0x00000008ff0c7819 */ /* 0x000fe40000011608 */
[----:B------:R-:W-:Y:S02]  /*fb260*/  SHF.R.U32.HI R14, RZ, 0x8, R13 ;  /* 0x00000008ff0e7819 */ /* 0x000fe4000001160d */
[----:B------:R-:W-:-:S02]  /*fb270*/  LOP3.LUT R12, R12, 0xffff, RZ, 0xc0, !PT ;  /* 0x0000ffff0c0c7812 */ /* 0x000fc400078ec0ff */
[----:B------:R-:W-:Y:S02]  /*fb280*/  SHF.R.U32.HI R13, RZ, 0x8, R9 ;  /* 0x00000008ff0d7819 */ /* 0x000fe40000011609 */
[----:B------:R-:W-:Y:S01]  /*fb290*/  PRMT R12, R15, 0x3340, R12 ;  /* 0x000033400f0c7816 */ /* 0x000fe2000000000c */
[----:B------:R0:W-:Y:S01]  /*fb2a0*/  STL [R1+0x1d0], R6 ;  /* 0x0001d00601007387 */ /* 0x0001e20000100800 */
[----:B------:R-:W-:Y:S02]  /*fb2b0*/  LOP3.LUT R14, R14, 0xffff, RZ, 0xc0, !PT ;  /* 0x0000ffff0e0e7812 */ /* 0x000fe400078ec0ff */
[----:B------:R-:W-:Y:S02]  /*fb2c0*/  LOP3.LUT R13, R13, 0xffff, RZ, 0xc0, !PT ;  /* 0x0000ffff0d0d7812 */ /* 0x000fe400078ec0ff */
[----:B------:R-:W-:Y:S01]  /*fb2d0*/  SHF.R.U32.HI R16, RZ, 0x8, R10 ;  /* 0x00000008ff107819 */ /* 0x000fe2000001160a */
[----:B------:R3:W-:Y:S04]  /*fb2e0*/  STL [R1+0x18], R12 ;  /* 0x0000180c01007387 */ /* 0x0007e80000100800 */
[----:B------:R-:W5:Y:S04]  /*fb2f0*/  LDL.LU R55, [R1+0x2bc8] ;  /* 0x002bc80001377983 */ /* 0x000f680000300800 */
[----:B------:R-:W5:Y:S01]  /*fb300*/  LDL.LU R31, [R1+0x2bc4] ;  /* 0x002bc400011f7983 */ /* 0x000f620000300800 */
[----:B------:R-:W-:-:S02]  /*fb310*/  PRMT R36, R14, 0x3340, R13 ;  /* 0x000033400e247816 */ /* 0x000fc4000000000d */
[----:B------:R-:W-:Y:S01]  /*fb320*/  LOP3.LUT R15, R30, 0xffff, RZ, 0xc0, !PT ;  /* 0x0000ffff1e0f7812 */ /* 0x000fe200078ec0ff */
[----:B------:R-:W5:Y:S01]  /*fb330*/  LDL.LU R29, [R1+0x2b10] ;  /* 0x002b1000011d7983 */ /* 0x000f620000300800 */
[----:B------:R-:W-:Y:S02]  /*fb340*/  LOP3.LUT R9, R18, 0xffff, RZ, 0xc0, !PT ;  /* 0x0000ffff12097812 */ /* 0x000fe400078ec0ff */
[----:B------:R-:W-:Y:S02]  /*fb350*/  LOP3.LUT R8, R16, 0xffff, RZ, 0xc0, !PT ;  /* 0x0000ffff10087812 */ /* 0x000fe400078ec0ff */
[----:B------:R-:W-:Y:S01]  /*fb360*/  LOP3.LUT R14, R28, 0xffff, RZ, 0xc0, !PT ;  /* 0x0000ffff1c0e7812 */ /* 0x000fe200078ec0ff */
[----:B------:R-:W5:Y:S04]  /*fb370*/  LDL.LU R30, [R1+0x2b0c] ;  /* 0x002b0c00011e7983 */ /* 0x000f680000300800 */
[----:B------:R-:W5:Y:S01]  /*fb380*/  LDL.LU R28, [R1+0x2a40] ;  /* 0x002a4000011c7983 */ /* 0x000f620000300800 */
[----:B------:R-:W-:-:S02]  /*fb390*/  PRMT R7, R9, 0x3340, R8 ;  /* 0x0000334009077816 */ /* 0x000fc40000000008 */
[----:B------:R-:W-:Y:S02]  /*fb3a0*/  LOP3.LUT R9, R40, 0xffff, RZ, 0xc0, !PT ;  /* 0x0000ffff28097812 */ /* 0x000fe400078ec0ff */
[----:B------:R-:W5:Y:S01]  /*fb3b0*/  LDL.LU R40, [R1+0x2a3c] ;  /* 0x002a3c0001287983 */ /* 0x000f620000300800 */
[----:B------:R-:W-:Y:S02]  /*fb3c0*/  SHF.R.U32.HI R17, RZ, 0x8, R11 ;  /* 0x00000008ff117819 */ /* 0x000fe4000001160b */
[----:B------:R-:W-:Y:S02]  /*fb3d0*/  LOP3.LUT R11, R19, 0xffff, RZ, 0xc0, !PT ;  /* 0x0000ffff130b7812 */ /* 0x000fe400078ec0ff */
[----:B------:R-:W-:Y:S02]  /*fb3e0*/  LOP3.LUT R8, R5, 0xffff, RZ, 0xc0, !PT ;  /* 0x0000ffff05087812 */ /* 0x000fe400078ec0ff */
[----:B------:R-:W-:Y:S02]  /*fb3f0*/  SHF.R.U32.HI R18, RZ, 0x8, R14 ;  /* 0x00000008ff127819 */ /* 0x000fe4000001160e */
[----:B------:R-:W-:Y:S01]  /*fb400*/  LOP3.LUT R10, R17, 0xffff, RZ, 0xc0, !PT ;  /* 0x0000ffff110a7812 */ /* 0x000fe200078ec0ff */
[----:B------:R-:W5:Y:S03]  /*fb410*/  LDL.LU R20, [R1+0x2a58] ;  /* 0x002a580001147983 */ /* 0x000f660000300800 */
[----:B0-----:R-:W-:-:S02]  /*fb420*/  PRMT R6, R11, 0x3340, R10 ;  /* 0x000033400b067816 */ /* 0x001fc4000000000a */
[----:B------:R-:W-:Y:S02]  /*fb430*/  SHF.R.U32.HI R19, RZ, 0x8, R15 ;  /* 0x00000008ff137819 */ /* 0x000fe4000001160f */
[----:B--2---:R-:W-:Y:S02]  /*fb440*/  LOP3.LUT R13, R45, 0xffff, RZ, 0xc0, !PT ;  /* 0x0000ffff2d0d7812 */ /* 0x004fe400078ec0ff */
[----:B---3--:R-:W-:Y:S02]  /*fb450*/  LOP3.LUT R12, R44, 0xffff, RZ, 0xc0, !PT ;  /* 0x0000ffff2c0c7812 */ /* 0x008fe400078ec0ff */
[----:B----4-:R-:W-:Y:S02]  /*fb460*/  LOP3.LUT R11, R42, 0xffff, RZ, 0xc0, !PT ;  /* 0x0000ffff2a0b7812 */ /* 0x010fe400078ec0ff */
[----:B-----5:R-:W-:Y:S02]  /*fb470*/  LOP3.LUT R10, R60, 0xffff, RZ, 0xc0, !PT ;  /* 0x0000ffff3c0a7812 */ /* 0x020fe400078ec0ff */
[----:B------:R-:W-:-:S02]  /*fb480*/  PRMT R44, R15, 0x3340, R11 ;  /* 0x000033400f2c7816 */ /* 0x000fc4000000000b */
[----:B------:R-:W-:Y:S02]  /*fb490*/  PRMT R42, R14, 0x3340, R10 ;  /* 0x000033400e2a7816 */ /* 0x000fe4000000000a */
[----:B------:R-:W-:Y:S02]  /*fb4a0*/  SHF.R.U32.HI R15, RZ, 0x8, R13 ;  /* 0x00000008ff0f7819 */ /* 0x000fe4000001160d */
[----:B------:R-:W-:Y:S02]  /*fb4b0*/  SHF.R.U32.HI R14, RZ, 0x8, R9 ;  /* 0x00000008ff0e7819 */ /* 0x000fe40000011609 */
[----:B------:R-:W-:Y:S02]  /*fb4c0*/  SHF.R.U32.HI R17, RZ, 0x8, R11 ;  /* 0x00000008ff117819 */ /* 0x000fe4000001160b */
[----:B------:R-:W-:Y:S02]  /*fb4d0*/  PRMT R60, R13, 0x3340, R9 ;  /* 0x000033400d3c7816 */ /* 0x000fe40000000009 */
[----:B------:R-:W-:-:S02]  /*fb4e0*/  SHF.R.U32.HI R13, RZ, 0x8, R12 ;  /* 0x00000008ff0d7819 */ /* 0x000fc4000001160c */
[----:B------:R-:W-:Y:S02]  /*fb4f0*/  PRMT R45, R12, 0x3340, R8 ;  /* 0x000033400c2d7816 */ /* 0x000fe40000000008 */
[----:B------:R-:W-:Y:S02]  /*fb500*/  SHF.R.U32.HI R16, RZ, 0x8, R10 ;  /* 0x00000008ff107819 */ /* 0x000fe4000001160a */
[----:B------:R-:W-:Y:S02]  /*fb510*/  SHF.R.U32.HI R12, RZ, 0x8, R8 ;  /* 0x00000008ff0c7819 */ /* 0x000fe40000011608 */
[----:B------:R-:W-:Y:S02]  /*fb520*/  LOP3.LUT R15, R15, 0xffff, RZ, 0xc0, !PT ;  /* 0x0000ffff0f0f7812 */ /* 0x000fe400078ec0ff */
[----:B------:R-:W-:Y:S02]  /*fb530*/  LOP3.LUT R14, R14, 0xffff, RZ, 0xc0, !PT ;  /* 0x0000ffff0e0e7812 */ /* 0x000fe400078ec0ff */
[----:B------:R-:W-:-:S02]  /*fb540*/  LOP3.LUT R11, R19, 0xffff, RZ, 0xc0, !PT ;  /* 0x0000ffff130b7812 */ /* 0x000fc400078ec0ff */
[----:B------:R-:W-:Y:S02]  /*fb550*/  LOP3.LUT R10, R17, 0xffff, RZ, 0xc0, !PT ;  /* 0x0000ffff110a7812 */ /* 0x000fe400078ec0ff */
[----:B------:R-:W-:Y:S02]  /*fb560*/  LOP3.LUT R13, R13, 0xffff, RZ, 0xc0, !PT ;  /* 0x0000ffff0d0d7812 */ /* 0x000fe400078ec0ff */
[----:B------:R-:W-:Y:S02]  /*fb570*/  LOP3.LUT R12, R12, 0xffff, RZ, 0xc0, !PT ;  /* 0x0000ffff0c0c7812 */ /* 0x000fe400078ec0ff */
[----:B------:R-:W-:Y:S02]  /*fb580*/  LOP3.LUT R9, R18, 0xffff, RZ, 0xc0, !PT ;  /* 0x0000ffff12097812 */ /* 0x000fe400078ec0ff */
[----:B------:R-:W-:Y:S02]  /*fb590*/  LOP3.LUT R8, R16, 0xffff, RZ, 0xc0, !PT ;  /* 0x0000ffff10087812 */ /* 0x000fe400078ec0ff */
[----:B------:R-:W-:-:S02]  /*fb5a0*/  PRMT R5, R15, 0x3340, R14 ;  /* 0x000033400f057816 */ /* 0x000fc4000000000e */
[----:B------:R-:W-:Y:S02]  /*fb5b0*/  PRMT R56, R11, 0x3340, R10 ;  /* 0x000033400b387816 */ /* 0x000fe4000000000a */
[----:B------:R-:W-:Y:S02]  /*fb5c0*/  PRMT R59, R13, 0x3340, R12 ;  /* 0x000033400d3b7816 */ /* 0x000fe4000000000c */
[----:B------:R-:W-:Y:S02]  /*fb5d0*/  PRMT R57, R9, 0x3340, R8 ;  /* 0x0000334009397816 */ /* 0x000fe40000000008 */
[----:B------:R-:W-:Y:S02]  /*fb5e0*/  LOP3.LUT R9, R39, 0xffff, RZ, 0xc0, !PT ;  /* 0x0000ffff27097812 */ /* 0x000fe400078ec0ff */
[----:B------:R-:W-:Y:S02]  /*fb5f0*/  LOP3.LUT R8, R38, 0xffff, RZ, 0xc0, !PT ;  /* 0x0000ffff26087812 */ /* 0x000fe400078ec0ff */
[----:B------:R-:W-:-:S02]  /*fb600*/  LOP3.LUT R15, R55, 0xffff, RZ, 0xc0, !PT ;  /* 0x0000ffff370f7812 */ /* 0x000fc400078ec0ff */
[----:B------:R-:W-:Y:S02]  /*fb610*/  LOP3.LUT R14, R31, 0xffff, RZ, 0xc0, !PT ;  /* 0x0000ffff1f0e7812 */ /* 0x000fe400078ec0ff */
[----:B------:R-:W-:Y:S02]  /*fb620*/  LOP3.LUT R13, R29, 0xffff, RZ, 0xc0, !PT ;  /* 0x0000ffff1d0d7812 */ /* 0x000fe400078ec0ff */
[----:B------:R-:W-:Y:S02]  /*fb630*/  SHF.R.U32.HI R18, RZ, 0x8, R15 ;  /* 0x00000008ff127819 */ /* 0x000fe4000001160f */
[----:B------:R-:W-:Y:S02]  /*fb640*/  LOP3.LUT R11, R28, 0xffff, RZ, 0xc0, !PT ;  /* 0x0000ffff1c0b7812 */ /* 0x000fe400078ec0ff */
[----:B------:R-:W-:Y:S02]  /*fb650*/  LOP3.LUT R12, R30, 0xffff, RZ, 0xc0, !PT ;  /* 0x0000ffff1e0c7812 */ /* 0x000fe400078ec0ff */
[----:B------:R-:W-:Y:S01]  /*fb660*/  SHF.R.U32.HI R19, RZ, 0x8, R14 ;  /* 0x00000008ff137819 */ /* 0x000fe2000001160e */
[----:B------:R-:W2:Y:S01]  /*fb670*/  LDL.LU R29, [R1+0x2a54] ;  /* 0x002a5400011d7983 */ /* 0x000ea20000300800 */
[----:B------:R-:W-:-:S02]  /*fb680*/  SHF.R.U32.HI R16, RZ, 0x8, R11 ;  /* 0x00000008ff107819 */ /* 0x000fc4000001160b */
[----:B------:R-:W-:Y:S01]  /*fb690*/  LOP3.LUT R10, R40, 0xffff, RZ, 0xc0, !PT ;  /* 0x0000ffff280a7812 */ /* 0x000fe200078ec0ff */
[----:B------:R-:W-:Y:S01]  /*fb6a0*/  IMAD.MOV.U32 R28, RZ, RZ, R3 ;  /* 0x000000ffff1c7224 */ /* 0x000fe200078e0003 */
[----:B------:R-:W-:Y:S02]  /*fb6b0*/  PRMT R39, R15, 0x3340, R11 ;  /* 0x000033400f277816 */ /* 0x000fe4000000000b */
[----:B------:R-:W-:Y:S02]  /*fb6c0*/  SHF.R.U32.HI R11, RZ, 0x8, R13 ;  /* 0x00000008ff0b7819 */ /* 0x000fe4000001160d */
[----:B------:R-:W-:Y:S02]  /*fb6d0*/  PRMT R3, R13, 0x3340, R9 ;  /* 0x000033400d037816 */ /* 0x000fe40000000009 */
[----:B------:R-:W-:Y:S02]  /*fb6e0*/  SHF.R.U32.HI R15, RZ, 0x8, R12 ;  /* 0x00000008ff0f7819 */ /* 0x000fe4000001160c */
[----:B------:R-:W-:-:S02]  /*fb6f0*/  PRMT R40, R12, 0x3340, R8 ;  /* 0x000033400c287816 */ /* 0x000fc40000000008 */
[----:B------:R-:W-:Y:S02]  /*fb700*/  LOP3.LUT R13, R18, 0xffff, RZ, 0xc0, !PT ;  /* 0x0000ffff120d7812 */ /* 0x000fe400078ec0ff */
[--C-:B------:R-:W-:Y:S02]  /*fb710*/  PRMT R38, R14, 0x3340, R10.reuse ;  /* 0x000033400e267816 */ /* 0x100fe4000000000a */
[----:B------:R-:W-:Y:S01]  /*fb720*/  SHF.R.U32.HI R17, RZ, 0x8, R10 ;  /* 0x00000008ff117819 */ /* 0x000fe2000001160a */
[----:B------:R-:W3:Y:S01]  /*fb730*/  LDL.LU R18, [R1+0x2b24] ;  /* 0x002b240001127983 */ /* 0x000ee20000300800 */
[----:B------:R-:W-:-:S03]  /*fb740*/  LOP3.LUT R12, R16, 0xffff, RZ, 0xc0, !PT ;  /* 0x0000ffff100c7812 */ /* 0x000fc600078ec0ff */
[----:B------:R-:W4:Y:S01]  /*fb750*/  LDL.LU R16, [R1+0x2b28] ;  /* 0x002b280001107983 */ /* 0x000f220000300800 */
[----:B------:R-:W-:-:S03]  /*fb760*/  LOP3.LUT R10, R19, 0xffff, RZ, 0xc0, !PT ;  /* 0x0000ffff130a7812 */ /* 0x000fc600078ec0ff */
[----:B------:R-:W5:Y:S01]  /*fb770*/  LDL.LU R19, [R1+0x2bdc] ;  /* 0x002bdc0001137983 */ /* 0x000f620000300800 */
[----:B------:R-:W-:Y:S02]  /*fb780*/  SHF.R.U32.HI R14, RZ, 0x8, R8 ;  /* 0x00000008ff0e7819 */ /* 0x000fe40000011608 */
[----:B------:R-:W-:Y:S02]  /*fb790*/  SHF.R.U32.HI R8, RZ, 0x8, R9 ;  /* 0x00000008ff087819 */ /* 0x000fe40000011609 */
[----:B------:R-:W-:Y:S02]  /*fb7a0*/  LOP3.LUT R9, R17, 0xffff, RZ, 0xc0, !PT ;  /* 0x0000ffff11097812 */ /* 0x000fe400078ec0ff */
[----:B------:R-:W3:Y:S01]  /*fb7b0*/  LDL.LU R17, [R1+0x2be0] ;  /* 0x002be00001117983 */ /* 0x000ee20000300800 */
[----:B------:R-:W-:Y:S02]  /*fb7c0*/  LOP3.LUT R15, R15, 0xffff, RZ, 0xc0, !PT ;  /* 0x0000ffff0f0f7812 */ /* 0x000fe400078ec0ff */
[----:B------:R-:W-:-:S02]  /*fb7d0*/  LOP3.LUT R14, R14, 0xffff, RZ, 0xc0, !PT ;  /* 0x0000ffff0e0e7812 */ /* 0x000fc400078ec0ff */
[----:B------:R-:W-:Y:S02]  /*fb7e0*/  PRMT R31, R10, 0x3340, R9 ;  /* 0x000033400a1f7816 */ /* 0x000fe40000000009 */
[----:B------:R-:W-:Y:S02]  /*fb7f0*/  LOP3.LUT R11, R11, 0xffff, RZ, 0xc0, !PT ;  /* 0x0000ffff0b0b7812 */ /* 0x000fe400078ec0ff */
[----:B------:R-:W-:Y:S02]  /*fb800*/  PRMT R58, R15, 0x3340, R14 ;  /* 0x000033400f3a7816 */ /* 0x000fe4000000000e */
[----:B------:R-:W-:Y:S02]  /*fb810*/  LOP3.LUT R8, R8, 0xffff, RZ, 0xc0, !PT ;  /* 0x0000ffff08087812 */ /* 0x000fe400078ec0ff */
[----:B------:R-:W-:Y:S02]  /*fb820*/  LOP3.LUT R9, R2, 0xffff, RZ, 0xc0, !PT ;  /* 0x0000ffff02097812 */ /* 0x000fe400078ec0ff */
[----:B------:R-:W-:-:S02]  /*fb830*/  PRMT R55, R13, 0x3340, R12 ;  /* 0x000033400d377816 */ /* 0x000fc4000000000c */
[----:B------:R-:W-:Y:S02]  /*fb840*/  PRMT R30, R11, 0x3340, R8 ;  /* 0x000033400b1e7816 */ /* 0x000fe40000000008 */
[----:B------:R-:W-:Y:S02]  /*fb850*/  LOP3.LUT R8, R0, 0xffff, RZ, 0xc0, !PT ;  /* 0x0000ffff00087812 */ /* 0x000fe400078ec0ff */
[----:B------:R-:W-:Y:S02]  /*fb860*/  LOP3.LUT R11, R20, 0xffff, RZ, 0xc0, !PT ;  /* 0x0000ffff140b7812 */ /* 0x000fe400078ec0ff */
[----:B--2---:R-:W-:Y:S02]  /*fb870*/  LOP3.LUT R10, R29, 0xffff, RZ, 0xc0, !PT ;  /* 0x0000ffff1d0a7812 */ /* 0x004fe400078ec0ff */
[----:B-----5:R-:W-:Y:S02]  /*fb880*/  LOP3.LUT R14, R19, 0xffff, RZ, 0xc0, !PT ;  /* 0x0000ffff130e7812 */ /* 0x020fe400078ec0ff */
[----:B----4-:R-:W-:-:S02]  /*fb890*/  LOP3.LUT R13, R16, 0xffff, RZ, 0xc0, !PT ;  /* 0x0000ffff100d7812 */ /* 0x010fc400078ec0ff */
[----:B---3--:R-:W-:Y:S02]  /*fb8a0*/  LOP3.LUT R12, R18, 0xffff, RZ, 0xc0, !PT ;  /* 0x0000ffff120c7812 */ /* 0x008fe400078ec0ff */
[----:B------:R-:W-:Y:S02]  /*fb8b0*/  PRMT R2, R14, 0x3340, R10 ;  /* 0x000033400e027816 */ /* 0x000fe4000000000a */
[----:B------:R-:W-:Y:S02]  /*fb8c0*/  LOP3.LUT R15, R17, 0xffff, RZ, 0xc0, !PT ;  /* 0x0000ffff110f7812 */ /* 0x000fe400078ec0ff */
[----:B------:R-:W-:Y:S02]  /*fb8d0*/  SHF.R.U32.HI R20, RZ, 0x8, R14 ;  /* 0x00000008ff147819 */ /* 0x000fe4000001160e */
[----:B------:R-:W-:Y:S02]  /*fb8e0*/  SHF.R.U32.HI R19, RZ, 0x8, R10 ;  /* 0x00000008ff137819 */ /* 0x000fe4000001160a */
[----:B------:R-:W-:Y:S01]  /*fb8f0*/  SHF.R.U32.HI R14, RZ, 0x8, R12 ;  /* 0x00000008ff0e7819 */ /* 0x000fe2000001160c */
[----:B------:R0:W-:Y:S01]  /*fb900*/  STL [R1+0x98c], R2 ;  /* 0x00098c0201007387 */ /* 0x0001e20000100800 */
[----:B------:R-:W-:-:S02]  /*fb910*/  SHF.R.U32.HI R17, RZ, 0x8, R15 ;  /* 0x00000008ff117819 */ /* 0x000fc4000001160f */
[----:B------:R-:W-:Y:S02]  /*fb920*/  PRMT R10, R13, 0x3340, R9 ;  /* 0x000033400d0a7816 */ /* 0x000fe40000000009 */
[--C-:B------:R-:W-:Y:S02]  /*fb930*/  SHF.R.U32.HI R18, RZ, 0x8, R11.reuse ;  /* 0x00000008ff127819 */ /* 0x100fe4000001160b */
[----:B------:R-:W-:Y:S02]  /*fb940*/  PRMT R0, R15, 0x3340, R11 ;  /* 0x000033400f007816 */ /* 0x000fe4000000000b */
[----:B------:R-:W-:Y:S02]  /*fb950*/  SHF.R.U32.HI R16, RZ, 0x8, R9 ;  /* 0x00000008ff107819 */ /* 0x000fe40000011609 */
[----:B------:R-:W-:Y:S02]  /*fb960*/  SHF.R.U32.HI R11, RZ, 0x8, R13 ;  /* 0x00000008ff0b7819 */ /* 0x000fe4000001160d */
[----:B0-----:R-:W-:-:S02]  /*fb970*/  PRMT R2, R12, 0x3340, R8 ;  /* 0x000033400c027816 */ /* 0x001fc40000000008 */
[----:B------:R-:W-:Y:S02]  /*fb980*/  SHF.R.U32.HI R8, RZ, 0x8, R8 ;  /* 0x00000008ff087819 */ /* 0x000fe40000011608 */
[----:B------:R-:W-:Y:S02]  /*fb990*/  LOP3.LUT R14, R14, 0xffff, RZ, 0xc0, !PT ;  /* 0x0000ffff0e0e7812 */ /* 0x000fe400078ec0ff */
[----:B------:R-:W-:Y:S01]  /*fb9a0*/  LOP3.LUT R15, R17, 0xffff, RZ, 0xc0, !PT ;  /* 0x0000ffff110f7812 */ /* 0x000fe200078ec0ff */
[----:B------:R0:W-:Y:S01]  /*fb9b0*/  STL [R1+0x984], R10 ;  /* 0x0009840a01007387 */ /* 0x0001e20000100800 */
[----:B------:R-:W-:-:S03]  /*fb9c0*/  LOP3.LUT R13, R8, 0xffff, RZ, 0xc0, !PT ;  /* 0x0000ffff080d7812 */ /* 0x000fc600078ec0ff */
[----:B------:R-:W2:Y:S01]  /*fb9d0*/  LDL.LU R17, [R1+0x2a6c] ;  /* 0x002a6c0001117983 */ /* 0x000ea20000300800 */
[----:B------:R-:W-:Y:S02]  /*fb9e0*/  LOP3.LUT R12, R18, 0xffff, RZ, 0xc0, !PT ;  /* 0x0000ffff120c7812 */ /* 0x000fe400078ec0ff */
[----:B------:R-:W-:Y:S01]  /*fb9f0*/  LOP3.LUT R9, R19, 0xffff, RZ, 0xc0, !PT ;  /* 0x0000ffff13097812 */ /* 0x000fe200078ec0ff */
[----:B------:R-:W3:Y:S04]  /*fba00*/  LDL.LU R18, [R1+0x2a70] ;  /* 0x002a700001127983 */ /* 0x000ee80000300800 */
[----:B------:R-:W4:Y:S01]  /*fba10*/  LDL.LU R19, [R1+0x2b3c] ;  /* 0x002b3c0001137983 */ /* 0x000f220000300800 */
[----:B------:R-:W-:Y:S02]  /*fba20*/  LOP3.LUT R8, R16, 0xffff, RZ, 0xc0, !PT ;  /* 0x0000ffff10087812 */ /* 0x000fe400078ec0ff */
[----:B------:R-:W-:Y:S01]  /*fba30*/  PRMT R29, R14, 0x3340, R13 ;  /* 0x000033400e1d7816 */ /* 0x000fe2000000000d */
[----:B------:R-:W5:Y:S04]  /*fba40*/  LDL.LU R16, [R1+0x2b40] ;  /* 0x002b400001107983 */ /* 0x000f680000300800 */
[----:B------:R-:W5:Y:S04]  /*fba50*/  LDL.LU R14, [R1+0x2bf8] ;  /* 0x002bf800010e7983 */ /* 0x000f680000300800 */
[----:B------:R-:W5:Y:S01]  /*fba60*/  LDL.LU R13, [R1+0x2bf4] ;  /* 0x002bf400010d7983 */ /* 0x000f620000300800 */
[----:B0-----:R-:W-:-:S02]  /*fba70*/  LOP3.LUT R10, R20, 0xffff, RZ, 0xc0, !PT ;  /* 0x0000ffff140a7812 */ /* 0x001fc400078ec0ff */
[----:B------:R-:W-:Y:S01]  /*fba80*/  LOP3.LUT R11, R11, 0xffff, RZ, 0xc0, !PT ;  /* 0x0000ffff0b0b7812 */ /* 0x000fe200078ec0ff */
[----:B------:R-:W-:Y:S01]  /*fba90*/  IMAD.MOV.U32 R20, RZ, RZ, R28 ;  /* 0x000000ffff147224 */ /* 0x000fe200078e001c */
[----:B------:R-:W-:Y:S02]  /*fbaa0*/  PRMT R28, R15, 0x3340, R12 ;  /* 0x000033400f1c7816 */ /* 0x000fe4000000000c */
[----:B------:R-:W-:Y:S02]  /*fbab0*/  PRMT R9, R10, 0x3340, R9 ;  /* 0x000033400a097816 */ /* 0x000fe40000000009 */
[----:B------:R-:W-:-:S03]  /*fbac0*/  PRMT R8, R11, 0x3340, R8 ;  /* 0x000033400b087816 */ /* 0x000fc60000000008 */
[----:B------:R0:W-:Y:S04]  /*fbad0*/  STL [R1+0x2a4], R9 ;  /* 0x0002a40901007387 */ /* 0x0001e80000100800 */
[----:B------:R1:W-:Y:S01]  /*fbae0*/  STL [R1+0x28c], R8 ;  /* 0x00028c0801007387 */ /* 0x0003e20000100800 */
[----:B0-----:R-:W-:Y:S02]  /*fbaf0*/  LOP3.LUT R9, R41, 0xffff, RZ, 0xc0, !PT ;  /* 0x0000ffff29097812 */ /* 0x001fe400078ec0ff */
[----:B-1----:R-:W-:Y:S01]  /*fbb00*/  LOP3.LUT R8, R37, 0xffff, RZ, 0xc0, !PT ;  /* 0x0000ffff25087812 */ /* 0x002fe200078ec0ff */
[----:B------:R-:W5:Y:S04]  /*fbb10*/  LDL.LU R41, [R1+0x472c] ;  /* 0x00472c0001297983 */ /* 0x000f680000300800 */
[----:B------:R-:W5:Y:S01]  /*fbb20*/  LDL.LU R37, [R1+0x4728] ;  /* 0x0047280001257983 */ /* 0x000f620000300800 */
[----:B--2---:R-:W-:-:S02]  /*fbb30*/  LOP3.LUT R10, R17, 0xffff, RZ, 0xc0, !PT ;  /* 0x0000ffff110a7812 */ /* 0x004fc400078ec0ff */
[----:B---3--:R-:W-:Y:S02]  /*fbb40*/  LOP3.LUT R11, R18, 0xffff, RZ, 0xc0, !PT ;  /* 0x0000ffff120b7812 */ /* 0x008fe400078ec0ff */
[----:B----4-:R-:W-:Y:S02]  /*fbb50*/  LOP3.LUT R12, R19, 0xffff, RZ, 0xc0, !PT ;  /* 0x0000ffff130c7812 */ /* 0x010fe400078ec0ff */
[----:B-----5:R-:W-:Y:S02]  /*fbb60*/  LOP3.LUT R15, R14, 0xffff, RZ, 0xc0, !PT ;  /* 0x0000ffff0e0f7812 */ /* 0x020fe400078ec0ff */
[----:B------:R-:W-:Y:S02]  /*fbb70*/  LOP3.LUT R14, R13, 0xffff, RZ, 0xc0, !PT ;  /* 0x0000ffff0d0e7812 */ /* 0x000fe400078ec0ff */
[----:B------:R-:W-:Y:S02]  /*fbb80*/  LOP3.LUT R13, R16, 0xffff, RZ, 0xc0, !PT ;  /* 0x0000ffff100d7812 */ /* 0x000fe400078ec0ff */
[----:B------:R-:W-:-:S02]  /*fbb90*/  SHF.R.U32.HI R19, RZ, 0x8, R15 ;  /* 0x00000008ff137819 */ /* 0x000fc4000001160f */
[--C-:B------:R-:W-:Y:S02]  /*fbba0*/  PRMT R15, R15, 0x3340, R11.reuse ;  /* 0x000033400f0f7816 */ /* 0x100fe4000000000b */
[----:B------:R-:W-:Y:S02]  /*fbbb0*/  SHF.R.U32.HI R18, RZ, 0x8, R14 ;  /* 0x00000008ff127819 */ /* 0x000fe4000001160e */
[----:B------:R-:W-:Y:S02]  /*fbbc0*/  SHF.R.U32.HI R16, RZ, 0x8, R11 ;  /* 0x00000008ff107819 */ /* 0x000fe4000001160b */
[--C-:B------:R-:W-:Y:S02]  /*fbbd0*/  PRMT R14, R14, 0x3340, R10.reuse ;  /* 0x000033400e0e7816 */ /* 0x100fe4000000000a */
[----:B------:R-:W-:Y:S02]  /*fbbe0*/  SHF.R.U32.HI R11, RZ, 0x8, R10 ;  /* 0x00000008ff0b7819 */ /* 0x000fe4000001160a */
[----:B------:R-:W-:-:S02]  /*fbbf0*/  SHF.R.U32.HI R17, RZ, 0x8, R13 ;  /* 0x00000008ff117819 */ /* 0x000fc4000001160d */
[--C-:B------:R-:W-:Y:S02]  /*fbc00*/  PRMT R13, R13, 0x3340, R9.reuse ;  /* 0x000033400d0d7816 */ /* 0x100fe40000000009 */
[----:B------:R-:W-:Y:S02]  /*fbc10*/  SHF.R.U32.HI R10, RZ, 0x8, R9 ;  /* 0x00000008ff0a7819 */ /* 0x000fe40000011609 */
[----:B------:R-:W-:Y:S01]  /*fbc20*/  SHF.R.U32.HI R9, RZ, 0x8, R12 ;  /* 0x00000008ff097819 */ /* 0x000fe2000001160c */
[----:B------:R0:W-:Y:S01]  /*fbc30*/  STL [R1+0xa4c], R15 ;  /* 0x000a4c0f01007387 */ /* 0x0001e20000100800 */
[----:B------:R-:W-:-:S03]  /*fbc40*/  PRMT R12, R12, 0x3340, R8 ;  /* 0x000033400c0c7816 */ /* 0x000fc60000000008 */
[----:B------:R1:W-:Y:S04]  /*fbc50*/  STL [R1+0xa48], R14 ;  /* 0x000a480e01007387 */ /* 0x0003e80000100800 */
[----:B------:R2:W-:Y:S04]  /*fbc60*/  STL [R1+0xa44], R13 ;  /* 0x000a440d01007387 */ /* 0x0005e80000100800 */
[----:B------:R3:W-:Y:S01]  /*fbc70*/  STL [R1+0xa40], R12 ;  /* 0x000a400c01007387 */ /* 0x0007e20000100800 */
[----:B0-----:R-:W-:Y:S02]  /*fbc80*/  LOP3.LUT R15, R19, 0xffff, RZ, 0xc0, !PT ;  /* 0x0000ffff130f7812 */ /* 0x001fe400078ec0ff */
[----:B-1----:R-:W-:Y:S01]  /*fbc90*/  LOP3.LUT R14, R16, 0xffff, RZ, 0xc0, !PT ;  /* 0x0000ffff100e7812 */ /* 0x002fe200078ec0ff */
[----:B------:R-:W4:Y:S04]  /*fbca0*/  LDL.LU R19, [R1+0x2a84] ;  /* 0x002a840001137983 */ /* 0x000f280000300800 */
[----:B------:R-:W5:Y:S01]  /*fbcb0*/  LDL.LU R16, [R1+0x2a88] ;  /* 0x002a880001107983 */ /* 0x000f620000300800 */
[----:B--2---:R-:W-:-:S02]  /*fbcc0*/  LOP3.LUT R13, R18, 0xffff, RZ, 0xc0, !PT ;  /* 0x0000ffff120d7812 */ /* 0x004fc400078ec0ff */
[----:B------:R-:W-:Y:S02]  /*fbcd0*/  PRMT R14, R15, 0x3340, R14 ;  /* 0x000033400f0e7816 */ /* 0x000fe4000000000e */
[----:B---3--:R-:W-:Y:S01]  /*fbce0*/  LOP3.LUT R12, R11, 0xffff, RZ, 0xc0, !PT ;  /* 0x0000ffff0b0c7812 */ /* 0x008fe200078ec0ff */
[----:B------:R-:W2:Y:S01]  /*fbcf0*/  LDL.LU R18, [R1+0x2a8c] ;  /* 0x002a8c0001127983 */ /* 0x000ea20000300800 */
[----:B------:R-:W-:-:S03]  /*fbd00*/  LOP3.LUT R11, R17, 0xffff, RZ, 0xc0, !PT ;  /* 0x0000ffff110b7812 */ /* 0x000fc600078ec0ff */
[----:B------:R-:W3:Y:S04]  /*fbd10*/  LDL.LU R17, [R1+0x2b58] ;  /* 0x002b580001117983 */ /* 0x000ee80000300800 */
[----:B------:R-:W3:Y:S04]  /*fbd20*/  LDL.LU R15, [R1+0x2c14] ;  /* 0x002c1400010f7983 */ /* 0x000ee80000300800 */
[----:B------:R0:W-:Y:S01]  /*fbd30*/  STL [R1+0x7a0], R14 ;  /* 0x0007a00e01007387 */ /* 0x0001e20000100800 */
[----:B------:R-:W-:-:S03]  /*fbd40*/  PRMT R13, R13, 0x3340, R12 ;  /* 0x000033400d0d7816 */ /* 0x000fc6000000000c */
[----:B0-----:R-:W4:Y:S04]  /*fbd50*/  LDL.LU R14, [R1+0x2c10] ;  /* 0x002c1000010e7983 */ /* 0x001f280000300800 */
[----:B------:R-:W4:Y:S01]  /*fbd60*/  LDL.LU R12, [R1+0x2c0c] ;  /* 0x002c0c00010c7983 */ /* 0x000f220000300800 */
[----:B------:R-:W-:Y:S02]  /*fbd70*/  LOP3.LUT R10, R10, 0xffff, RZ, 0xc0, !PT ;  /* 0x0000ffff0a0a7812 */ /* 0x000fe400078ec0ff */
[----:B------:R-:W-:Y:S02]  /*fbd80*/  SHF.R.U32.HI R8, RZ, 0x8, R8 ;  /* 0x00000008ff087819 */ /* 0x000fe40000011608 */
[----:B------:R-:W-:Y:S02]  /*fbd90*/  LOP3.LUT R9, R9, 0xffff, RZ, 0xc0, !PT ;  /* 0x0000ffff09097812 */ /* 0x000fe400078ec0ff */
[----:B------:R-:W-:-:S02]  /*fbda0*/  PRMT R10, R11, 0x3340, R10 ;  /* 0x000033400b0a7816 */ /* 0x000fc4000000000a */
[----:B------:R-:W-:Y:S01]  /*fbdb0*/  LOP3.LUT R8, R8, 0xffff, RZ, 0xc0, !PT ;  /* 0x0000ffff08087812 */ /* 0x000fe200078ec0ff */
[----:B------:R-:W-:Y:S04]  /*fbdc0*/  STL [R1+0x78c], R13 ;  /* 0x00078c0d01007387 */ /* 0x000fe80000100800 */
[----:B------:R-:W-:Y:S01]  /*fbdd0*/  STL [R1+0x788], R10 ;  /* 0x0007880a01007387 */ /* 0x000fe20000100800 */
[----:B------:R-:W-:-:S05]  /*fbde0*/  PRMT R8, R9, 0x3340, R8 ;  /* 0x0000334009087816 */ /* 0x000fca0000000008 */
[----:B------:R0:W-:Y:S02]  /*fbdf0*/  STL [R1+0x784], R8 ;  /* 0x0007840801007387 */ /* 0x0001e40000100800 */
[----:B0-----:R-:W-:Y:S02]  /*fbe00*/  LOP3.LUT R8, R61, 0xffff, RZ, 0xc0, !PT ;  /* 0x0000ffff3d087812 */ /* 0x001fe400078ec0ff */
[----:B------:R-:W4:Y:S01]  /*fbe10*/  LDL.LU R61, [R1+0x4724] ;  /* 0x00472400013d7983 */ /* 0x000f220000300800 */
[----:B-----5:R-:W-:Y:S02]  /*fbe20*/  LOP3.LUT R10, R16, 0xffff, RZ, 0xc0, !PT ;  /* 0x0000ffff100a7812 */ /* 0x020fe400078ec0ff */
[----:B--2---:R-:W-:Y:S02]  /*fbe30*/  LOP3.LUT R11, R18, 0xffff, RZ, 0xc0, !PT ;  /* 0x0000ffff120b7812 */ /* 0x004fe400078ec0ff */
[----:B---3--:R-:W-:Y:S02]  /*fbe40*/  LOP3.LUT R15, R15, 0xffff, RZ, 0xc0, !PT ;  /* 0x0000ffff0f0f7812 */ /* 0x008fe400078ec0ff */
[----:B----4-:R-:W-:-:S02]  /*fbe50*/  LOP3.LUT R9, R19, 0xffff, RZ, 0xc0, !PT ;  /* 0x0000ffff13097812 */ /* 0x010fc400078ec0ff */
[----:B------:R-:W2:Y:S01]  /*fbe60*/  LDL.LU R19, [R1+0x2a9c] ;  /* 0x002a9c0001137983 */ /* 0x000ea20000300800 */
[--C-:B------:R-:W-:Y:S02]  /*fbe70*/  PRMT R16, R15, 0x3340, R11.reuse ;  /* 0x000033400f107816 */ /* 0x100fe4000000000b */
[----:B------:R-:W-:Y:S02]  /*fbe80*/  LOP3.LUT R14, R14, 0xffff, RZ, 0xc0, !PT ;  /* 0x0000ffff0e0e7812 */ /* 0x000fe400078ec0ff */
[----:B------:R-:W-:Y:S02]  /*fbe90*/  LOP3.LUT R13, R12, 0xffff, RZ, 0xc0, !PT ;  /* 0x0000ffff0c0d7812 */ /* 0x000fe400078ec0ff */
[----:B------:R-:W-:Y:S02]  /*fbea0*/  LOP3.LUT R12, R17, 0xffff, RZ, 0xc0, !PT ;  /* 0x0000ffff110c7812 */ /* 0x000fe400078ec0ff */
[----:B------:R-:W-:Y:S02]  /*fbeb0*/  SHF.R.U32.HI R17, RZ, 0x8, R11 ;  /* 0x00000008ff117819 */ /* 0x000fe4000001160b */
[----:B------:R-:W-:-:S02]  /*fbec0*/  PRMT R11, R14, 0x3340, R10 ;  /* 0x000033400e0b7816 */ /* 0x000fc4000000000a */
[----:B------:R-:W-:Y:S02]  /*fbed0*/  SHF.R.U32.HI R18, RZ, 0x8, R15 ;  /* 0x00000008ff127819 */ /* 0x000fe4000001160f */
[----:B------:R-:W-:Y:S01]  /*fbee0*/  SHF.R.U32.HI R15, RZ, 0x8, R14 ;  /* 0x00000008ff0f7819 */ /* 0x000fe2000001160e */
[----:B------:R0:W-:Y:S01]  /*fbef0*/  STL [R1+0xa10], R16 ;  /* 0x000a101001007387 */ /* 0x0001e20000100800 */
[----:B------:R-:W-:-:S03]  /*fbf00*/  SHF.R.U32.HI R14, RZ, 0x8, R10 ;  /* 0x00000008ff0e7819 */ /* 0x000fc6000001160a */
[----:B------:R1:W-:Y:S01]  /*fbf10*/  STL [R1+0xa1c], R11 ;  /* 0x000a1c0b01007387 */ /* 0x0003e20000100800 */
[--C-:B------:R-:W-:Y:S02]  /*fbf20*/  PRMT R10, R13, 0x3340, R9.reuse ;  /* 0x000033400d0a7816 */ /* 0x100fe40000000009 */
[----:B------:R-:W-:Y:S02]  /*fbf30*/  SHF.R.U32.HI R9, RZ, 0x8, R9 ;  /* 0x00000008ff097819 */ /* 0x000fe40000011609 */
[----:B------:R-:W-:Y:S02]  /*fbf40*/  LOP3.LUT R15, R15, 0xffff, RZ, 0xc0, !PT ;  /* 0x0000ffff0f0f7812 */ /* 0x000fe400078ec0ff */
[----:B------:R-:W-:Y:S02]  /*fbf50*/  LOP3.LUT R14, R14, 0xffff, RZ, 0xc0, !PT ;  /* 0x0000ffff0e0e7812 */ /* 0x000fe400078ec0ff */
[----:B0-----:R-:W-:Y:S02]  /*fbf60*/  SHF.R.U32.HI R16, RZ, 0x8, R13 ;  /* 0x00000008ff107819 */ /* 0x001fe4000001160d */
[----:B-1----:R-:W-:-:S02]  /*fbf70*/  SHF.R.U32.HI R11, RZ, 0x8, R12 ;  /* 0x00000008ff0b7819 */ /* 0x002fc4000001160c */
[----:B------:R-:W-:Y:S01]  /*fbf80*/  PRMT R12, R12, 0x3340, R8 ;  /* 0x000033400c0c7816 */ /* 0x000fe20000000008 */
[----:B------:R0:W-:Y:S01]  /*fbf90*/  STL [R1+0xa18], R10 ;  /* 0x000a180a01007387 */ /* 0x0001e20000100800 */
[----:B------:R-:W-:-:S03]  /*fbfa0*/  LOP3.LUT R13, R16, 0xffff, RZ, 0xc0, !PT ;  /* 0x0000ffff100d7812 */ /* 0x000fc600078ec0ff */
[----:B------:R1:W-:Y:S04]  /*fbfb0*/  STL [R1+0xa14], R12 ;  /* 0x000a140c01007387 */ /* 0x0003e80000100800 */
[----:B------:R-:W3:Y:S01]  /*fbfc0*/  LDL.LU R16, [R1+0x2aa0] ;  /* 0x002aa00001107983 */ /* 0x000ee20000300800 */
[----:B------:R-:W-:Y:S02]  /*fbfd0*/  PRMT R14, R15, 0x3340, R14 ;  /* 0x000033400f0e7816 */ /* 0x000fe4000000000e */
[----:B0-----:R-:W-:Y:S02]  /*fbfe0*/  SHF.R.U32.HI R10, RZ, 0x8, R8 ;  /* 0x00000008ff0a7819 */ /* 0x001fe40000011608 */
[----:B------:R-:W-:Y:S02]  /*fbff0*/  LOP3.LUT R8, R17, 0xffff, RZ, 0xc0, !PT ;  /* 0x0000ffff11087812 */ /* 0x000fe400078ec0ff */
[----:B-1----:R-:W-:-:S02]  /*fc000*/  LOP3.LUT R12, R9, 0xffff, RZ, 0xc0, !PT ;  /* 0x0000ffff090c7812 */ /* 0x002fc400078ec0ff */
[----:B------:R-:W-:Y:S02]  /*fc010*/  LOP3.LUT R9, R18, 0xffff, RZ, 0xc0, !PT ;  /* 0x0000ffff12097812 */ /* 0x000fe400078ec0ff */
[----:B------:R-:W4:Y:S04]  /*fc020*/  LDL.LU R18, [R1+0x2b70] ;  /* 0x002b700001127983 */ /* 0x000f280000300800 */
[----:B------:R-:W5:Y:S04]  /*fc030*/  LDL.LU R17, [R1+0x2b74] ;  /* 0x002b740001117983 */ /* 0x000f680000300800 */
[----:B------:R-:W4:Y:S04]  /*fc040*/  LDL.LU R15, [R1+0x2c2c] ;  /* 0x002c2c00010f7983 */ /* 0x000f280000300800 */
[----:B------:R0:W-:Y:S04]  /*fc050*/  STL [R1+0x76c], R14 ;  /* 0x00076c0e01007387 */ /* 0x0001e80000100800 */
[----:B0-----:R-:W5:Y:S01]  /*fc060*/  LDL.LU R14, [R1+0x2c28] ;  /* 0x002c2800010e7983 */ /* 0x001f620000300800 */
[----:B------:R-:W-:-:S02]  /*fc070*/  LOP3.LUT R11, R11, 0xffff, RZ, 0xc0, !PT ;  /* 0x0000ffff0b0b7812 */ /* 0x000fc400078ec0ff */
[----:B------:R-:W-:Y:S02]  /*fc080*/  LOP3.LUT R10, R10, 0xffff, RZ, 0xc0, !PT ;  /* 0x0000ffff0a0a7812 */ /* 0x000fe400078ec0ff */
[----:B------:R-:W-:Y:S02]  /*fc090*/  PRMT R12, R13, 0x3340, R12 ;  /* 0x000033400d0c7816 */ /* 0x000fe4000000000c */
[----:B------:R-:W-:Y:S02]  /*fc0a0*/  PRMT R8, R9, 0x3340, R8 ;  /* 0x0000334009087816 */ /* 0x000fe40000000008 */
[----:B------:R-:W-:Y:S01]  /*fc0b0*/  PRMT R10, R11, 0x3340, R10 ;  /* 0x000033400b0a7816 */ /* 0x000fe2000000000a */
[----:B------:R-:W-:Y:S04]  /*fc0c0*/  STL [R1+0x768], R12 ;  /* 0x0007680c01007387 */ /* 0x000fe80000100800 */
[----:B------:R-:W-:Y:S04]  /*fc0d0*/  STL [R1+0x760], R10 ;  /* 0x0007600a01007387 */ /* 0x000fe80000100800 */
[----:B------:R0:W-:Y:S01]  /*fc0e0*/  STL [R1+0x744], R8 ;  /* 0x0007440801007387 */ /* 0x0001e20000100800 */
[----:B------:R-:W-:-:S03]  /*fc0f0*/  LOP3.LUT R9, R37, 0xffff, RZ, 0xc0, !PT ;  /* 0x0000ffff25097812 */ /* 0x000fc600078ec0ff */
[----:B------:R-:W5:Y:S01]  /*fc100*/  LDL.LU R37, [R1+0x4720] ;  /* 0x0047200001257983 */ /* 0x000f620000300800 */
[----:B0-----:R-:W-:-:S03]  /*fc110*/  LOP3.LUT R8, R41, 0xffff, RZ, 0xc0, !PT ;  /* 0x0000ffff29087812 */ /* 0x001fc600078ec0ff */
[----:B------:R-:W5:Y:S01]  /*fc120*/  LDL.LU R41, [R1+0x471c] ;  /* 0x00471c0001297983 */ /* 0x000f620000300800 */
[----:B--2---:R-:W-:-:S03]  /*fc130*/  LOP3.LUT R10, R19, 0xffff, RZ, 0xc0, !PT ;  /* 0x0000ffff130a7812 */ /* 0x004fc600078ec0ff */
[----:B------:R-:W2:Y:S01]  /*fc140*/  LDL.LU R19, [R1+0x2ab8] ;  /* 0x002ab80001137983 */ /* 0x000ea20000300800 */
[----:B---3--:R-:W-:Y:S02]  /*fc150*/  LOP3.LUT R11, R16, 0xffff, RZ, 0xc0, !PT ;  /* 0x0000ffff100b7812 */ /* 0x008fe400078ec0ff */
[----:B----4-:R-:W-:Y:S02]  /*fc160*/  LOP3.LUT R15, R15, 0xffff, RZ, 0xc0, !PT ;  /* 0x0000ffff0f0f7812 */ /* 0x010fe400078ec0ff */
[----:B-----5:R-:W-:Y:S02]  /*fc170*/  LOP3.LUT R13, R17, 0xffff, RZ, 0xc0, !PT ;  /* 0x0000ffff110d7812 */ /* 0x020fe400078ec0ff */
[----:B------:R-:W-:Y:S02]  /*fc180*/  SHF.R.U32.HI R17, RZ, 0x8, R15 ;  /* 0x00000008ff117819 */ /* 0x000fe4000001160f */
[----:B------:R-:W-:Y:S02]  /*fc190*/  PRMT R15, R15, 0x3340, R11 ;  /* 0x000033400f0f7816 */ /* 0x000fe4000000000b */
[----:B------:R-:W-:-:S02]  /*fc1a0*/  LOP3.LUT R12, R18, 0xffff, RZ, 0xc0, !PT ;  /* 0x0000ffff120c7812 */ /* 0x000fc400078ec0ff */
[----:B------:R-:W-:Y:S02]  /*fc1b0*/  SHF.R.U32.HI R18, RZ, 0x8, R11 ;  /* 0x00000008ff127819 */ /* 0x000fe4000001160b */
[----:B------:R-:W-:Y:S01]  /*fc1c0*/  LOP3.LUT R14, R14, 0xffff, RZ, 0xc0, !PT ;  /* 0x0000ffff0e0e7812 */ /* 0x000fe200078ec0ff */
[----:B------:R0:W-:Y:S03]  /*fc1d0*/  STL [R1+0x9e8], R15 ;  /* 0x0009e80f01007387 */ /* 0x0001e60000100800 */
[----:B------:R-:W-:Y:S02]  /*fc1e0*/  SHF.R.U32.HI R11, RZ, 0x8, R14 ;  /* 0x00000008ff0b7819 */ /* 0x000fe4000001160e */
[--C-:B------:R-:W-:Y:S02]  /*fc1f0*/  PRMT R14, R14, 0x3340, R10.reuse ;  /* 0x000033400e0e7816 */ /* 0x100fe4000000000a */
[----:B------:R-:W-:-:S02]  /*fc200*/  SHF.R.U32.HI R10, RZ, 0x8, R10 ;  /* 0x00000008ff0a7819 */ /* 0x000fc4000001160a */
[----:B------:R-:W-:Y:S02]  /*fc210*/  SHF.R.U32.HI R16, RZ, 0x8, R12 ;  /* 0x00000008ff107819 */ /* 0x000fe4000001160c */
[----:B0-----:R-:W-:Y:S02]  /*fc220*/  SHF.R.U32.HI R15, RZ, 0x8, R13 ;  /* 0x00000008ff0f7819 */ /* 0x001fe4000001160d */
[--C-:B------:R-:W-:Y:S01]  /*fc230*/  PRMT R13, R13, 0x3340, R9.reuse ;  /* 0x000033400d0d7816 */ /* 0x100fe20000000009 */
[----:B------:R0:W-:Y:S01]  /*fc240*/  STL [R1+0x9fc], R14 ;  /* 0x0009fc0e01007387 */ /* 0x0001e20000100800 */
[--C-:B------:R-:W-:Y:S02]  /*fc250*/  PRMT R12, R12, 0x3340, R8.reuse ;  /* 0x000033400c0c7816 */ /* 0x100fe40000000008 */
[----:B------:R-:W-:Y:S01]  /*fc260*/  SHF.R.U32.HI R9, RZ, 0x8, R9 ;  /* 0x00000008ff097819 */ /* 0x000fe20000011609 */
[----:B------:R1:W-:Y:S01]  /*fc270*/  STL [R1+0x9f8], R13 ;  /* 0x0009f80d01007387 */ /* 0x0003e20000100800 */
[----:B------:R-:W-:-:S03]  /*fc280*/  SHF.R.U32.HI R8, RZ, 0x8, R8 ;  /* 0x00000008ff087819 */ /* 0x000fc60000011608 */
[----:B------:R3:W-:Y:S01]  /*fc290*/  STL [R1+0x9f4], R12 ;  /* 0x0009f40c01007387 */ /* 0x0007e20000100800 */
[----:B0-----:R-:W-:Y:S02]  /*fc2a0*/  LOP3.LUT R14, R11, 0xffff, RZ, 0xc0, !PT ;  /* 0x0000ffff0b0e7812 */ /* 0x001fe400078ec0ff */
[----:B-1----:R-:W-:Y:S02]  /*fc2b0*/  LOP3.LUT R13, R10, 0xffff, RZ, 0xc0, !PT ;  /* 0x0000ffff0a0d7812 */ /* 0x002fe400078ec0ff */
[----:B------:R-:W-:Y:S02]  /*fc2c0*/  LOP3.LUT R11, R17, 0xffff, RZ, 0xc0, !PT ;  /* 0x0000ffff110b7812 */ /* 0x000fe400078ec0ff */
[----:B---3--:R-:W-:Y:S01]  /*fc2d0*/  LOP3.LUT R12, R9, 0xffff, RZ, 0xc0, !PT ;  /* 0x0000ffff090c7812 */ /* 0x008fe200078ec0ff */
[----:B------:R-:W3:Y:S01]  /*fc2e0*/  LDL.LU R17, [R1+0x2ac0] ;  /* 0x002ac00001117983 */ /* 0x000ee20000300800 */
[----:B------:R-:W-:Y:S02]  /*fc2f0*/  PRMT R13, R14, 0x3340, R13 ;  /* 0x000033400e0d7816 */ /* 0x000fe4000000000d */
[----:B------:R-:W-:-:S02]  /*fc300*/  LOP3.LUT R10, R16, 0xffff, RZ, 0xc0, !PT ;  /* 0x0000ffff100a7812 */ /* 0x000fc400078ec0ff */
[----:B------:R-:W-:Y:S02]  /*fc310*/  LOP3.LUT R9, R8, 0xffff, RZ, 0xc0, !PT ;  /* 0x0000ffff08097812 */ /* 0x000fe400078ec0ff */
[----:B------:R-:W-:Y:S01]  /*fc320*/  LOP3.LUT R15, R15, 0xffff, RZ, 0xc0, !PT ;  /* 0x0000ffff0f0f7812 */ /* 0x000fe200078ec0ff */
[----:B------:R-:W4:Y:S01]  /*fc330*/  LDL.LU R16, [R1+0x2ac8] ;  /* 0x002ac80001107983 */ /* 0x000f220000300800 */
[----:B------:R-:W-:-:S03]  /*fc340*/  LOP3.LUT R8, R18, 0xffff, RZ, 0xc0, !PT ;  /* 0x0000ffff12087812 */ /* 0x000fc600078ec0ff */
[----:B------:R-:W5:Y:S04]  /*fc350*/  LDL.LU R18, [R1+0x2b8c] ;  /* 0x002b8c0001127983 */ /* 0x000f680000300800 */
[----:B------:R-:W5:Y:S04]  /*fc360*/  LDL.LU R14, [R1+0x2c44] ;  /* 0x002c4400010e7983 */ /* 0x000f680000300800 */
[----:B------:R0:W-:Y:S01]  /*fc370*/  STL [R1+0x740], R13 ;  /* 0x0007400d01007387 */ /* 0x0001e20000100800 */
[----:B------:R-:W-:-:S03]  /*fc380*/  PRMT R15, R15, 0x3340, R12 ;  /* 0x000033400f0f7816 */ /* 0x000fc6000000000c */
[----:B0-----:R-:W5:Y:S04]  /*fc390*/  LDL.LU R13, [R1+0x2c40] ;  /* 0x002c4000010d7983 */ /* 0x001f680000300800 */
[----:B------:R-:W5:Y:S01]  /*fc3a0*/  LDL.LU R12, [R1+0x2c48] ;  /* 0x002c4800010c7983 */ /* 0x000f620000300800 */
[----:B------:R-:W-:-:S03]  /*fc3b0*/  PRMT R9, R10, 0x3340, R9 ;  /* 0x000033400a097816 */ /* 0x000fc60000000009 */
[----:B------:R-:W-:Y:S01]  /*fc3c0*/  STL [R1+0x72c], R15 ;  /* 0x00072c0f01007387 */ /* 0x000fe20000100800 */
[----:B------:R-:W-:-:S03]  /*fc3d0*/  PRMT R8, R11, 0x3340, R8 ;  /* 0x000033400b087816 */ /* 0x000fc60000000008 */
[----:B------:R-:W-:Y:S04]  /*fc3e0*/  STL [R1+0x728], R9 ;  /* 0x0007280901007387 */ /* 0x000fe80000100800 */
[----:B------:R0:W-:Y:S02]  /*fc3f0*/  STL [R1+0x708], R8 ;  /* 0x0007080801007387 */ /* 0x0001e40000100800 */
[----:B0-----:R-:W-:Y:S02]  /*fc400*/  LOP3.LUT R8, R61, 0xffff, RZ, 0xc0, !PT ;  /* 0x0000ffff3d087812 */ /* 0x001fe400078ec0ff */
[----:B------:R-:W5:Y:S01]  /*fc410*/  LDL.LU R61, [R1+0x4718] ;  /* 0x00471800013d7983 */ /* 0x000f620000300800 */
[----:B--2---:R-:W-:Y:S02]  /*fc420*/  LOP3.LUT R9, R19, 0xffff, RZ, 0xc0, !PT ;  /* 0x0000ffff13097812 */ /* 0x004fe400078ec0ff */
[----:B---3--:R-:W-:-:S02]  /*fc430*/  LOP3.LUT R10, R17, 0xffff, RZ, 0xc0, !PT ;  /* 0x0000ffff110a7812 */ /* 0x008fc400078ec0ff */
[----:B----4-:R-:W-:Y:S02]  /*fc440*/  LOP3.LUT R11, R16, 0xffff, RZ, 0xc0, !PT ;  /* 0x0000ffff100b7812 */ /* 0x010fe400078ec0ff */
[----:B-----5:R-:W-:Y:S02]  /*fc450*/  LOP3.LUT R14, R14, 0xffff, RZ, 0xc0, !PT ;  /* 0x0000ffff0e0e7812 */ /* 0x020fe400078ec0ff */
[----:B------:R-:W-:Y:S02]  /*fc460*/  SHF.R.U32.HI R17, RZ, 0x8, R11 ;  /* 0x00000008ff117819 */ /* 0x000fe4000001160b */
[----:B------:R-:W-:Y:S02]  /*fc470*/  SHF.R.U32.HI R16, RZ, 0x8, R10 ;  /* 0x00000008ff107819 */ /* 0x000fe4000001160a */
[----:B------:R-:W-:Y:S02]  /*fc480*/  LOP3.LUT R15, R12, 0xffff, RZ, 0xc0, !PT ;  /* 0x0000ffff0c0f7812 */ /* 0x000fe400078ec0ff */
[----:B------:R-:W-:-:S02]  /*fc490*/  LOP3.LUT R13, R13, 0xffff, RZ, 0xc0, !PT ;  /* 0x0000ffff0d0d7812 */ /* 0x000fc400078ec0ff */
[----:B------:R-:W-:Y:S02]  /*fc4a0*/  LOP3.LUT R12, R18, 0xffff, RZ, 0xc0, !PT ;  /* 0x0000ffff120c7812 */ /* 0x000fe400078ec0ff */
[----:B------:R-:W-:Y:S02]  /*fc4b0*/  SHF.R.U32.HI R19, RZ, 0x8, R15 ;  /* 0x00000008ff137819 */ /* 0x000fe4000001160f */
[----:B------:R-:W-:Y:S02]  /*fc4c0*/  PRMT R15, R15, 0x3340, R11 ;  /* 0x000033400f0f7816 */ /* 0x000fe4000000000b */
[----:B------:R-:W-:Y:S02]  /*fc4d0*/  SHF.R.U32.HI R18, RZ, 0x8, R14 ;  /* 0x00000008ff127819 */ /* 0x000fe4000001160e */
[----:B------:R-:W-:Y:S02]  /*fc4e0*/  PRMT R11, R14, 0x3340, R10 ;  /* 0x000033400e0b7816 */ /* 0x000fe4000000000a */
[----:B------:R-:W-:-:S02]  /*fc4f0*/  SHF.R.U32.HI R14, RZ, 0x8, R13 ;  /* 0x00000008ff0e7819 */ /* 0x000fc4000001160d */
[--C-:B------:R-:W-:Y:S02]  /*fc500*/  PRMT R10, R13, 0x3340, R9.reuse ;  /* 0x000033400d0a7816 */ /* 0x100fe40000000009 */
[----:B------:R-:W-:Y:S02]  /*fc510*/  SHF.R.U32.HI R13, RZ, 0x8, R9 ;  /* 0x00000008ff0d7819 */ /* 0x000fe40000011609 */
[----:B------:R-:W-:Y:S01]  /*fc520*/  PRMT R9, R12, 0x3340, R8 ;  /* 0x000033400c097816 */ /* 0x000fe20000000008 */
[----:B------:R0:W-:Y:S04]  /*fc530*/  STL [R1+0x9c4], R15 ;  /* 0x0009c40f01007387 */ /* 0x0001e80000100800 */
[----:B------:R1:W-:Y:S04]  /*fc540*/  STL [R1+0x9c0], R11 ;  /* 0x0009c00b01007387 */ /* 0x0003e80000100800 */
[----:B------:R2:W-:Y:S01]  /*fc550*/  STL [R1+0x9cc], R10 ;  /* 0x0009cc0a01007387 */ /* 0x0005e20000100800 */
[----:B------:R-:W-:-:S03]  /*fc560*/  LOP3.LUT R14, R14, 0xffff, RZ, 0xc0, !PT ;  /* 0x0000ffff0e0e7812 */ /* 0x000fc600078ec0ff */
[----:B------:R3:W-:Y:S01]  /*fc570*/  STL [R1+0x9c8], R9 ;  /* 0x0009c80901007387 */ /* 0x0007e20000100800 */
[----:B------:R-:W-:Y:S02]  /*fc580*/  LOP3.LUT R13, R13, 0xffff, RZ, 0xc0, !PT ;  /* 0x0000ffff0d0d7812 */ /* 0x000fe400078ec0ff */
[----:B0-----:R-:W-:Y:S02]  /*fc590*/  SHF.R.U32.HI R15, RZ, 0x8, R12 ;  /* 0x00000008ff0f7819 */ /* 0x001fe4000001160c */
[----:B-1----:R-:W-:Y:S02]  /*fc5a0*/  LOP3.LUT R11, R19, 0xffff, RZ, 0xc0, !PT ;  /* 0x0000ffff130b7812 */ /* 0x002fe400078ec0ff */
[----:B--2---:R-:W-:Y:S01]  /*fc5b0*/  LOP3.LUT R10, R17, 0xffff, RZ, 0xc0, !PT ;  /* 0x0000ffff110a7812 */ /* 0x004fe200078ec0ff */
[----:B------:R-:W2:Y:S01]  /*fc5c0*/  LDL.LU R19, [R1+0x2ae0] ;  /* 0x002ae00001137983 */ /* 0x000ea20000300800 */
[----:B------:R-:W-:-:S03]  /*fc5d0*/  SHF.R.U32.HI R12, RZ, 0x8, R8 ;  /* 0x00000008ff0c7819 */ /* 0x000fc60000011608 */
[----:B------:R-:W4:Y:S01]  /*fc5e0*/  LDL.LU R17, [R1+0x2ae4] ;  /* 0x002ae40001117983 */ /* 0x000f220000300800 */
[----:B---3--:R-:W-:Y:S02]  /*fc5f0*/  LOP3.LUT R9, R18, 0xffff, RZ, 0xc0, !PT ;  /* 0x0000ffff12097812 */ /* 0x008fe400078ec0ff */
[----:B------:R-:W-:Y:S01]  /*fc600*/  LOP3.LUT R8, R16, 0xffff, RZ, 0xc0, !PT ;  /* 0x0000ffff10087812 */ /* 0x000fe200078ec0ff */
[----:B------:R-:W3:Y:S04]  /*fc610*/  LDL.LU R18, [R1+0x2ba4] ;  /* 0x002ba40001127983 */ /* 0x000ee80000300800 */
[----:B------:R-:W5:Y:S01]  /*fc620*/  LDL.LU R16, [R1+0x2ba8] ;  /* 0x002ba80001107983 */ /* 0x000f620000300800 */
[----:B------:R-:W-:-:S03]  /*fc630*/  PRMT R13, R14, 0x3340, R13 ;  /* 0x000033400e0d7816 */ /* 0x000fc6000000000d */
[----:B------:R-:W3:Y:S04]  /*fc640*/  LDL.LU R14, [R1+0x2c58] ;  /* 0x002c5800010e7983 */ /* 0x000ee80000300800 */
[----:B------:R0:W-:Y:S04]  /*fc650*/  STL [R1+0x6c4], R13 ;  /* 0x0006c40d01007387 */ /* 0x0001e80000100800 */
[----:B0-----:R-:W5:Y:S01]  /*fc660*/  LDL.LU R13, [R1+0x2c54] ;  /* 0x002c5400010d7983 */ /* 0x001f620000300800 */
[----:B------:R-:W-:Y:S02]  /*fc670*/  LOP3.LUT R15, R15, 0xffff, RZ, 0xc0, !PT ;  /* 0x0000ffff0f0f7812 */ /* 0x000fe400078ec0ff */
[----:B------:R-:W-:-:S02]  /*fc680*/  LOP3.LUT R12, R12, 0xffff, RZ, 0xc0, !PT ;  /* 0x0000ffff0c0c7812 */ /* 0x000fc400078ec0ff */
[----:B------:R-:W-:Y:S02]  /*fc690*/  PRMT R10, R11, 0x3340, R10 ;  /* 0x000033400b0a7816 */ /* 0x000fe4000000000a */
[----:B------:R-:W-:Y:S02]  /*fc6a0*/  PRMT R12, R15, 0x3340, R12 ;  /* 0x000033400f0c7816 */ /* 0x000fe4000000000c */
[----:B------:R-:W-:-:S03]  /*fc6b0*/  PRMT R8, R9, 0x3340, R8 ;  /* 0x0000334009087816 */ /* 0x000fc60000000008 */
[----:B------:R-:W-:Y:S04]  /*fc6c0*/  STL [R1+0x6ac], R12 ;  /* 0x0006ac0c01007387 */ /* 0x000fe80000100800 */
[----:B------:R-:W-:Y:S04]  /*fc6d0*/  STL [R1+0x688], R10 ;  /* 0x0006880a01007387 */ /* 0x000fe80000100800 */
[----:B------:R0:W-:Y:S01]  /*fc6e0*/  STL [R1+0x684], R8 ;  /* 0x0006840801007387 */ /* 0x0001e20000100800 */
[----:B------:R-:W-:-:S03]  /*fc6f0*/  LOP3.LUT R9, R41, 0xffff, RZ, 0xc0, !PT ;  /* 0x0000ffff29097812 */ /* 0x000fc600078ec0ff */
[----:B------:R-:W5:Y:S01]  /*fc700*/  LDL.LU R41, [R1+0x4714] ;  /* 0x0047140001297983 */ /* 0x000f620000300800 */
[----:B0-----:R-:W-:-:S03]  /*fc710*/  LOP3.LUT R8, R37, 0xffff, RZ, 0xc0, !PT ;  /* 0x0000ffff25087812 */ /* 0x001fc600078ec0ff */
[----:B------:R-:W5:Y:S01]  /*fc720*/  LDL.LU R37, [R1+0x4710] ;  /* 0x0047100001257983 */ /* 0x000f620000300800 */
[----:B--2---:R-:W-:Y:S02]  /*fc730*/  LOP3.LUT R10, R19, 0xffff, RZ, 0xc0, !PT ;  /* 0x0000ffff130a7812 */ /* 0x004fe400078ec0ff */
[----:B----4-:R-:W-:Y:S02]  /*fc740*/  LOP3.LUT R11, R17, 0xffff, RZ, 0xc0, !PT ;  /* 0x0000ffff110b7812 */ /* 0x010fe400078ec0ff */
[----:B---3--:R-:W-:-:S04]  /*fc750*/  LOP3.LUT R15, R14, 0xffff, RZ, 0xc0, !PT ;  /* 0x0000ffff0e0f7812 */ /* 0x008fc800078ec0ff */
[----:B------:R-:W-:Y:S02]  /*fc760*/  SHF.R.U32.HI R19, RZ, 0x8, R15 ;  /* 0x00000008ff137819 */ /* 0x000fe4000001160f */
[--C-:B------:R-:W-:Y:S02]  /*fc770*/  PRMT R15, R15, 0x3340, R11.reuse ;  /* 0x000033400f0f7816 */ /* 0x100fe4000000000b */
[----:B------:R-:W-:Y:S02]  /*fc780*/  LOP3.LUT R12, R18, 0xffff, RZ, 0xc0, !PT ;  /* 0x0000ffff120c7812 */ /* 0x000fe400078ec0ff */
[----:B------:R-:W-:Y:S02]  /*fc790*/  SHF.R.U32.HI R17, RZ, 0x8, R11 ;  /* 0x00000008ff117819 */ /* 0x000fe4000001160b */
[----:B-----5:R-:W-:Y:S02]  /*fc7a0*/  LOP3.LUT R14, R13, 0xffff, RZ, 0xc0, !PT ;  /* 0x0000ffff0d0e7812 */ /* 0x020fe400078ec0ff */
[----:B------:R-:W-:Y:S01]  /*fc7b0*/  LOP3.LUT R13, R16, 0xffff, RZ, 0xc0, !PT ;  /* 0x0000ffff100d7812 */ /* 0x000fe200078ec0ff */
[----:B------:R0:W-:Y:S01]  /*fc7c0*/  STL [R1+0x9a4], R15 ;  /* 0x0009a40f01007387 */ /* 0x0001e20000100800 */
[----:B------:R-:W-:-:S02]  /*fc7d0*/  SHF.R.U32.HI R16, RZ, 0x8, R10 ;  /* 0x00000008ff107819 */ /* 0x000fc4000001160a */
[----:B------:R-:W-:Y:S02]  /*fc7e0*/  SHF.R.U32.HI R18, RZ, 0x8, R14 ;  /* 0x00000008ff127819 */ /* 0x000fe4000001160e */
[----:B------:R-:W-:Y:S02]  /*fc7f0*/  PRMT R11, R14, 0x3340, R10 ;  /* 0x000033400e0b7816 */ /* 0x000fe4000000000a */
[--C-:B------:R-:W-:Y:S02]  /*fc800*/  SHF.R.U32.HI R14, RZ, 0x8, R9.reuse ;  /* 0x00000008ff0e7819 */ /* 0x100fe40000011609 */
[----:B------:R-:W-:Y:S02]  /*fc810*/  PRMT R10, R13, 0x3340, R9 ;  /* 0x000033400d0a7816 */ /* 0x000fe40000000009 */
[----:B------:R-:W-:Y:S02]  /*fc820*/  PRMT R9, R12, 0x3340, R8 ;  /* 0x000033400c097816 */ /* 0x000fe40000000008 */
[----:B0-----:R-:W-:-:S02]  /*fc830*/  SHF.R.U32.HI R15, RZ, 0x8, R13 ;  /* 0x00000008ff0f7819 */ /* 0x001fc4000001160d */
[----:B------:R-:W-:Y:S01]  /*fc840*/  LOP3.LUT R14, R14, 0xffff, RZ, 0xc0, !PT ;  /* 0x0000ffff0e0e7812 */ /* 0x000fe200078ec0ff */
[----:B------:R0:W-:Y:S01]  /*fc850*/  STL [R1+0x998], R11 ;  /* 0x0009980b01007387 */ /* 0x0001e20000100800 */
[----:B------:R-:W-:-:S03]  /*fc860*/  LOP3.LUT R15, R15, 0xffff, RZ, 0xc0, !PT ;  /* 0x0000ffff0f0f7812 */ /* 0x000fc600078ec0ff */
[----:B------:R1:W-:Y:S04]  /*fc870*/  STL [R1+0x9ac], R10 ;  /* 0x0009ac0a01007387 */ /* 0x0003e80000100800 */
[----:B------:R2:W-:Y:S01]  /*fc880*/  STL [R1+0x9a8], R9 ;  /* 0x0009a80901007387 */ /* 0x0005e20000100800 */
[----:B------:R-:W-:Y:S02]  /*fc890*/  SHF.R.U32.HI R13, RZ, 0x8, R12 ;  /* 0x00000008ff0d7819 */ /* 0x000fe4000001160c */
[----:B------:R-:W-:Y:S02]  /*fc8a0*/  PRMT R14, R15, 0x3340, R14 ;  /* 0x000033400f0e7816 */ /* 0x000fe4000000000e */
[----:B------:R-:W-:Y:S02]  /*fc8b0*/  SHF.R.U32.HI R12, RZ, 0x8, R8 ;  /* 0x00000008ff0c7819 */ /* 0x000fe40000011608 */
[----:B0-----:R-:W-:-:S02]  /*fc8c0*/  LOP3.LUT R11, R19, 0xffff, RZ, 0xc0, !PT ;  /* 0x0000ffff130b7812 */ /* 0x001fc400078ec0ff */
[----:B------:R-:W3:Y:S01]  /*fc8d0*/  LDL.LU R19, [R1+0x2afc] ;  /* 0x002afc0001137983 */ /* 0x000ee20000300800 */
[----:B-1----:R-:W-:-:S03]  /*fc8e0*/  LOP3.LUT R10, R17, 0xffff, RZ, 0xc0, !PT ;  /* 0x0000ffff110a7812 */ /* 0x002fc600078ec0ff */
[----:B------:R-:W4:Y:S01]  /*fc8f0*/  LDL.LU R17, [R1+0x2b00] ;  /* 0x002b000001117983 */ /* 0x000f220000300800 */
[----:B--2---:R-:W-:Y:S02]  /*fc900*/  LOP3.LUT R9, R18, 0xffff, RZ, 0xc0, !PT ;  /* 0x0000ffff12097812 */ /* 0x004fe400078ec0ff */
[----:B------:R-:W-:Y:S01]  /*fc910*/  LOP3.LUT R8, R16, 0xffff, RZ, 0xc0, !PT ;  /* 0x0000ffff10087812 */ /* 0x000fe200078ec0ff */
[----:B------:R-:W2:Y:S04]  /*fc920*/  LDL.LU R18, [R1+0x2bbc] ;  /* 0x002bbc0001127983 */ /* 0x000ea80000300800 */
[----:B------:R-:W5:Y:S04]  /*fc930*/  LDL.LU R16, [R1+0x2bc0] ;  /* 0x002bc00001107983 */ /* 0x000f680000300800 */
[----:B------:R-:W2:Y:S04]  /*fc940*/  LDL.LU R15, [R1+0x2c6c] ;  /* 0x002c6c00010f7983 */ /* 0x000ea80000300800 */
[----:B------:R0:W-:Y:S04]  /*fc950*/  STL [R1+0x62c], R14 ;  /* 0x00062c0e01007387 */ /* 0x0001e80000100800 */
[----:B0-----:R-:W5:Y:S01]  /*fc960*/  LDL.LU R14, [R1+0x2c68] ;  /* 0x002c6800010e7983 */ /* 0x001f620000300800 */
[----:B------:R-:W-:-:S02]  /*fc970*/  LOP3.LUT R13, R13, 0xffff, RZ, 0xc0, !PT ;  /* 0x0000ffff0d0d7812 */ /* 0x000fc400078ec0ff */
[----:B------:R-:W-:Y:S02]  /*fc980*/  LOP3.LUT R12, R12, 0xffff, RZ, 0xc0, !PT ;  /* 0x0000ffff0c0c7812 */ /* 0x000fe400078ec0ff */
[----:B------:R-:W-:Y:S02]  /*fc990*/  PRMT R10, R11, 0x3340, R10 ;  /* 0x000033400b0a7816 */ /* 0x000fe4000000000a */
[----:B------:R-:W-:Y:S02]  /*fc9a0*/  PRMT R8, R9, 0x3340, R8 ;  /* 0x0000334009087816 */ /* 0x000fe40000000008 */
[----:B------:R-:W-:-:S05]  /*fc9b0*/  PRMT R12, R13, 0x3340, R12 ;  /* 0x000033400d0c7816 */ /* 0x000fca000000000c */
[----:B------:R-:W-:Y:S04]  /*fc9c0*/  STL [R1+0x628], R12 ;  /* 0x0006280c01007387 */ /* 0x000fe80000100800 */
[----:B------:R-:W-:Y:S04]  /*fc9d0*/  STL [R1+0x604], R10 ;  /* 0x0006040a01007387 */ /* 0x000fe80000100800 */
[----:B------:R0:W-:Y:S01]  /*fc9e0*/  STL [R1+0x600], R8 ;  /* 0x0006000801007387 */ /* 0x0001e20000100800 */
[----:B------:R-:W-:-:S03]  /*fc9f0*/  LOP3.LUT R9, R37, 0xffff, RZ, 0xc0, !PT ;  /* 0x0000ffff25097812 */ /* 0x000fc600078ec0ff */
[----:B------:R-:W5:Y:S01]  /*fca00*/  LDL.LU R37, [R1+0x470c] ;  /* 0x00470c0001257983 */ /* 0x000f620000300800 */
[----:B0-----:R-:W-:-:S03]  /*fca10*/  LOP3.LUT R8, R61, 0xffff, RZ, 0xc0, !PT ;  /* 0x0000ffff3d087812 */ /* 0x001fc600078ec0ff */
[----:B------:R-:W5:Y:S01]  /*fca20*/  LDL.LU R61, [R1+0x4708] ;  /* 0x00470800013d7983 */ /* 0x000f620000300800 */
[----:B---3--:R-:W-:Y:S02]  /*fca30*/  LOP3.LUT R10, R19, 0xffff, RZ, 0xc0, !PT ;  /* 0x0000ffff130a7812 */ /* 0x008fe400078ec0ff */
[----:B----4-:R-:W-:Y:S02]  /*fca40*/  LOP3.LUT R11, R17, 0xffff, RZ, 0xc0, !PT ;  /* 0x0000ffff110b7812 */ /* 0x010fe400078ec0ff */
[----:B--2---:R-:W-:Y:S02]  /*fca50*/  LOP3.LUT R15, R15, 0xffff, RZ, 0xc0, !PT ;  /* 0x0000ffff0f0f7812 */ /* 0x004fe400078ec0ff */
[----:B------:R-:W-:Y:S02]  /*fca60*/  LOP3.LUT R12, R18, 0xffff, RZ, 0xc0, !PT ;  /* 0x0000ffff120c7812 */ /* 0x000fe400078ec0ff */
[----:B-----5:R-:W-:Y:S02]  /*fca70*/  LOP3.LUT R13, R16, 0xffff, RZ, 0xc0, !PT ;  /* 0x0000ffff100d7812 */ /* 0x020fe400078ec0ff */
[----:B------:R-:W-:-:S02]  /*fca80*/  SHF.R.U32.HI R16, RZ, 0x8, R11 ;  /* 0x00000008ff107819 */ /* 0x000fc4000001160b */
[----:B------:R-:W-:Y:S02]  /*fca90*/  SHF.R.U32.HI R18, RZ, 0x8, R15 ;  /* 0x00000008ff127819 */ /* 0x000fe4000001160f */
[----:B------:R-:W-:Y:S02]  /*fcaa0*/  PRMT R15, R15, 0x3340, R11 ;  /* 0x000033400f0f7816 */ /* 0x000fe4000000000b */
[----:B------:R-:W-:Y:S02]  /*fcab0*/  SHF.R.U32.HI R17, RZ, 0x8, R10 ;  /* 0x00000008ff117819 */ /* 0x000fe4000001160a */
[----:B------:R-:W-:-:S04]  /*fcac0*/  LOP3.LUT R14, R14, 0xffff, RZ, 0xc0, !PT ;  /* 0x0000ffff0e0e7812 */ /* 0x000fc800078ec0ff */
[----:B------:R-:W-:Y:S02]  /*fcad0*/  PRMT R11, R14, 0x3340, R10 ;  /* 0x000033400e0b7816 */ /* 0x000fe4000000000a */
[----:B------:R-:W-:Y:S01]  /*fcae0*/  PRMT R10, R12, 0x3340, R8 ;  /* 0x000033400c0a7816 */ /* 0x000fe20000000008 */
[----:B------:R0:W-:Y:S01]  /*fcaf0*/  STL [R1+0x970], R15 ;  /* 0x0009700f01007387 */ /* 0x0001e20000100800 */
[----:B------:R-:W-:-:S03]  /*fcb00*/  SHF.R.U32.HI R19, RZ, 0x8, R14 ;  /* 0x00000008ff137819 */ /* 0x000fc6000001160e */
[----:B------:R-:W-:Y:S01]  /*fcb10*/  STL [R1+0x96c], R11 ;  /* 0x00096c0b01007387 */ /* 0x000fe20000100800 */
[----:B------:R-:W-:-:S03]  /*fcb20*/  SHF.R.U32.HI R14, RZ, 0x8, R8 ;  /* 0x00000008ff0e7819 */ /* 0x000fc60000011608 */
[----:B------:R1:W-:Y:S01]  /*fcb30*/  STL [R1+0x980], R10 ;  /* 0x0009800a01007387 */ /* 0x0003e20000100800 */
[----:B0-----:R-:W-:Y:S02]  /*fcb40*/  SHF.R.U32.HI R15, RZ, 0x8, R12 ;  /* 0x00000008ff0f7819 */ /* 0x001fe4000001160c */
[----:B------:R-:W-:Y:S02]  /*fcb50*/  LOP3.LUT R14, R14, 0xffff, RZ, 0xc0, !PT ;  /* 0x0000ffff0e0e7812 */ /* 0x000fe400078ec0ff */
[----:B-1----:R-:W-:Y:S02]  /*fcb60*/  PRMT R10, R13, 0x3340, R9 ;  /* 0x000033400d0a7816 */ /* 0x002fe40000000009 */
[----:B------:R-:W-:Y:S02]  /*fcb70*/  LOP3.LUT R15, R15, 0xffff, RZ, 0xc0, !PT ;  /* 0x0000ffff0f0f7812 */ /* 0x000fe400078ec0ff */
[----:B------:R-:W-:Y:S02]  /*fcb80*/  SHF.R.U32.HI R11, RZ, 0x8, R13 ;  /* 0x00000008ff0b7819 */ /* 0x000fe4000001160d */
[----:B------:R-:W-:-:S02]  /*fcb90*/  LOP3.LUT R13, R18, 0xffff, RZ, 0xc0, !PT ;  /* 0x0000ffff120d7812 */ /* 0x000fc400078ec0ff */
[----:B------:R-:W-:Y:S01]  /*fcba0*/  LOP3.LUT R12, R16, 0xffff, RZ, 0xc0, !PT ;  /* 0x0000ffff100c7812 */ /* 0x000fe200078ec0ff */
[----:B------:R0:W-:Y:S04]  /*fcbb0*/  STL [R1+0x968], R10 ;  /* 0x0009680a01007387 */ /* 0x0001e80000100800 */
[----:B------:R-:W2:Y:S01]  /*fcbc0*/  LDL.LU R18, [R1+0x2b14] ;  /* 0x002b140001127983 */ /* 0x000ea20000300800 */
[----:B------:R-:W-:Y:S02]  /*fcbd0*/  PRMT R14, R15, 0x3340, R14 ;  /* 0x000033400f0e7816 */ /* 0x000fe4000000000e */
[----:B------:R-:W-:Y:S01]  /*fcbe0*/  SHF.R.U32.HI R8, RZ, 0x8, R9 ;  /* 0x00000008ff087819 */ /* 0x000fe20000011609 */
[----:B------:R-:W3:Y:S01]  /*fcbf0*/  LDL.LU R16, [R1+0x2b18] ;  /* 0x002b180001107983 */ /* 0x000ee20000300800 */
[----:B------:R-:W-:-:S02]  /*fcc00*/  LOP3.LUT R9, R17, 0xffff, RZ, 0xc0, !PT ;  /* 0x0000ffff11097812 */ /* 0x000fc400078ec0ff */
[----:B0-----:R-:W-:Y:S02]  /*fcc10*/  LOP3.LUT R10, R19, 0xffff, RZ, 0xc0, !PT ;  /* 0x0000ffff130a7812 */ /* 0x001fe400078ec0ff */
[----:B------:R-:W4:Y:S04]  /*fcc20*/  LDL.LU R19, [R1+0x2bcc] ;  /* 0x002bcc0001137983 */ /* 0x000f280000300800 */
[----:B------:R-:W5:Y:S04]  /*fcc30*/  LDL.LU R17, [R1+0x2bd8] ;  /* 0x002bd80001117983 */ /* 0x000f680000300800 */
[----:B------:R-:W5:Y:S04]  /*fcc40*/  LDL.LU R15, [R1+0x2c84] ;  /* 0x002c8400010f7983 */ /* 0x000f680000300800 */
        /* <DEDUP_REMOVED lines=9> */
[----:B------:R0:W-:Y:S02]  /*fcce0*/  STL [R1+0x5cc], R8 ;  /* 0x0005cc0801007387 */ /* 0x0001e40000100800 */
[----:B0-----:R-:W-:-:S02]  /*fccf0*/  LOP3.LUT R8, R41, 0xffff, RZ, 0xc0, !PT ;  /* 0x0000ffff29087812 */ /* 0x001fc400078ec0ff */
[----:B------:R-:W-:Y:S02]  /*fcd00*/  LOP3.LUT R9, R37, 0xffff, RZ, 0xc0, !PT ;  /* 0x0000ffff25097812 */ /* 0x000fe400078ec0ff */
[----:B------:R-:W5:Y:S04]  /*fcd10*/  LDL.LU R37, [R1+0x4704] ;  /* 0x0047040001257983 */ /* 0x000f680000300800 */
[----:B------:R-:W5:Y:S01]  /*fcd20*/  LDL.LU R41, [R1+0x4700] ;  /* 0x0047000001297983 */ /* 0x000f620000300800 */
[----:B--2---:R-:W-:Y:S02]  /*fcd30*/  LOP3.LUT R10, R18, 0xffff, RZ, 0xc0, !PT ;  /* 0x0000ffff120a7812 */ /* 0x004fe400078ec0ff */
[----:B---3--:R-:W-:-:S04]  /*fcd40*/  LOP3.LUT R11, R16, 0xffff, RZ, 0xc0, !PT ;  /* 0x0000ffff100b7812 */ /* 0x008fc800078ec0ff */
[--C-:B------:R-:W-:Y:S02]  /*fcd50*/  SHF.R.U32.HI R18, RZ, 0x8, R11.reuse ;  /* 0x00000008ff127819 */ /* 0x100fe4000001160b */
[----:B----4-:R-:W-:Y:S02]  /*fcd60*/  LOP3.LUT R12, R19, 0xffff, RZ, 0xc0, !PT ;  /* 0x0000ffff130c7812 */ /* 0x010fe400078ec0ff */
[----:B-----5:R-:W-:Y:S02]  /*fcd70*/  LOP3.LUT R15, R15, 0xffff, RZ, 0xc0, !PT ;  /* 0x0000ffff0f0f7812 */ /* 0x020fe400078ec0ff */
[----:B------:R-:W-:Y:S02]  /*fcd80*/  SHF.R.U32.HI R19, RZ, 0x8, R10 ;  /* 0x00000008ff137819 */ /* 0x000fe4000001160a */
[----:B------:R-:W-:Y:S02]  /*fcd90*/  PRMT R16, R15, 0x3340, R11 ;  /* 0x000033400f107816 */ /* 0x000fe4000000000b */
[----:B------:R-:W-:-:S02]  /*fcda0*/  LOP3.LUT R13, R17, 0xffff, RZ, 0xc0, !PT ;  /* 0x0000ffff110d7812 */ /* 0x000fc400078ec0ff */
[----:B------:R-:W-:Y:S02]  /*fcdb0*/  LOP3.LUT R14, R14, 0xffff, RZ, 0xc0, !PT ;  /* 0x0000ffff0e0e7812 */ /* 0x000fe400078ec0ff */
[----:B------:R-:W-:Y:S02]  /*fcdc0*/  SHF.R.U32.HI R17, RZ, 0x8, R15 ;  /* 0x00000008ff117819 */ /* 0x000fe4000001160f */
[----:B------:R-:W-:Y:S02]  /*fcdd0*/  PRMT R11, R14, 0x3340, R10 ;  /* 0x000033400e0b7816 */ /* 0x000fe4000000000a */
[----:B------:R-:W-:Y:S01]  /*fcde0*/  PRMT R10, R12, 0x3340, R8 ;  /* 0x000033400c0a7816 */ /* 0x000fe20000000008 */
[----:B------:R-:W-:Y:S01]  /*fcdf0*/  IMAD.MOV.U32 R15, RZ, RZ, R20 ;  /* 0x000000ffff0f7224 */ /* 0x000fe200078e0014 */
[----:B------:R0:W-:Y:S01]  /*fce00*/  STL [R1+0x950], R16 ;  /* 0x0009501001007387 */ /* 0x0001e20000100800 */
[----:B------:R-:W-:-:S03]  /*fce10*/  SHF.R.U32.HI R20, RZ, 0x8, R14 ;  /* 0x00000008ff147819 */ /* 0x000fc6000001160e */
[----:B------:R1:W-:Y:S01]  /*fce20*/  STL [R1+0x91c], R11 ;  /* 0x00091c0b01007387 */ /* 0x0003e20000100800 */
[----:B------:R-:W-:Y:S02]  /*fce30*/  SHF.R.U32.HI R14, RZ, 0x8, R12 ;  /* 0x00000008ff0e7819 */ /* 0x000fe4000001160c */
[----:B------:R-:W-:Y:S01]  /*fce40*/  SHF.R.U32.HI R8, RZ, 0x8, R8 ;  /* 0x00000008ff087819 */ /* 0x000fe20000011608 */
[----:B------:R2:W-:Y:S01]  /*fce50*/  STL [R1+0x954], R10 ;  /* 0x0009540a01007387 */ /* 0x0005e20000100800 */
[----:B------:R-:W-:Y:S02]  /*fce60*/  LOP3.LUT R14, R14, 0xffff, RZ, 0xc0, !PT ;  /* 0x0000ffff0e0e7812 */ /* 0x000fe400078ec0ff */
[----:B0-----:R-:W-:Y:S02]  /*fce70*/  SHF.R.U32.HI R16, RZ, 0x8, R9 ;  /* 0x00000008ff107819 */ /* 0x001fe40000011609 */
[----:B-1----:R-:W-:Y:S02]  /*fce80*/  SHF.R.U32.HI R11, RZ, 0x8, R13 ;  /* 0x00000008ff0b7819 */ /* 0x002fe4000001160d */
[----:B--2---:R-:W-:Y:S01]  /*fce90*/  PRMT R10, R13, 0x3340, R9 ;  /* 0x000033400d0a7816 */ /* 0x004fe20000000009 */
[----:B------:R-:W-:Y:S01]  /*fcea0*/  IMAD.MOV.U32 R9, RZ, RZ, R15 ;  /* 0x000000ffff097224 */ /* 0x000fe200078e000f */
[----:B------:R-:W-:-:S02]  /*fceb0*/  LOP3.LUT R13, R8, 0xffff, RZ, 0xc0, !PT ;  /* 0x0000ffff080d7812 */ /* 0x000fc400078ec0ff */
[----:B------:R-:W-:Y:S01]  /*fcec0*/  LOP3.LUT R15, R17, 0xffff, RZ, 0xc0, !PT ;  /* 0x0000ffff110f7812 */ /* 0x000fe200078ec0ff */
[----:B------:R0:W-:Y:S04]  /*fced0*/  STL [R1+0x918], R10 ;  /* 0x0009180a01007387 */ /* 0x0001e80000100800 */
[----:B------:R-:W2:Y:S01]  /*fcee0*/  LDL.LU R17, [R1+0x2b2c] ;  /* 0x002b2c0001117983 */ /* 0x000ea20000300800 */
[----:B------:R-:W-:Y:S02]  /*fcef0*/  LOP3.LUT R12, R18, 0xffff, RZ, 0xc0, !PT ;  /* 0x0000ffff120c7812 */ /* 0x000fe400078ec0ff */
[----:B------:R-:W-:Y:S01]  /*fcf00*/  PRMT R13, R14, 0x3340, R13 ;  /* 0x000033400e0d7816 */ /* 0x000fe2000000000d */
[----:B------:R-:W3:Y:S01]  /*fcf10*/  LDL.LU R18, [R1+0x2b30] ;  /* 0x002b300001127983 */ /* 0x000ee20000300800 */
[----:B------:R-:W-:-:S02]  /*fcf20*/  LOP3.LUT R8, R16, 0xffff, RZ, 0xc0, !PT ;  /* 0x0000ffff10087812 */ /* 0x000fc400078ec0ff */
[----:B0-----:R-:W-:Y:S01]  /*fcf30*/  LOP3.LUT R10, R20, 0xffff, RZ, 0xc0, !PT ;  /* 0x0000ffff140a7812 */ /* 0x001fe200078ec0ff */
[----:B------:R-:W-:Y:S01]  /*fcf40*/  IMAD.MOV.U32 R20, RZ, RZ, R9 ;  /* 0x000000ffff147224 */ /* 0x000fe200078e0009 */
[----:B------:R-:W-:Y:S02]  /*fcf50*/  LOP3.LUT R9, R19, 0xffff, RZ, 0xc0, !PT ;  /* 0x0000ffff13097812 */ /* 0x000fe400078ec0ff */
[----:B------:R-:W4:Y:S04]  /*fcf60*/  LDL.LU R19, [R1+0x2be4] ;  /* 0x002be40001137983 */ /* 0x000f280000300800 */
[----:B------:R-:W5:Y:S04]  /*fcf70*/  LDL.LU R16, [R1+0x2be8] ;  /* 0x002be80001107983 */ /* 0x000f680000300800 */
[----:B------:R-:W4:Y:S04]  /*fcf80*/  LDL.LU R14, [R1+0x2c98] ;  /* 0x002c9800010e7983 */ /* 0x000f280000300800 */
[----:B------:R0:W-:Y:S04]  /*fcf90*/  STL [R1+0x5c8], R13 ;  /* 0x0005c80d01007387 */ /* 0x0001e80000100800 */
[----:B0-----:R-:W5:Y:S01]  /*fcfa0*/  LDL.LU R13, [R1+0x2c94] ;  /* 0x002c9400010d7983 */ /* 0x001f620000300800 */
[----:B------:R-:W-:-:S02]  /*fcfb0*/  LOP3.LUT R11, R11, 0xffff, RZ, 0xc0, !PT ;  /* 0x0000ffff0b0b7812 */ /* 0x000fc400078ec0ff */
[----:B------:R-:W-:Y:S02]  /*fcfc0*/  PRMT R12, R15, 0x3340, R12 ;  /* 0x000033400f0c7816 */ /* 0x000fe4000000000c */
[----:B------:R-:W-:Y:S02]  /*fcfd0*/  PRMT R9, R10, 0x3340, R9 ;  /* 0x000033400a097816 */ /* 0x000fe40000000009 */
[----:B------:R-:W-:Y:S01]  /*fcfe0*/  PRMT R8, R11, 0x3340, R8 ;  /* 0x000033400b087816 */ /* 0x000fe20000000008 */
[----:B------:R-:W-:Y:S04]  /*fcff0*/  STL [R1+0x5c4], R12 ;  /* 0x0005c40c01007387 */ /* 0x000fe80000100800 */
[----:B------:R0:W-:Y:S04]  /*fd000*/  STL [R1+0x5c0], R9 ;  /* 0x0005c00901007387 */ /* 0x0001e80000100800 */
[----:B------:R1:W-:Y:S01]  /*fd010*/  STL [R1+0x5ac], R8 ;  /* 0x0005ac0801007387 */ /* 0x0003e20000100800 */
[----:B0-----:R-:W-:-:S02]  /*fd020*/  LOP3.LUT R9, R37, 0xffff, RZ, 0xc0, !PT ;  /* 0x0000ffff25097812 */ /* 0x001fc400078ec0ff */
[----:B-1----:R-:W-:Y:S01]  /*fd030*/  LOP3.LUT R8, R61, 0xffff, RZ, 0xc0, !PT ;  /* 0x0000ffff3d087812 */ /* 0x002fe200078ec0ff */
[----:B------:R-:W5:Y:S04]  /*fd040*/  LDL.LU R37, [R1+0x46fc] ;  /* 0x0046fc0001257983 */ /* 0x000f680000300800 */
[----:B------:R-:W5:Y:S01]  /*fd050*/  LDL.LU R61, [R1+0x46f8] ;  /* 0x0046f800013d7983 */ /* 0x000f620000300800 */
[----:B--2---:R-:W-:Y:S02]  /*fd060*/  LOP3.LUT R10, R17, 0xffff, RZ, 0xc0, !PT ;  /* 0x0000ffff110a7812 */ /* 0x004fe400078ec0ff */
[----:B---3--:R-:W-:Y:S02]  /*fd070*/  LOP3.LUT R11, R18, 0xffff, RZ, 0xc0, !PT ;  /* 0x0000ffff120b7812 */ /* 0x008fe400078ec0ff */
[----:B----4-:R-:W-:-:S02]  /*fd080*/  LOP3.LUT R15, R14, 0xffff, RZ, 0xc0, !PT ;  /* 0x0000ffff0e0f7812 */ /* 0x010fc400078ec0ff */
[----:B------:R-:W-:Y:S02]  /*fd090*/  LOP3.LUT R12, R19, 0xffff, RZ, 0xc0, !PT ;  /* 0x0000ffff130c7812 */ /* 0x000fe400078ec0ff */
[----:B------:R-:W-:Y:S02]  /*fd0a0*/  SHF.R.U32.HI R19, RZ, 0x8, R15 ;  /* 0x00000008ff137819 */ /* 0x000fe4000001160f */
[--C-:B------:R-:W-:Y:S02]  /*fd0b0*/  PRMT R15, R15, 0x3340, R11.reuse ;  /* 0x000033400f0f7816 */ /* 0x100fe4000000000b */
[----:B-----5:R-:W-:Y:S02]  /*fd0c0*/  LOP3.LUT R14, R13, 0xffff, RZ, 0xc0, !PT ;  /* 0x0000ffff0d0e7812 */ /* 0x020fe400078ec0ff */
[----:B------:R-:W-:Y:S02]  /*fd0d0*/  LOP3.LUT R13, R16, 0xffff, RZ, 0xc0, !PT ;  /* 0x0000ffff100d7812 */ /* 0x000fe400078ec0ff */
[----:B------:R-:W-:-:S02]  /*fd0e0*/  SHF.R.U32.HI R16, RZ, 0x8, R11 ;  /* 0x00000008ff107819 */ /* 0x000fc4000001160b */
[----:B------:R-:W-:Y:S02]  /*fd0f0*/  SHF.R.U32.HI R18, RZ, 0x8, R14 ;  /* 0x00000008ff127819 */ /* 0x000fe4000001160e */
[--C-:B------:R-:W-:Y:S02]  /*fd100*/  PRMT R14, R14, 0x3340, R10.reuse ;  /* 0x000033400e0e7816 */ /* 0x100fe4000000000a */
[----:B------:R-:W-:Y:S02]  /*fd110*/  SHF.R.U32.HI R11, RZ, 0x8, R10 ;  /* 0x00000008ff0b7819 */ /* 0x000fe4000001160a */
[----:B------:R-:W-:Y:S02]  /*fd120*/  SHF.R.U32.HI R17, RZ, 0x8, R13 ;  /* 0x00000008ff117819 */ /* 0x000fe4000001160d */
[--C-:B------:R-:W-:Y:S02]  /*fd130*/  PRMT R13, R13, 0x3340, R9.reuse ;  /* 0x000033400d0d7816 */ /* 0x100fe40000000009 */
[----:B------:R-:W-:-:S02]  /*fd140*/  SHF.R.U32.HI R10, RZ, 0x8, R9 ;  /* 0x00000008ff0a7819 */ /* 0x000fc40000011609 */
        /* <DEDUP_REMOVED lines=56> */
[----:B------:R-:W-:Y:S02]  /*fd4d0*/  LOP3.LUT R13, R16, 0xffff, RZ, 0xc0, !PT ;  /* 0x0000ffff100d7812 */ /* 0x000fe400078ec0ff */
[----:B------:R-:W-:Y:S01]  /*fd4e0*/  PRMT R14, R15, 0x3340, R14 ;  /* 0x000033400f0e7816 */ /* 0x000fe2000000000e */
[----:B------:R1:W-:Y:S04]  /*fd4f0*/  STL [R1+0x8e8], R12 ;  /* 0x0008e80c01007387 */ /* 0x0003e80000100800 */
[----:B------:R-:W3:Y:S01]  /*fd500*/  LDL.LU R16, [R1+0x2b60] ;  /* 0x002b600001107983 */ /* 0x000ee20000300800 */
[----:B0-----:R-:W-:-:S02]  /*fd510*/  SHF.R.U32.HI R10, RZ, 0x8, R8 ;  /* 0x00000008ff0a7819 */ /* 0x001fc40000011608 */
[----:B------:R-:W-:Y:S02]  /*fd520*/  LOP3.LUT R8, R17, 0xffff, RZ, 0xc0, !PT ;  /* 0x0000ffff11087812 */ /* 0x000fe400078ec0ff */
[----:B-1----:R-:W-:Y:S02]  /*fd530*/  LOP3.LUT R12, R9, 0xffff, RZ, 0xc0, !PT ;  /* 0x0000ffff090c7812 */ /* 0x002fe400078ec0ff */
        /* <DEDUP_REMOVED lines=12> */
[----:B------:R-:W-:Y:S01]  /*fd600*/  STL [R1+0x580], R10 ;  /* 0x0005800a01007387 */ /* 0x000fe20000100800 */
[----:B------:R-:W-:-:S03]  /*fd610*/  LOP3.LUT R9, R61, 0xffff, RZ, 0xc0, !PT ;  /* 0x0000ffff3d097812 */ /* 0x000fc600078ec0ff */
[----:B------:R0:W-:Y:S04]  /*fd620*/  STL [R1+0x56c], R8 ;  /* 0x00056c0801007387 */ /* 0x0001e80000100800 */
        /* <DEDUP_REMOVED lines=8> */
[--C-:B------:R-:W-:Y:S02]  /*fd6b0*/  SHF.R.U32.HI R17, RZ, 0x8, R11.reuse ;  /* 0x00000008ff117819 */ /* 0x100fe4000001160b */
[----:B------:R-:W-:Y:S02]  /*fd6c0*/  PRMT R16, R15, 0x3340, R11 ;  /* 0x000033400f107816 */ /* 0x000fe4000000000b */
[----:B------:R-:W-:-:S02]  /*fd6d0*/  LOP3.LUT R12, R18, 0xffff, RZ, 0xc0, !PT ;  /* 0x0000ffff120c7812 */ /* 0x000fc400078ec0ff */
[----:B------:R-:W-:Y:S02]  /*fd6e0*/  LOP3.LUT R14, R14, 0xffff, RZ, 0xc0, !PT ;  /* 0x0000ffff0e0e7812 */ /* 0x000fe400078ec0ff */
        /* <DEDUP_REMOVED lines=24> */
[----:B------:R-:W5:Y:S04]  /*fd870*/  LDL.LU R15, [R1+0x2cd8] ;  /* 0x002cd800010f7983 */ /* 0x000f680000300800 */
[----:B------:R0:W-:Y:S01]  /*fd880*/  STL [R1+0x568], R14 ;  /* 0x0005680e01007387 */ /* 0x0001e20000100800 */
[----:B------:R-:W-:-:S03]  /*fd890*/  PRMT R13, R13, 0x3340, R12 ;  /* 0x000033400d0d7816 */ /* 0x000fc6000000000c */
[----:B0-----:R-:W5:Y:S04]  /*fd8a0*/  LDL.LU R14, [R1+0x2cd4] ;  /* 0x002cd400010e7983 */ /* 0x001f680000300800 */
[----:B------:R-:W5:Y:S01]  /*fd8b0*/  LDL.LU R12, [R1+0x2ccc] ;  /* 0x002ccc00010c7983 */ /* 0x000f620000300800 */
[----:B------:R-:W-:Y:S02]  /*fd8c0*/  LOP3.LUT R11, R11, 0xffff, RZ, 0xc0, !PT ;  /* 0x0000ffff0b0b7812 */ /* 0x000fe400078ec0ff */
[----:B------:R-:W-:Y:S02]  /*fd8d0*/  LOP3.LUT R10, R10, 0xffff, RZ, 0xc0, !PT ;  /* 0x0000ffff0a0a7812 */ /* 0x000fe400078ec0ff */
[----:B------:R-:W-:Y:S02]  /*fd8e0*/  PRMT R8, R9, 0x3340, R8 ;  /* 0x0000334009087816 */ /* 0x000fe40000000008 */
[----:B------:R-:W-:Y:S01]  /*fd8f0*/  PRMT R10, R11, 0x3340, R10 ;  /* 0x000033400b0a7816 */ /* 0x000fe2000000000a */
[----:B------:R-:W-:Y:S04]  /*fd900*/  STL [R1+0x564], R13 ;  /* 0x0005640d01007387 */ /* 0x000fe80000100800 */
[----:B------:R-:W-:Y:S04]  /*fd910*/  STL [R1+0x560], R10 ;  /* 0x0005600a01007387 */ /* 0x000fe80000100800 */
[----:B------:R0:W-:Y:S02]  /*fd920*/  STL [R1+0x54c], R8 ;  /* 0x00054c0801007387 */ /* 0x0001e40000100800 */
[----:B0-----:R-:W-:-:S02]  /*fd930*/  LOP3.LUT R8, R41, 0xffff, RZ, 0xc0, !PT ;  /* 0x0000ffff29087812 */ /* 0x001fc400078ec0ff */
[----:B------:R-:W5:Y:S01]  /*fd940*/  LDL.LU R41, [R1+0x46e8] ;  /* 0x0046e80001297983 */ /* 0x000f620000300800 */
[----:B--2---:R-:W-:-:S03]  /*fd950*/  LOP3.LUT R9, R19, 0xffff, RZ, 0xc0, !PT ;  /* 0x0000ffff13097812 */ /* 0x004fc600078ec0ff */
[----:B------:R-:W2:Y:S01]  /*fd960*/  LDL.LU R19, [R1+0x2b90] ;  /* 0x002b900001137983 */ /* 0x000ea20000300800 */
[----:B---3--:R-:W-:Y:S02]  /*fd970*/  LOP3.LUT R10, R16, 0xffff, RZ, 0xc0, !PT ;  /* 0x0000ffff100a7812 */ /* 0x008fe400078ec0ff */
[----:B----4-:R-:W-:Y:S02]  /*fd980*/  LOP3.LUT R11, R18, 0xffff, RZ, 0xc0, !PT ;  /* 0x0000ffff120b7812 */ /* 0x010fe400078ec0ff */
[----:B-----5:R-:W-:-:S04]  /*fd990*/  LOP3.LUT R15, R15, 0xffff, RZ, 0xc0, !PT ;  /* 0x0000ffff0f0f7812 */ /* 0x020fc800078ec0ff */
[----:B------:R-:W-:Y:S02]  /*fd9a0*/  SHF.R.U32.HI R18, RZ, 0x8, R15 ;  /* 0x00000008ff127819 */ /* 0x000fe4000001160f */
[----:B------:R-:W-:Y:S02]  /*fd9b0*/  PRMT R15, R15, 0x3340, R11 ;  /* 0x000033400f0f7816 */ /* 0x000fe4000000000b */
[----:B------:R-:W-:Y:S02]  /*fd9c0*/  SHF.R.U32.HI R16, RZ, 0x8, R10 ;  /* 0x00000008ff107819 */ /* 0x000fe4000001160a */
[----:B------:R-:W-:Y:S02]  /*fd9d0*/  LOP3.LUT R14, R14, 0xffff, RZ, 0xc0, !PT ;  /* 0x0000ffff0e0e7812 */ /* 0x000fe400078ec0ff */
[----:B------:R-:W-:Y:S02]  /*fd9e0*/  LOP3.LUT R13, R12, 0xffff, RZ, 0xc0, !PT ;  /* 0x0000ffff0c0d7812 */ /* 0x000fe400078ec0ff */
[----:B------:R-:W-:-:S02]  /*fd9f0*/  LOP3.LUT R12, R17, 0xffff, RZ, 0xc0, !PT ;  /* 0x0000ffff110c7812 */ /* 0x000fc400078ec0ff */
[----:B------:R-:W-:Y:S01]  /*fda00*/  SHF.R.U32.HI R17, RZ, 0x8, R11 ;  /* 0x00000008ff117819 */ /* 0x000fe2000001160b */
[----:B------:R0:W-:Y:S01]  /*fda10*/  STL [R1+0x8a8], R15 ;  /* 0x0008a80f01007387 */ /* 0x0001e20000100800 */
[----:B------:R-:W-:Y:S02]  /*fda20*/  SHF.R.U32.HI R11, RZ, 0x8, R14 ;  /* 0x00000008ff0b7819 */ /* 0x000fe4000001160e */
[----:B0-----:R-:W-:Y:S02]  /*fda30*/  PRMT R15, R14, 0x3340, R10 ;  /* 0x000033400e0f7816 */ /* 0x001fe4000000000a */
[----:B------:R-:W-:Y:S02]  /*fda40*/  SHF.R.U32.HI R14, RZ, 0x8, R13 ;  /* 0x00000008ff0e7819 */ /* 0x000fe4000001160d */
[--C-:B------:R-:W-:Y:S02]  /*fda50*/  PRMT R10, R13, 0x3340, R9.reuse ;  /* 0x000033400d0a7816 */ /* 0x100fe40000000009 */
[----:B------:R-:W-:-:S02]  /*fda60*/  SHF.R.U32.HI R13, RZ, 0x8, R9 ;  /* 0x00000008ff0d7819 */ /* 0x000fc40000011609 */
[----:B------:R-:W-:Y:S01]  /*fda70*/  PRMT R9, R12, 0x3340, R8 ;  /* 0x000033400c097816 */ /* 0x000fe20000000008 */
[----:B------:R0:W-:Y:S01]  /*fda80*/  STL [R1+0x8a4], R15 ;  /* 0x0008a40f01007387 */ /* 0x0001e20000100800 */
[----:B------:R-:W-:-:S03]  /*fda90*/  LOP3.LUT R14, R14, 0xffff, RZ, 0xc0, !PT ;  /* 0x0000ffff0e0e7812 */ /* 0x000fc600078ec0ff */
[----:B------:R1:W-:Y:S01]  /*fdaa0*/  STL [R1+0x8c0], R10 ;  /* 0x0008c00a01007387 */ /* 0x0003e20000100800 */
[----:B------:R-:W-:-:S03]  /*fdab0*/  LOP3.LUT R13, R13, 0xffff, RZ, 0xc0, !PT ;  /* 0x0000ffff0d0d7812 */ /* 0x000fc600078ec0ff */
[----:B------:R3:W-:Y:S01]  /*fdac0*/  STL [R1+0x8ac], R9 ;  /* 0x0008ac0901007387 */ /* 0x0007e20000100800 */
[----:B------:R-:W-:Y:S02]  /*fdad0*/  PRMT R13, R14, 0x3340, R13 ;  /* 0x000033400e0d7816 */ /* 0x000fe4000000000d */
[----:B0-----:R-:W-:Y:S02]  /*fdae0*/  SHF.R.U32.HI R15, RZ, 0x8, R12 ;  /* 0x00000008ff0f7819 */ /* 0x001fe4000001160c */
[----:B------:R-:W-:Y:S02]  /*fdaf0*/  SHF.R.U32.HI R12, RZ, 0x8, R8 ;  /* 0x00000008ff0c7819 */ /* 0x000fe40000011608 */
[----:B-1----:R-:W-:Y:S02]  /*fdb00*/  LOP3.LUT R10, R18, 0xffff, RZ, 0xc0, !PT ;  /* 0x0000ffff120a7812 */ /* 0x002fe400078ec0ff */
[----:B------:R-:W-:Y:S01]  /*fdb10*/  LOP3.LUT R8, R16, 0xffff, RZ, 0xc0, !PT ;  /* 0x0000ffff10087812 */ /* 0x000fe200078ec0ff */
[----:B------:R-:W4:Y:S01]  /*fdb20*/  LDL.LU R18, [R1+0x2b94] ;  /* 0x002b940001127983 */ /* 0x000f220000300800 */
[----:B---3--:R-:W-:-:S03]  /*fdb30*/  LOP3.LUT R9, R17, 0xffff, RZ, 0xc0, !PT ;  /* 0x0000ffff11097812 */ /* 0x008fc600078ec0ff */
[----:B------:R-:W3:Y:S04]  /*fdb40*/  LDL.LU R17, [R1+0x2c4c] ;  /* 0x002c4c0001117983 */ /* 0x000ee80000300800 */
[----:B------:R-:W5:Y:S04]  /*fdb50*/  LDL.LU R16, [R1+0x2c50] ;  /* 0x002c500001107983 */ /* 0x000f680000300800 */
[----:B------:R-:W3:Y:S04]  /*fdb60*/  LDL.LU R14, [R1+0x2ce8] ;  /* 0x002ce800010e7983 */ /* 0x000ee80000300800 */
[----:B------:R0:W-:Y:S04]  /*fdb70*/  STL [R1+0x548], R13 ;  /* 0x0005480d01007387 */ /* 0x0001e80000100800 */
[----:B0-----:R-:W5:Y:S01]  /*fdb80*/  LDL.LU R13, [R1+0x2ce4] ;  /* 0x002ce400010d7983 */ /* 0x001f620000300800 */
[----:B------:R-:W-:-:S02]  /*fdb90*/  LOP3.LUT R15, R15, 0xffff, RZ, 0xc0, !PT ;  /* 0x0000ffff0f0f7812 */ /* 0x000fc400078ec0ff */
[----:B------:R-:W-:Y:S02]  /*fdba0*/  LOP3.LUT R12, R12, 0xffff, RZ, 0xc0, !PT ;  /* 0x0000ffff0c0c7812 */ /* 0x000fe400078ec0ff */
[----:B------:R-:W-:Y:S02]  /*fdbb0*/  LOP3.LUT R11, R11, 0xffff, RZ, 0xc0, !PT ;  /* 0x0000ffff0b0b7812 */ /* 0x000fe400078ec0ff */
[----:B------:R-:W-:Y:S02]  /*fdbc0*/  PRMT R9, R10, 0x3340, R9 ;  /* 0x000033400a097816 */ /* 0x000fe40000000009 */
[----:B------:R-:W-:Y:S02]  /*fdbd0*/  PRMT R12, R15, 0x3340, R12 ;  /* 0x000033400f0c7816 */ /* 0x000fe4000000000c */
[----:B------:R-:W-:-:S03]  /*fdbe0*/  PRMT R8, R11, 0x3340, R8 ;  /* 0x000033400b087816 */ /* 0x000fc60000000008 */
[----:B------:R-:W-:Y:S04]  /*fdbf0*/  STL [R1+0x544], R12 ;  /* 0x0005440c01007387 */ /* 0x000fe80000100800 */
[----:B------:R0:W-:Y:S04]  /*fdc00*/  STL [R1+0x528], R9 ;  /* 0x0005280901007387 */ /* 0x0001e80000100800 */
[----:B------:R1:W-:Y:S01]  /*fdc10*/  STL [R1+0x524], R8 ;  /* 0x0005240801007387 */ /* 0x0003e20000100800 */
[----:B0-----:R-:W-:Y:S02]  /*fdc20*/  LOP3.LUT R9, R37, 0xffff, RZ, 0xc0, !PT ;  /* 0x0000ffff25097812 */ /* 0x001fe400078ec0ff */
[----:B-1----:R-:W-:Y:S01]  /*fdc30*/  LOP3.LUT R8, R61, 0xffff, RZ, 0xc0, !PT ;  /* 0x0000ffff3d087812 */ /* 0x002fe200078ec0ff */
[----:B------:R-:W5:Y:S04]  /*fdc40*/  LDL.LU R37, [R1+0x46e4] ;  /* 0x0046e40001257983 */ /* 0x000f680000300800 */
[----:B------:R-:W5:Y:S01]  /*fdc50*/  LDL.LU R61, [R1+0x46e0] ;  /* 0x0046e000013d7983 */ /* 0x000f620000300800 */
[----:B--2---:R-:W-:-:S02]  /*fdc60*/  LOP3.LUT R10, R19, 0xffff, RZ, 0xc0, !PT ;  /* 0x0000ffff130a7812 */ /* 0x004fc400078ec0ff */
[----:B----4-:R-:W-:Y:S02]  /*fdc70*/  LOP3.LUT R11, R18, 0xffff, RZ, 0xc0, !PT ;  /* 0x0000ffff120b7812 */ /* 0x010fe400078ec0ff */
[----:B---3--:R-:W-:Y:S02]  /*fdc80*/  LOP3.LUT R15, R14, 0xffff, RZ, 0xc0, !PT ;  /* 0x0000ffff0e0f7812 */ /* 0x008fe400078ec0ff */
[----:B------:R-:W-:Y:S02]  /*fdc90*/  LOP3.LUT R12, R17, 0xffff, RZ, 0xc0, !PT ;  /* 0x0000ffff110c7812 */ /* 0x000fe400078ec0ff */
[----:B------:R-:W-:Y:S02]  /*fdca0*/  SHF.R.U32.HI R19, RZ, 0x8, R15 ;  /* 0x00000008ff137819 */ /* 0x000fe4000001160f */
[--C-:B------:R-:W-:Y:S02]  /*fdcb0*/  PRMT R15, R15, 0x3340, R11.reuse ;  /* 0x000033400f0f7816 */ /* 0x100fe4000000000b */
[----:B------:R-:W-:-:S02]  /*fdcc0*/  SHF.R.U32.HI R17, RZ, 0x8, R11 ;  /* 0x00000008ff117819 */ /* 0x000fc4000001160b */
[----:B-----5:R-:W-:Y:S02]  /*fdcd0*/  LOP3.LUT R14, R13, 0xffff, RZ, 0xc0, !PT ;  /* 0x0000ffff0d0e7812 */ /* 0x020fe400078ec0ff */
[----:B------:R-:W-:Y:S02]  /*fdce0*/  LOP3.LUT R13, R16, 0xffff, RZ, 0xc0, !PT ;  /* 0x0000ffff100d7812 */ /* 0x000fe400078ec0ff */
[----:B------:R-:W-:Y:S01]  /*fdcf0*/  SHF.R.U32.HI R16, RZ, 0x8, R10 ;  /* 0x00000008ff107819 */ /* 0x000fe2000001160a */
[----:B------:R0:W-:Y:S01]  /*fdd00*/  STL [R1+0x888], R15 ;  /* 0x0008880f01007387 */ /* 0x0001e20000100800 */
[----:B------:R-:W-:Y:S02]  /*fdd10*/  SHF.R.U32.HI R18, RZ, 0x8, R14 ;  /* 0x00000008ff127819 */ /* 0x000fe4000001160e */
[----:B------:R-:W-:Y:S02]  /*fdd20*/  PRMT R11, R14, 0x3340, R10 ;  /* 0x000033400e0b7816 */ /* 0x000fe4000000000a */
[----:B------:R-:W-:-:S02]  /*fdd30*/  PRMT R10, R13, 0x3340, R9 ;  /* 0x000033400d0a7816 */ /* 0x000fc40000000009 */
[----:B------:R-:W-:Y:S02]  /*fdd40*/  SHF.R.U32.HI R14, RZ, 0x8, R9 ;  /* 0x00000008ff0e7819 */ /* 0x000fe40000011609 */
[----:B------:R-:W-:Y:S01]  /*fdd50*/  PRMT R9, R12, 0x3340, R8 ;  /* 0x000033400c097816 */ /* 0x000fe20000000008 */
[----:B------:R1:W-:Y:S01]  /*fdd60*/  STL [R1+0x884], R11 ;  /* 0x0008840b01007387 */ /* 0x0003e20000100800 */
[----:B0-----:R-:W-:-:S03]  /*fdd70*/  SHF.R.U32.HI R15, RZ, 0x8, R13 ;  /* 0x00000008ff0f7819 */ /* 0x001fc6000001160d */
[----:B------:R0:W-:Y:S04]  /*fdd80*/  STL [R1+0x8a0], R10 ;  /* 0x0008a00a01007387 */ /* 0x0001e80000100800 */
[----:B------:R2:W-:Y:S01]  /*fdd90*/  STL [R1+0x88c], R9 ;  /* 0x00088c0901007387 */ /* 0x0005e20000100800 */
[----:B------:R-:W-:Y:S02]  /*fdda0*/  LOP3.LUT R14, R14, 0xffff, RZ, 0xc0, !PT ;  /* 0x0000ffff0e0e7812 */ /* 0x000fe400078ec0ff */
[----:B------:R-:W-:Y:S02]  /*fddb0*/  LOP3.LUT R15, R15, 0xffff, RZ, 0xc0, !PT ;  /* 0x0000ffff0f0f7812 */ /* 0x000fe400078ec0ff */
[----:B------:R-:W-:Y:S02]  /*fddc0*/  SHF.R.U32.HI R13, RZ, 0x8, R12 ;  /* 0x00000008ff0d7819 */ /* 0x000fe4000001160c */
[----:B-1----:R-:W-:-:S02]  /*fddd0*/  LOP3.LUT R11, R19, 0xffff, RZ, 0xc0, !PT ;  /* 0x0000ffff130b7812 */ /* 0x002fc400078ec0ff */
[----:B------:R-:W-:Y:S01]  /*fdde0*/  SHF.R.U32.HI R12, RZ, 0x8, R8 ;  /* 0x00000008ff0c7819 */ /* 0x000fe20000011608 */
[----:B------:R-:W3:Y:S01]  /*fddf0*/  LDL.LU R19, [R1+0x2bb4] ;  /* 0x002bb40001137983 */ /* 0x000ee20000300800 */
[----:B0-----:R-:W-:Y:S02]  /*fde00*/  LOP3.LUT R10, R17, 0xffff, RZ, 0xc0, !PT ;  /* 0x0000ffff110a7812 */ /* 0x001fe400078ec0ff */
[----:B--2---:R-:W-:Y:S01]  /*fde10*/  LOP3.LUT R9, R18, 0xffff, RZ, 0xc0, !PT ;  /* 0x0000ffff12097812 */ /* 0x004fe200078ec0ff */
[----:B------:R-:W2:Y:S04]  /*fde20*/  LDL.LU R17, [R1+0x2bb8] ;  /* 0x002bb80001117983 */ /* 0x000ea80000300800 */
[----:B------:R-:W4:Y:S01]  /*fde30*/  LDL.LU R18, [R1+0x2c64] ;  /* 0x002c640001127983 */ /* 0x000f220000300800 */
[----:B------:R-:W-:-:S02]  /*fde40*/  LOP3.LUT R8, R16, 0xffff, RZ, 0xc0, !PT ;  /* 0x0000ffff10087812 */ /* 0x000fc400078ec0ff */
[----:B------:R-:W-:Y:S01]  /*fde50*/  PRMT R14, R15, 0x3340, R14 ;  /* 0x000033400f0e7816 */ /* 0x000fe2000000000e */
[----:B------:R-:W5:Y:S04]  /*fde60*/  LDL.LU R16, [R1+0x2c70] ;  /* 0x002c700001107983 */ /* 0x000f680000300800 */
[----:B------:R-:W3:Y:S04]  /*fde70*/  LDL.LU R15, [R1+0x2cf4] ;  /* 0x002cf400010f7983 */ /* 0x000ee80000300800 */
[----:B------:R0:W-:Y:S04]  /*fde80*/  STL [R1+0x50c], R14 ;  /* 0x00050c0e01007387 */ /* 0x0001e80000100800 */
[----:B0-----:R-:W5:Y:S01]  /*fde90*/  LDL.LU R14, [R1+0x2cf0] ;  /* 0x002cf000010e7983 */ /* 0x001f620000300800 */
[----:B------:R-:W-:-:S02]  /*fdea0*/  LOP3.LUT R13, R13, 0xffff, RZ, 0xc0, !PT ;  /* 0x0000ffff0d0d7812 */ /* 0x000fc400078ec0ff */
[----:B------:R-:W-:Y:S02]  /*fdeb0*/  LOP3.LUT R12, R12, 0xffff, RZ, 0xc0, !PT ;  /* 0x0000ffff0c0c7812 */ /* 0x000fe400078ec0ff */
        /* <DEDUP_REMOVED lines=12> */
[----:B---3--:R-:W-:Y:S02]  /*fdf80*/  LOP3.LUT R15, R15, 0xffff, RZ, 0xc0, !PT ;  /* 0x0000ffff0f0f7812 */ /* 0x008fe400078ec0ff */
[----:B------:R-:W-:Y:S02]  /*fdf90*/  LOP3.LUT R10, R19, 0xffff, RZ, 0xc0, !PT ;  /* 0x0000ffff130a7812 */ /* 0x000fe400078ec0ff */
[----:B------:R-:W-:Y:S01]  /*fdfa0*/  SHF.R.U32.HI R17, RZ, 0x8, R11 ;  /* 0x00000008ff117819 */ /* 0x000fe2000001160b */
[----:B------:R-:W2:Y:S01]  /*fdfb0*/  LDL.LU R19, [R1+0x2bd0] ;  /* 0x002bd00001137983 */ /* 0x000ea20000300800 */
[----:B------:R-:W-:-:S02]  /*fdfc0*/  SHF.R.U32.HI R18, RZ, 0x8, R15 ;  /* 0x00000008ff127819 */ /* 0x000fc4000001160f */
[----:B------:R-:W-:Y:S02]  /*fdfd0*/  PRMT R15, R15, 0x3340, R11 ;  /* 0x000033400f0f7816 */ /* 0x000fe4000000000b */
[----:B-----5:R-:W-:-:S03]  /*fdfe0*/  LOP3.LUT R14, R14, 0xffff, RZ, 0xc0, !PT ;  /* 0x0000ffff0e0e7812 */ /* 0x020fc600078ec0ff */
[----:B------:R0:W-:Y:S01]  /*fdff0*/  STL [R1+0x86c], R15 ;  /* 0x00086c0f01007387 */ /* 0x0001e20000100800 */
[----:B------:R-:W-:Y:S02]  /*fe000*/  SHF.R.U32.HI R11, RZ, 0x8, R14 ;  /* 0x00000008ff0b7819 */ /* 0x000fe4000001160e */
[----:B------:R-:W-:Y:S02]  /*fe010*/  PRMT R14, R14, 0x3340, R10 ;  /* 0x000033400e0e7816 */ /* 0x000fe4000000000a */
[----:B------:R-:W-:Y:S02]  /*fe020*/  LOP3.LUT R13, R16, 0xffff, RZ, 0xc0, !PT ;  /* 0x0000ffff100d7812 */ /* 0x000fe400078ec0ff */
[----:B0-----:R-:W-:Y:S02]  /*fe030*/  SHF.R.U32.HI R15, RZ, 0x8, R12 ;  /* 0x00000008ff0f7819 */ /* 0x001fe4000001160c */
[----:B------:R-:W-:Y:S01]  /*fe040*/  PRMT R12, R12, 0x3340, R8 ;  /* 0x000033400c0c7816 */ /* 0x000fe20000000008 */
[----:B------:R0:W-:Y:S04]  /*fe050*/  STL [R1+0x868], R14 ;  /* 0x0008680e01007387 */ /* 0x0001e80000100800 */
[----:B------:R1:W-:Y:S01]  /*fe060*/  STL [R1+0x880], R12 ;  /* 0x0008800c01007387 */ /* 0x0003e20000100800 */
[----:B------:R-:W-:-:S02]  /*fe070*/  LOP3.LUT R15, R15, 0xffff, RZ, 0xc0, !PT ;  /* 0x0000ffff0f0f7812 */ /* 0x000fc400078ec0ff */
[----:B0-----:R-:W-:Y:S02]  /*fe080*/  SHF.R.U32.HI R14, RZ, 0x8, R8 ;  /* 0x00000008ff0e7819 */ /* 0x001fe40000011608 */
[----:B------:R-:W-:Y:S02]  /*fe090*/  SHF.R.U32.HI R16, RZ, 0x8, R13 ;  /* 0x00000008ff107819 */ /* 0x000fe4000001160d */
[--C-:B-1----:R-:W-:Y:S02]  /*fe0a0*/  PRMT R12, R13, 0x3340, R9.reuse ;  /* 0x000033400d0c7816 */ /* 0x102fe40000000009 */
[----:B------:R-:W-:Y:S02]  /*fe0b0*/  LOP3.LUT R14, R14, 0xffff, RZ, 0xc0, !PT ;  /* 0x0000ffff0e0e7812 */ /* 0x000fe400078ec0ff */
[----:B------:R-:W-:Y:S02]  /*fe0c0*/  LOP3.LUT R13, R11, 0xffff, RZ, 0xc0, !PT ;  /* 0x0000ffff0b0d7812 */ /* 0x000fe400078ec0ff */
[----:B------:R-:W-:Y:S01]  /*fe0d0*/  SHF.R.U32.HI R8, RZ, 0x8, R9 ;  /* 0x00000008ff087819 */ /* 0x000fe20000011609 */
[----:B------:R0:W-:Y:S01]  /*fe0e0*/  STL [R1+0x864], R12 ;  /* 0x0008640c01007387 */ /* 0x0001e20000100800 */
[----:B------:R-:W-:-:S02]  /*fe0f0*/  PRMT R14, R15, 0x3340, R14 ;  /* 0x000033400f0e7816 */ /* 0x000fc4000000000e */
[----:B------:R-:W-:Y:S02]  /*fe100*/  LOP3.LUT R11, R17, 0xffff, RZ, 0xc0, !PT ;  /* 0x0000ffff110b7812 */ /* 0x000fe400078ec0ff */
[----:B------:R-:W-:Y:S02]  /*fe110*/  LOP3.LUT R9, R16, 0xffff, RZ, 0xc0, !PT ;  /* 0x0000ffff10097812 */ /* 0x000fe400078ec0ff */
[----:B0-----:R-:W-:Y:S02]  /*fe120*/  LOP3.LUT R12, R18, 0xffff, RZ, 0xc0, !PT ;  /* 0x0000ffff120c7812 */ /* 0x001fe400078ec0ff */
[----:B------:R-:W3:Y:S04]  /*fe130*/  LDL.LU R18, [R1+0x2bd4] ;  /* 0x002bd40001127983 */ /* 0x000ee80000300800 */
[----:B------:R-:W4:Y:S04]  /*fe140*/  LDL.LU R17, [R1+0x2c7c] ;  /* 0x002c7c0001117983 */ /* 0x000f280000300800 */
[----:B------:R-:W5:Y:S04]  /*fe150*/  LDL.LU R16, [R1+0x2c88] ;  /* 0x002c880001107983 */ /* 0x000f680000300800 */
[----:B------:R-:W4:Y:S04]  /*fe160*/  LDL.LU R15, [R1+0x2d04] ;  /* 0x002d0400010f7983 */ /* 0x000f280000300800 */
[----:B------:R0:W-:Y:S04]  /*fe170*/  STL [R1+0x4ec], R14 ;  /* 0x0004ec0e01007387 */ /* 0x0001e80000100800 */
[----:B0-----:R-:W5:Y:S01]  /*fe180*/  LDL.LU R14, [R1+0x2d00] ;  /* 0x002d0000010e7983 */ /* 0x001f620000300800 */
[----:B------:R-:W-:-:S02]  /*fe190*/  SHF.R.U32.HI R10, RZ, 0x8, R10 ;  /* 0x00000008ff0a7819 */ /* 0x000fc4000001160a */
[----:B------:R-:W-:Y:S02]  /*fe1a0*/  LOP3.LUT R8, R8, 0xffff, RZ, 0xc0, !PT ;  /* 0x0000ffff08087812 */ /* 0x000fe400078ec0ff */
        /* <DEDUP_REMOVED lines=12> */
[----:B---3--:R-:W-:Y:S02]  /*fe270*/  LOP3.LUT R11, R18, 0xffff, RZ, 0xc0, !PT ;  /* 0x0000ffff120b7812 */ /* 0x008fe400078ec0ff */
[----:B----4-:R-:W-:Y:S02]  /*fe280*/  LOP3.LUT R15, R15, 0xffff, RZ, 0xc0, !PT ;  /* 0x0000ffff0f0f7812 */ /* 0x010fe400078ec0ff */
        /* <DEDUP_REMOVED lines=9> */
[----:B------:R0:W-:Y:S04]  /*fe320*/  STL [R1+0x84c], R15 ;  /* 0x00084c0f01007387 */ /* 0x0001e80000100800 */
[----:B------:R-:W-:Y:S01]  /*fe330*/  STL [R1+0x848], R11 ;  /* 0x0008480b01007387 */ /* 0x000fe20000100800 */
[----:B------:R-:W-:-:S03]  /*fe340*/  SHF.R.U32.HI R19, RZ, 0x8, R14 ;  /* 0x00000008ff137819 */ /* 0x000fc6000001160e */
[----:B------:R1:W-:Y:S01]  /*fe350*/  STL [R1+0x860], R10 ;  /* 0x0008600a01007387 */ /* 0x0003e20000100800 */
[----:B------:R-:W-:Y:S02]  /*fe360*/  SHF.R.U32.HI R14, RZ, 0x8, R8 ;  /* 0x00000008ff0e7819 */ /* 0x000fe40000011608 */
[----:B0-----:R-:W-:Y:S02]  /*fe370*/  SHF.R.U32.HI R15, RZ, 0x8, R12 ;  /* 0x00000008ff0f7819 */ /* 0x001fe4000001160c */
[----:B-1----:R-:W-:Y:S02]  /*fe380*/  PRMT R10, R13, 0x3340, R9 ;  /* 0x000033400d0a7816 */ /* 0x002fe40000000009 */
[----:B------:R-:W-:Y:S02]  /*fe390*/  SHF.R.U32.HI R11, RZ, 0x8, R13 ;  /* 0x00000008ff0b7819 */ /* 0x000fe4000001160d */
[----:B------:R-:W-:Y:S02]  /*fe3a0*/  LOP3.LUT R15, R15, 0xffff, RZ, 0xc0, !PT ;  /* 0x0000ffff0f0f7812 */ /* 0x000fe400078ec0ff */
[----:B------:R-:W-:-:S02]  /*fe3b0*/  LOP3.LUT R14, R14, 0xffff, RZ, 0xc0, !PT ;  /* 0x0000ffff0e0e7812 */ /* 0x000fc400078ec0ff */
[----:B------:R-:W-:Y:S01]  /*fe3c0*/  LOP3.LUT R13, R18, 0xffff, RZ, 0xc0, !PT ;  /* 0x0000ffff120d7812 */ /* 0x000fe200078ec0ff */
[----:B------:R0:W-:Y:S04]  /*fe3d0*/  STL [R1+0x844], R10 ;  /* 0x0008440a01007387 */ /* 0x0001e80000100800 */
[----:B------:R-:W2:Y:S01]  /*fe3e0*/  LDL.LU R18, [R1+0x2bec] ;  /* 0x002bec0001127983 */ /* 0x000ea20000300800 */
[----:B------:R-:W-:Y:S02]  /*fe3f0*/  LOP3.LUT R12, R16, 0xffff, RZ, 0xc0, !PT ;  /* 0x0000ffff100c7812 */ /* 0x000fe400078ec0ff */
[----:B------:R-:W-:Y:S01]  /*fe400*/  SHF.R.U32.HI R8, RZ, 0x8, R9 ;  /* 0x00000008ff087819 */ /* 0x000fe20000011609 */
[----:B------:R-:W3:Y:S01]  /*fe410*/  LDL.LU R16, [R1+0x2bf0] ;  /* 0x002bf00001107983 */ /* 0x000ee20000300800 */
[----:B------:R-:W-:-:S02]  /*fe420*/  LOP3.LUT R9, R17, 0xffff, RZ, 0xc0, !PT ;  /* 0x0000ffff11097812 */ /* 0x000fc400078ec0ff */
[----:B------:R-:W-:Y:S02]  /*fe430*/  PRMT R14, R15, 0x3340, R14 ;  /* 0x000033400f0e7816 */ /* 0x000fe4000000000e */
[----:B0-----:R-:W-:Y:S02]  /*fe440*/  LOP3.LUT R10, R19, 0xffff, RZ, 0xc0, !PT ;  /* 0x0000ffff130a7812 */ /* 0x001fe400078ec0ff */
        /* <DEDUP_REMOVED lines=17> */
[----:B---3--:R-:W-:Y:S02]  /*fe560*/  LOP3.LUT R11, R16, 0xffff, RZ, 0xc0, !PT ;  /* 0x0000ffff100b7812 */ /* 0x008fe400078ec0ff */
[----:B--2---:R-:W-:Y:S02]  /*fe570*/  LOP3.LUT R10, R18, 0xffff, RZ, 0xc0, !PT ;  /* 0x0000ffff120a7812 */ /* 0x004fe400078ec0ff */
[----:B----4-:R-:W-:-:S02]  /*fe580*/  LOP3.LUT R15, R15, 0xffff, RZ, 0xc0, !PT ;  /* 0x0000ffff0f0f7812 */ /* 0x010fc400078ec0ff */
[----:B-----5:R-:W-:Y:S02]  /*fe590*/  LOP3.LUT R13, R17, 0xffff, RZ, 0xc0, !PT ;  /* 0x0000ffff110d7812 */ /* 0x020fe400078ec0ff */
[----:B------:R-:W-:Y:S02]  /*fe5a0*/  PRMT R17, R15, 0x3340, R11 ;  /* 0x000033400f117816 */ /* 0x000fe4000000000b */
[----:B------:R-:W-:Y:S02]  /*fe5b0*/  LOP3.LUT R12, R19, 0xffff, RZ, 0xc0, !PT ;  /* 0x0000ffff130c7812 */ /* 0x000fe400078ec0ff */
[----:B------:R-:W-:Y:S01]  /*fe5c0*/  SHF.R.U32.HI R18, RZ, 0x8, R15 ;  /* 0x00000008ff127819 */ /* 0x000fe2000001160f */
[----:B------:R-:W2:Y:S01]  /*fe5d0*/  LDL.LU R19, [R1+0x2c00] ;  /* 0x002c000001137983 */ /* 0x000ea20000300800 */
[----:B------:R-:W-:-:S03]  /*fe5e0*/  LOP3.LUT R14, R14, 0xffff, RZ, 0xc0, !PT ;  /* 0x0000ffff0e0e7812 */ /* 0x000fc600078ec0ff */
[----:B------:R0:W-:Y:S01]  /*fe5f0*/  STL [R1+0x840], R17 ;  /* 0x0008401101007387 */ /* 0x0001e20000100800 */
[----:B------:R-:W-:Y:S02]  /*fe600*/  SHF.R.U32.HI R15, RZ, 0x8, R14 ;  /* 0x00000008ff0f7819 */ /* 0x000fe4000001160e */
[--C-:B------:R-:W-:Y:S02]  /*fe610*/  PRMT R14, R14, 0x3340, R10.reuse ;  /* 0x000033400e0e7816 */ /* 0x100fe4000000000a */
[----:B------:R-:W-:Y:S02]  /*fe620*/  SHF.R.U32.HI R16, RZ, 0x8, R11 ;  /* 0x00000008ff107819 */ /* 0x000fe4000001160b */
[----:B------:R-:W-:Y:S02]  /*fe630*/  SHF.R.U32.HI R11, RZ, 0x8, R10 ;  /* 0x00000008ff0b7819 */ /* 0x000fe4000001160a */
[----:B0-----:R-:W-:Y:S02]  /*fe640*/  SHF.R.U32.HI R17, RZ, 0x8, R13 ;  /* 0x00000008ff117819 */ /* 0x001fe4000001160d */
[----:B------:R-:W-:-:S02]  /*fe650*/  PRMT R13, R13, 0x3340, R9 ;  /* 0x000033400d0d7816 */ /* 0x000fc40000000009 */
[----:B------:R-:W-:Y:S01]  /*fe660*/  SHF.R.U32.HI R10, RZ, 0x8, R9 ;  /* 0x00000008ff0a7819 */ /* 0x000fe20000011609 */
[----:B------:R0:W-:Y:S01]  /*fe670*/  STL [R1+0x82c], R14 ;  /* 0x00082c0e01007387 */ /* 0x0001e20000100800 */
[----:B------:R-:W-:-:S03]  /*fe680*/  SHF.R.U32.HI R9, RZ, 0x8, R12 ;  /* 0x00000008ff097819 */ /* 0x000fc6000001160c */
[----:B------:R1:W-:Y:S01]  /*fe690*/  STL [R1+0x828], R13 ;  /* 0x0008280d01007387 */ /* 0x0003e20000100800 */
[----:B------:R-:W-:Y:S02]  /*fe6a0*/  PRMT R12, R12, 0x3340, R8 ;  /* 0x000033400c0c7816 */ /* 0x000fe40000000008 */
[----:B------:R-:W-:Y:S02]  /*fe6b0*/  LOP3.LUT R15, R15, 0xffff, RZ, 0xc0, !PT ;  /* 0x0000ffff0f0f7812 */ /* 0x000fe400078ec0ff */
[----:B0-----:R-:W-:Y:S02]  /*fe6c0*/  LOP3.LUT R14, R18, 0xffff, RZ, 0xc0, !PT ;  /* 0x0000ffff120e7812 */ /* 0x001fe400078ec0ff */
[----:B-1----:R-:W-:Y:S01]  /*fe6d0*/  LOP3.LUT R13, R16, 0xffff, RZ, 0xc0, !PT ;  /* 0x0000ffff100d7812 */ /* 0x002fe200078ec0ff */
[----:B------:R0:W-:Y:S04]  /*fe6e0*/  STL [R1+0x824], R12 ;  /* 0x0008240c01007387 */ /* 0x0001e80000100800 */
[----:B------:R-:W3:Y:S04]  /*fe6f0*/  LDL.LU R18, [R1+0x2c04] ;  /* 0x002c040001127983 */ /* 0x000ee80000300800 */
[----:B------:R-:W4:Y:S01]  /*fe700*/  LDL.LU R16, [R1+0x2c08] ;  /* 0x002c080001107983 */ /* 0x000f220000300800 */
[----:B------:R-:W-:-:S02]  /*fe710*/  PRMT R13, R14, 0x3340, R13 ;  /* 0x000033400e0d7816 */ /* 0x000fc4000000000d */
[----:B0-----:R-:W-:Y:S02]  /*fe720*/  LOP3.LUT R12, R11, 0xffff, RZ, 0xc0, !PT ;  /* 0x0000ffff0b0c7812 */ /* 0x001fe400078ec0ff */
[----:B------:R-:W-:Y:S02]  /*fe730*/  LOP3.LUT R11, R17, 0xffff, RZ, 0xc0, !PT ;  /* 0x0000ffff110b7812 */ /* 0x000fe400078ec0ff */
[----:B------:R-:W5:Y:S04]  /*fe740*/  LDL.LU R17, [R1+0x2cb4] ;  /* 0x002cb40001117983 */ /* 0x000f680000300800 */
[----:B------:R-:W5:Y:S04]  /*fe750*/  LDL.LU R14, [R1+0x2d24] ;  /* 0x002d2400010e7983 */ /* 0x000f680000300800 */
[----:B------:R0:W-:Y:S01]  /*fe760*/  STL [R1+0x27c], R13 ;  /* 0x00027c0d01007387 */ /* 0x0001e20000100800 */
[----:B------:R-:W-:-:S03]  /*fe770*/  PRMT R15, R15, 0x3340, R12 ;  /* 0x000033400f0f7816 */ /* 0x000fc6000000000c */
[----:B0-----:R-:W5:Y:S04]  /*fe780*/  LDL.LU R13, [R1+0x2d20] ;  /* 0x002d2000010d7983 */ /* 0x001f680000300800 */
[----:B------:R-:W5:Y:S01]  /*fe790*/  LDL.LU R12, [R1+0x2d2c] ;  /* 0x002d2c00010c7983 */ /* 0x000f620000300800 */
        /* <DEDUP_REMOVED lines=10> */
[----:B------:R-:W5:Y:S01]  /*fe840*/  LDL.LU R37, [R1+0x46c4] ;  /* 0x0046c40001257983 */ /* 0x000f620000300800 */
[----:B--2---:R-:W-:-:S03]  /*fe850*/  LOP3.LUT R9, R19, 0xffff, RZ, 0xc0, !PT ;  /* 0x0000ffff13097812 */ /* 0x004fc600078ec0ff */
[----:B------:R-:W2:Y:S01]  /*fe860*/  LDL.LU R19, [R1+0x2c20] ;  /* 0x002c200001137983 */ /* 0x000ea20000300800 */
[----:B---3--:R-:W-:Y:S02]  /*fe870*/  LOP3.LUT R10, R18, 0xffff, RZ, 0xc0, !PT ;  /* 0x0000ffff120a7812 */ /* 0x008fe400078ec0ff */
[----:B----4-:R-:W-:Y:S02]  /*fe880*/  LOP3.LUT R11, R16, 0xffff, RZ, 0xc0, !PT ;  /* 0x0000ffff100b7812 */ /* 0x010fe400078ec0ff */
[----:B-----5:R-:W-:Y:S02]  /*fe890*/  LOP3.LUT R14, R14, 0xffff, RZ, 0xc0, !PT ;  /* 0x0000ffff0e0e7812 */ /* 0x020fe400078ec0ff */
[----:B------:R-:W-:Y:S02]  /*fe8a0*/  LOP3.LUT R15, R12, 0xffff, RZ, 0xc0, !PT ;  /* 0x0000ffff0c0f7812 */ /* 0x000fe400078ec0ff */
[----:B------:R-:W-:Y:S02]  /*fe8b0*/  LOP3.LUT R12, R17, 0xffff, RZ, 0xc0, !PT ;  /* 0x0000ffff110c7812 */ /* 0x000fe400078ec0ff */
[----:B------:R-:W-:-:S02]  /*fe8c0*/  SHF.R.U32.HI R17, RZ, 0x8, R11 ;  /* 0x00000008ff117819 */ /* 0x000fc4000001160b */
[----:B------:R-:W-:Y:S02]  /*fe8d0*/  PRMT R16, R15, 0x3340, R11 ;  /* 0x000033400f107816 */ /* 0x000fe4000000000b */
[----:B------:R-:W-:Y:S02]  /*fe8e0*/  PRMT R11, R14, 0x3340, R10 ;  /* 0x000033400e0b7816 */ /* 0x000fe4000000000a */
[----:B------:R-:W-:Y:S02]  /*fe8f0*/  LOP3.LUT R13, R13, 0xffff, RZ, 0xc0, !PT ;  /* 0x0000ffff0d0d7812 */ /* 0x000fe400078ec0ff */
[----:B------:R-:W-:Y:S02]  /*fe900*/  SHF.R.U32.HI R18, RZ, 0x8, R15 ;  /* 0x00000008ff127819 */ /* 0x000fe4000001160f */
[----:B------:R-:W-:Y:S01]  /*fe910*/  SHF.R.U32.HI R15, RZ, 0x8, R14 ;  /* 0x00000008ff0f7819 */ /* 0x000fe2000001160e */
[----:B------:R0:W-:Y:S01]  /*fe920*/  STL [R1+0x804], R16 ;  /* 0x0008041001007387 */ /* 0x0001e20000100800 */
[----:B------:R-:W-:-:S03]  /*fe930*/  SHF.R.U32.HI R14, RZ, 0x8, R10 ;  /* 0x00000008ff0e7819 */ /* 0x000fc6000001160a */
[----:B------:R1:W-:Y:S01]  /*fe940*/  STL [R1+0x820], R11 ;  /* 0x0008200b01007387 */ /* 0x0003e20000100800 */
[----:B------:R-:W-:Y:S02]  /*fe950*/  PRMT R10, R13, 0x3340, R9 ;  /* 0x000033400d0a7816 */ /* 0x000fe40000000009 */
[----:B------:R-:W-:Y:S02]  /*fe960*/  LOP3.LUT R15, R15, 0xffff, RZ, 0xc0, !PT ;  /* 0x0000ffff0f0f7812 */ /* 0x000fe400078ec0ff */
[----:B------:R-:W-:Y:S02]  /*fe970*/  LOP3.LUT R14, R14, 0xffff, RZ, 0xc0, !PT ;  /* 0x0000ffff0e0e7812 */ /* 0x000fe400078ec0ff */
[----:B0-----:R-:W-:Y:S02]  /*fe980*/  SHF.R.U32.HI R16, RZ, 0x8, R13 ;  /* 0x00000008ff107819 */ /* 0x001fe4000001160d */
[----:B-1----:R-:W-:Y:S02]  /*fe990*/  SHF.R.U32.HI R11, RZ, 0x8, R9 ;  /* 0x00000008ff0b7819 */ /* 0x002fe40000011609 */
[----:B------:R-:W-:-:S02]  /*fe9a0*/  PRMT R9, R12, 0x3340, R8 ;  /* 0x000033400c097816 */ /* 0x000fc40000000008 */
[----:B------:R-:W-:Y:S01]  /*fe9b0*/  SHF.R.U32.HI R13, RZ, 0x8, R12 ;  /* 0x00000008ff0d7819 */ /* 0x000fe2000001160c */
[----:B------:R0:W-:Y:S04]  /*fe9c0*/  STL [R1+0x80c], R10 ;  /* 0x00080c0a01007387 */ /* 0x0001e80000100800 */
[----:B------:R1:W-:Y:S01]  /*fe9d0*/  STL [R1+0x808], R9 ;  /* 0x0008080901007387 */ /* 0x0003e20000100800 */
[----:B------:R-:W-:Y:S02]  /*fe9e0*/  LOP3.LUT R12, R16, 0xffff, RZ, 0xc0, !PT ;  /* 0x0000ffff100c7812 */ /* 0x000fe400078ec0ff */
[----:B------:R-:W-:Y:S01]  /*fe9f0*/  PRMT R14, R15, 0x3340, R14 ;  /* 0x000033400f0e7816 */ /* 0x000fe2000000000e */
[----:B------:R-:W3:Y:S01]  /*fea00*/  LDL.LU R16, [R1+0x2c24] ;  /* 0x002c240001107983 */ /* 0x000ee20000300800 */
[----:B0-----:R-:W-:-:S02]  /*fea10*/  SHF.R.U32.HI R10, RZ, 0x8, R8 ;  /* 0x00000008ff0a7819 */ /* 0x001fc40000011608 */
[----:B-1----:R-:W-:Y:S02]  /*fea20*/  LOP3.LUT R9, R18, 0xffff, RZ, 0xc0, !PT ;  /* 0x0000ffff12097812 */ /* 0x002fe400078ec0ff */
[----:B------:R-:W-:Y:S01]  /*fea30*/  LOP3.LUT R8, R17, 0xffff, RZ, 0xc0, !PT ;  /* 0x0000ffff11087812 */ /* 0x000fe200078ec0ff */
[----:B------:R-:W4:Y:S04]  /*fea40*/  LDL.LU R18, [R1+0x2cc0] ;  /* 0x002cc00001127983 */ /* 0x000f280000300800 */
[----:B------:R-:W5:Y:S04]  /*fea50*/  LDL.LU R17, [R1+0x2cc4] ;  /* 0x002cc40001117983 */ /* 0x000f680000300800 */
[----:B------:R-:W4:Y:S04]  /*fea60*/  LDL.LU R15, [R1+0x2d48] ;  /* 0x002d4800010f7983 */ /* 0x000f280000300800 */
[----:B------:R0:W-:Y:S04]  /*fea70*/  STL [R1+0x26c], R14 ;  /* 0x00026c0e01007387 */ /* 0x0001e80000100800 */
[----:B0-----:R-:W5:Y:S01]  /*fea80*/  LDL.LU R14, [R1+0x2d40] ;  /* 0x002d4000010e7983 */ /* 0x001f620000300800 */
[----:B------:R-:W-:-:S02]  /*fea90*/  LOP3.LUT R11, R11, 0xffff, RZ, 0xc0, !PT ;  /* 0x0000ffff0b0b7812 */ /* 0x000fc400078ec0ff */
        /* <DEDUP_REMOVED lines=170> */
[----:B------:R0:W-:Y:S01]  /*ff540*/  STL [R1+0x74c], R14 ;  /* 0x00074c0e01007387 */ /* 0x0001e20000100800 */
[----:B------:R-:W-:-:S03]  /*ff550*/  SHF.R.U32.HI R11, RZ, 0x8, R11 ;  /* 0x00000008ff0b7819 */ /* 0x000fc6000001160b */
[----:B------:R1:W-:Y:S01]  /*ff560*/  STL [R1+0x780], R12 ;  /* 0x0007800c01007387 */ /* 0x0003e20000100800 */
[----:B------:R-:W-:Y:S02]  /*ff570*/  LOP3.LUT R15, R15, 0xffff, RZ, 0xc0, !PT ;  /* 0x0000ffff0f0f7812 */ /* 0x000fe400078ec0ff */
[----:B0-----:R-:W-:Y:S02]  /*ff580*/  SHF.R.U32.HI R14, RZ, 0x8, R8 ;  /* 0x00000008ff0e7819 */ /* 0x001fe40000011608 */
[----:B------:R-:W-:Y:S02]  /*ff590*/  SHF.R.U32.HI R16, RZ, 0x8, R13 ;  /* 0x00000008ff107819 */ /* 0x000fe4000001160d */
[----:B-1----:R-:W-:Y:S02]  /*ff5a0*/  PRMT R12, R13, 0x3340, R9 ;  /* 0x000033400d0c7816 */ /* 0x002fe40000000009 */
[----:B------:R-:W-:Y:S02]  /*ff5b0*/  LOP3.LUT R14, R14, 0xffff, RZ, 0xc0, !PT ;  /* 0x0000ffff0e0e7812 */ /* 0x000fe400078ec0ff */
[----:B------:R-:W-:-:S02]  /*ff5c0*/  LOP3.LUT R13, R18, 0xffff, RZ, 0xc0, !PT ;  /* 0x0000ffff120d7812 */ /* 0x000fc400078ec0ff */
[----:B------:R-:W-:Y:S01]  /*ff5d0*/  SHF.R.U32.HI R8, RZ, 0x8, R9 ;  /* 0x00000008ff087819 */ /* 0x000fe20000011609 */
[----:B------:R0:W-:Y:S01]  /*ff5e0*/  STL [R1+0x748], R12 ;  /* 0x0007480c01007387 */ /* 0x0001e20000100800 */
[----:B------:R-:W-:-:S03]  /*ff5f0*/  PRMT R14, R15, 0x3340, R14 ;  /* 0x000033400f0e7816 */ /* 0x000fc6000000000e */
[----:B------:R-:W3:Y:S01]  /*ff600*/  LDL.LU R18, [R1+0x2c90] ;  /* 0x002c900001127983 */ /* 0x000ee20000300800 */
[----:B------:R-:W-:Y:S02]  /*ff610*/  LOP3.LUT R9, R16, 0xffff, RZ, 0xc0, !PT ;  /* 0x0000ffff10097812 */ /* 0x000fe400078ec0ff */
[----:B0-----:R-:W-:Y:S02]  /*ff620*/  LOP3.LUT R12, R11, 0xffff, RZ, 0xc0, !PT ;  /* 0x0000ffff0b0c7812 */ /* 0x001fe400078ec0ff */
[----:B------:R-:W-:Y:S02]  /*ff630*/  LOP3.LUT R11, R17, 0xffff, RZ, 0xc0, !PT ;  /* 0x0000ffff110b7812 */ /* 0x000fe400078ec0ff */
[----:B------:R-:W4:Y:S04]  /*ff640*/  LDL.LU R17, [R1+0x2cfc] ;  /* 0x002cfc0001117983 */ /* 0x000f280000300800 */
[----:B------:R-:W5:Y:S04]  /*ff650*/  LDL.LU R16, [R1+0x2d08] ;  /* 0x002d080001107983 */ /* 0x000f680000300800 */
[----:B------:R-:W4:Y:S04]  /*ff660*/  LDL.LU R15, [R1+0x2dc8] ;  /* 0x002dc800010f7983 */ /* 0x000f280000300800 */
[----:B------:R0:W-:Y:S04]  /*ff670*/  STL [R1+0x22c], R14 ;  /* 0x00022c0e01007387 */ /* 0x0001e80000100800 */
[----:B0-----:R-:W5:Y:S01]  /*ff680*/  LDL.LU R14, [R1+0x2dc4] ;  /* 0x002dc400010e7983 */ /* 0x001f620000300800 */
[----:B------:R-:W-:-:S02]  /*ff690*/  SHF.R.U32.HI R10, RZ, 0x8, R10 ;  /* 0x00000008ff0a7819 */ /* 0x000fc4000001160a */
[----:B------:R-:W-:Y:S02]  /*ff6a0*/  PRMT R12, R13, 0x3340, R12 ;  /* 0x000033400d0c7816 */ /* 0x000fe4000000000c */
[----:B------:R-:W-:Y:S02]  /*ff6b0*/  LOP3.LUT R10, R10, 0xffff, RZ, 0xc0, !PT ;  /* 0x0000ffff0a0a7812 */ /* 0x000fe400078ec0ff */
[----:B------:R-:W-:Y:S02]  /*ff6c0*/  LOP3.LUT R8, R8, 0xffff, RZ, 0xc0, !PT ;  /* 0x0000ffff08087812 */ /* 0x000fe400078ec0ff */
[----:B------:R-:W-:Y:S01]  /*ff6d0*/  PRMT R10, R11, 0x3340, R10 ;  /* 0x000033400b0a7816 */ /* 0x000fe2000000000a */
[----:B------:R-:W-:Y:S01]  /*ff6e0*/  STL [R1+0x228], R12 ;  /* 0x0002280c01007387 */ /* 0x000fe20000100800 */
[----:B------:R-:W-:-:S03]  /*ff6f0*/  PRMT R8, R9, 0x3340, R8 ;  /* 0x0000334009087816 */ /* 0x000fc60000000008 */
        /* <DEDUP_REMOVED lines=10> */
[----:B------:R-:W-:Y:S02]  /*ff7a0*/  SHF.R.U32.HI R17, RZ, 0x8, R11 ;  /* 0x00000008ff117819 */ /* 0x000fe4000001160b */
[----:B------:R-:W-:-:S02]  /*ff7b0*/  SHF.R.U32.HI R19, RZ, 0x8, R15 ;  /* 0x00000008ff137819 */ /* 0x000fc4000001160f */
[----:B------:R-:W-:Y:S02]  /*ff7c0*/  PRMT R15, R15, 0x3340, R11 ;  /* 0x000033400f0f7816 */ /* 0x000fe4000000000b */
[----:B-----5:R-:W-:-:S04]  /*ff7d0*/  LOP3.LUT R14, R14, 0xffff, RZ, 0xc0, !PT ;  /* 0x0000ffff0e0e7812 */ /* 0x020fc800078ec0ff */
[----:B------:R-:W-:Y:S01]  /*ff7e0*/  PRMT R11, R14, 0x3340, R10 ;  /* 0x000033400e0b7816 */ /* 0x000fe2000000000a */
[----:B------:R-:W-:Y:S01]  /*ff7f0*/  STL [R1+0x720], R15 ;  /* 0x0007200f01007387 */ /* 0x000fe20000100800 */
[----:B------:R-:W-:-:S03]  /*ff800*/  LOP3.LUT R13, R16, 0xffff, RZ, 0xc0, !PT ;  /* 0x0000ffff100d7812 */ /* 0x000fc600078ec0ff */
[----:B------:R0:W-:Y:S01]  /*ff810*/  STL [R1+0x70c], R11 ;  /* 0x00070c0b01007387 */ /* 0x0001e20000100800 */
[----:B------:R-:W-:Y:S02]  /*ff820*/  SHF.R.U32.HI R16, RZ, 0x8, R10 ;  /* 0x00000008ff107819 */ /* 0x000fe4000001160a */
[----:B------:R-:W-:Y:S02]  /*ff830*/  SHF.R.U32.HI R10, RZ, 0x8, R12 ;  /* 0x00000008ff0a7819 */ /* 0x000fe4000001160c */
[--C-:B0-----:R-:W-:Y:S02]  /*ff840*/  PRMT R11, R12, 0x3340, R8.reuse ;  /* 0x000033400c0b7816 */ /* 0x101fe40000000008 */
[----:B------:R-:W-:Y:S02]  /*ff850*/  SHF.R.U32.HI R8, RZ, 0x8, R8 ;  /* 0x00000008ff087819 */ /* 0x000fe40000011608 */
[----:B------:R-:W-:Y:S01]  /*ff860*/  SHF.R.U32.HI R18, RZ, 0x8, R14 ;  /* 0x00000008ff127819 */ /* 0x000fe2000001160e */
[----:B------:R0:W-:Y:S01]  /*ff870*/  STL [R1+0x724], R11 ;  /* 0x0007240b01007387 */ /* 0x0001e20000100800 */
[----:B------:R-:W-:-:S02]  /*ff880*/  SHF.R.U32.HI R14, RZ, 0x8, R9 ;  /* 0x00000008ff0e7819 */ /* 0x000fc40000011609 */
[----:B------:R-:W-:Y:S02]  /*ff890*/  LOP3.LUT R8, R8, 0xffff, RZ, 0xc0, !PT ;  /* 0x0000ffff08087812 */ /* 0x000fe400078ec0ff */
[----:B0-----:R-:W-:Y:S02]  /*ff8a0*/  PRMT R11, R13, 0x3340, R9 ;  /* 0x000033400d0b7816 */ /* 0x001fe40000000009 */
[----:B------:R-:W-:Y:S02]  /*ff8b0*/  LOP3.LUT R9, R10, 0xffff, RZ, 0xc0, !PT ;  /* 0x0000ffff0a097812 */ /* 0x000fe400078ec0ff */
[----:B------:R-:W-:Y:S01]  /*ff8c0*/  LOP3.LUT R10, R17, 0xffff, RZ, 0xc0, !PT ;  /* 0x0000ffff110a7812 */ /* 0x000fe200078ec0ff */
[----:B------:R0:W-:Y:S01]  /*ff8d0*/  STL [R1+0x700], R11 ;  /* 0x0007000b01007387 */ /* 0x0001e20000100800 */
[----:B------:R-:W-:Y:S02]  /*ff8e0*/  SHF.R.U32.HI R15, RZ, 0x8, R13 ;  /* 0x00000008ff0f7819 */ /* 0x000fe4000001160d */
[----:B------:R-:W-:-:S02]  /*ff8f0*/  PRMT R9, R9, 0x3340, R8 ;  /* 0x0000334009097816 */ /* 0x000fc40000000008 */
[----:B------:R-:W-:Y:S02]  /*ff900*/  LOP3.LUT R13, R18, 0xffff, RZ, 0xc0, !PT ;  /* 0x0000ffff120d7812 */ /* 0x000fe400078ec0ff */
[----:B------:R-:W-:Y:S02]  /*ff910*/  LOP3.LUT R12, R16, 0xffff, RZ, 0xc0, !PT ;  /* 0x0000ffff100c7812 */ /* 0x000fe400078ec0ff */
[----:B0-----:R-:W-:Y:S02]  /*ff920*/  LOP3.LUT R11, R19, 0xffff, RZ, 0xc0, !PT ;  /* 0x0000ffff130b7812 */ /* 0x001fe400078ec0ff */
[----:B------:R-:W2:Y:S04]  /*ff930*/  LDL.LU R19, [R1+0x2ca4] ;  /* 0x002ca40001137983 */ /* 0x000ea80000300800 */
[----:B------:R-:W3:Y:S04]  /*ff940*/  LDL.LU R17, [R1+0x2dd0] ;  /* 0x002dd00001117983 */ /* 0x000ee80000300800 */
[----:B------:R-:W4:Y:S04]  /*ff950*/  LDL.LU R18, [R1+0x2ca8] ;  /* 0x002ca80001127983 */ /* 0x000f280000300800 */
[----:B------:R-:W5:Y:S01]  /*ff960*/  LDL.LU R16, [R1+0x2dcc] ;  /* 0x002dcc0001107983 */ /* 0x000f620000300800 */
[----:B------:R-:W-:-:S03]  /*ff970*/  PRMT R8, R11, 0x3340, R10 ;  /* 0x000033400b087816 */ /* 0x000fc6000000000a */
[----:B------:R-:W2:Y:S04]  /*ff980*/  LDL.LU R11, [R1+0x2d18] ;  /* 0x002d1800010b7983 */ /* 0x000ea80000300800 */
[----:B------:R-:W-:Y:S04]  /*ff990*/  STL [R1+0x208], R9 ;  /* 0x0002080901007387 */ /* 0x000fe80000100800 */
[----:B------:R-:W3:Y:S01]  /*ff9a0*/  LDL.LU R10, [R1+0x2d14] ;  /* 0x002d1400010a7983 */ /* 0x000ee20000300800 */
[----:B------:R-:W-:Y:S02]  /*ff9b0*/  LOP3.LUT R15, R15, 0xffff, RZ, 0xc0, !PT ;  /* 0x0000ffff0f0f7812 */ /* 0x000fe400078ec0ff */
[----:B------:R-:W-:Y:S01]  /*ff9c0*/  LOP3.LUT R14, R14, 0xffff, RZ, 0xc0, !PT ;  /* 0x0000ffff0e0e7812 */ /* 0x000fe200078ec0ff */
[----:B------:R0:W-:Y:S02]  /*ff9d0*/  STL [R1+0x1f8], R8 ;  /* 0x0001f80801007387 */ /* 0x0001e40000100800 */
[----:B0-----:R-:W-:-:S02]  /*ff9e0*/  PRMT R8, R13, 0x3340, R12 ;  /* 0x000033400d087816 */ /* 0x001fc4000000000c */
[----:B------:R-:W-:-:S03]  /*ff9f0*/  PRMT R12, R15, 0x3340, R14 ;  /* 0x000033400f0c7816 */ /* 0x000fc6000000000e */
[----:B------:R0:W-:Y:S04]  /*ffa00*/  STL [R1+0x1fc], R8 ;  /* 0x0001fc0801007387 */ /* 0x0001e80000100800 */
[----:B------:R1:W-:Y:S01]  /*ffa10*/  STL [R1+0x200], R12 ;  /* 0x0002000c01007387 */ /* 0x0003e20000100800 */
[----:B--2---:R-:W-:Y:S02]  /*ffa20*/  LOP3.LUT R15, R11, 0xffff, RZ, 0xc0, !PT ;  /* 0x0000ffff0b0f7812 */ /* 0x004fe400078ec0ff */
[----:B------:R-:W-:Y:S02]  /*ffa30*/  LOP3.LUT R11, R41, 0xffff, RZ, 0xc0, !PT ;  /* 0x0000ffff290b7812 */ /* 0x000fe400078ec0ff */
[----:B---3--:R-:W-:Y:S01]  /*ffa40*/  LOP3.LUT R14, R10, 0xffff, RZ, 0xc0, !PT ;  /* 0x0000ffff0a0e7812 */ /* 0x008fe200078ec0ff */
[----:B------:R-:W2:Y:S01]  /*ffa50*/  LDL.LU R41, [R1+0x469c] ;  /* 0x00469c0001297983 */ /* 0x000ea20000300800 */
[----:B------:R-:W-:-:S03]  /*ffa60*/  LOP3.LUT R10, R37, 0xffff, RZ, 0xc0, !PT ;  /* 0x0000ffff250a7812 */ /* 0x000fc600078ec0ff */
[----:B------:R-:W3:Y:S01]  /*ffa70*/  LDL.LU R37, [R1+0x4698] ;  /* 0x0046980001257983 */ /* 0x000ee20000300800 */
[----:B0-----:R-:W-:Y:S01]  /*ffa80*/  VIADD R8, R61, 0x11b ;  /* 0x0000011b3d087836 */ /* 0x001fe20000000000 */
[----:B------:R-:W-:Y:S02]  /*ffa90*/  LOP3.LUT R17, R17, 0xffff, RZ, 0xc0, !PT ;  /* 0x0000ffff11117812 */ /* 0x000fe400078ec0ff */
[----:B----4-:R-:W-:Y:S02]  /*ffaa0*/  LOP3.LUT R13, R18, 0xffff, RZ, 0xc0, !PT ;  /* 0x0000ffff120d7812 */ /* 0x010fe400078ec0ff */
[----:B-----5:R-:W-:Y:S02]  /*ffab0*/  LOP3.LUT R16, R16, 0xffff, RZ, 0xc0, !PT ;  /* 0x0000ffff10107812 */ /* 0x020fe400078ec0ff */
[----:B------:R-:W-:Y:S02]  /*ffac0*/  ISETP.GE.AND P0, PT, R8, UR52, PT ;  /* 0x0000003408007c0c */ /* 0x000fe4000bf06270 */
[----:B------:R-:W-:-:S02]  /*ffad0*/  PRMT R18, R17, 0x3340, R13 ;  /* 0x0000334011127816 */ /* 0x000fc4000000000d */
[----:B-1----:R-:W-:-:S03]  /*ffae0*/  LOP3.LUT R12, R19, 0xffff, RZ, 0xc0, !PT ;  /* 0x0000ffff130c7812 */ /* 0x002fc600078ec0ff */
[----:B------:R0:W-:Y:S01]  /*ffaf0*/  STL [R1+0x2c4], R18 ;  /* 0x0002c41201007387 */ /* 0x0001e20000100800 */
[----:B------:R-:W-:Y:S02]  /*ffb00*/  SHF.R.U32.HI R19, RZ, 0x8, R17 ;  /* 0x00000008ff137819 */ /* 0x000fe40000011611 */
[----:B------:R-:W-:Y:S02]  /*ffb10*/  SHF.R.U32.HI R17, RZ, 0x8, R13 ;  /* 0x00000008ff117819 */ /* 0x000fe4000001160d */
[----:B------:R-:W-:Y:S02]  /*ffb20*/  SHF.R.U32.HI R13, RZ, 0x8, R16 ;  /* 0x00000008ff0d7819 */ /* 0x000fe40000011610 */
[----:B0-----:R-:W-:Y:S02]  /*ffb30*/  PRMT R18, R16, 0x3340, R12 ;  /* 0x0000334010127816 */ /* 0x001fe4000000000c */
[----:B------:R-:W-:-:S03]  /*ffb40*/  SHF.R.U32.HI R16, RZ, 0x8, R15 ;  /* 0x00000008ff107819 */ /* 0x000fc6000001160f */
[----:B------:R0:W-:Y:S01]  /*ffb50*/  STL [R1+0x2c0], R18 ;  /* 0x0002c01201007387 */ /* 0x0001e20000100800 */
[----:B------:R-:W-:Y:S01]  /*ffb60*/  VIADD R9, R61, 0x119 ;  /* 0x000001193d097836 */ /* 0x000fe20000000000 */
[--C-:B0-----:R-:W-:Y:S02]  /*ffb70*/  PRMT R18, R15, 0x3340, R11.reuse ;  /* 0x000033400f127816 */ /* 0x101fe4000000000b */
[----:B------:R-:W-:Y:S02]  /*ffb80*/  SHF.R.U32.HI R15, RZ, 0x8, R11 ;  /* 0x00000008ff0f7819 */ /* 0x000fe4000001160b */
[----:B------:R-:W-:Y:S01]  /*ffb90*/  PRMT R11, R14, 0x3340, R10 ;  /* 0x000033400e0b7816 */ /* 0x000fe2000000000a */
[----:B------:R0:W-:Y:S04]  /*ffba0*/  STL [R1+0x2ac], R18 ;  /* 0x0002ac1201007387 */ /* 0x0001e80000100800 */
[----:B------:R1:W-:Y:S01]  /*ffbb0*/  STL [R1+0x2a8], R11 ;  /* 0x0002a80b01007387 */ /* 0x0003e20000100800 */
[----:B------:R-:W-:Y:S01]  /*ffbc0*/  UMOV UR52, UR50 ;  /* 0x0000003200347c82 */ /* 0x000fe20008000000 */
[----:B------:R-:W-:-:S02]  /*ffbd0*/  LOP3.LUT R8, R15, 0xffff, RZ, 0xc0, !PT ;  /* 0x0000ffff0f087812 */ /* 0x000fc400078ec0ff */
[----:B0-----:R-:W-:Y:S02]  /*ffbe0*/  SHF.R.U32.HI R18, RZ, 0x8, R14 ;  /* 0x00000008ff127819 */ /* 0x001fe4000001160e */
[----:B------:R-:W-:Y:S02]  /*ffbf0*/  SHF.R.U32.HI R14, RZ, 0x8, R10 ;  /* 0x00000008ff0e7819 */ /* 0x000fe4000001160a */
[----:B-1----:R-:W-:Y:S02]  /*ffc00*/  LOP3.LUT R11, R19, 0xffff, RZ, 0xc0, !PT ;  /* 0x0000ffff130b7812 */ /* 0x002fe400078ec0ff */
[----:B------:R-:W-:Y:S01]  /*ffc10*/  LOP3.LUT R10, R17, 0xffff, RZ, 0xc0, !PT ;  /* 0x0000ffff110a7812 */ /* 0x000fe200078ec0ff */
[----:B------:R-:W4:Y:S04]  /*ffc20*/  LDL.LU R19, [R1+0x218] ;  /* 0x0002180001137983 */ /* 0x000f280000300800 */
[----:B------:R-:W5:Y:S01]  /*ffc30*/  LDL.LU R17, [R1+0x2d1c] ;  /* 0x002d1c0001117983 */ /* 0x000f620000300800 */
[----:B------:R-:W-:-:S02]  /*ffc40*/  LOP3.LUT R15, R18, 0xffff, RZ, 0xc0, !PT ;  /* 0x0000ffff120f7812 */ /* 0x000fc400078ec0ff */
[----:B------:R-:W-:Y:S01]  /*ffc50*/  PRMT R10, R11, 0x3340, R10 ;  /* 0x000033400b0a7816 */ /* 0x000fe2000000000a */
[----:B------:R-:W4:Y:S01]  /*ffc60*/  LDL.LU R18, [R1+0x3e0] ;  /* 0x0003e00001127983 */ /* 0x000f220000300800 */
[----:B---3--:R-:W-:Y:S02]  /*ffc70*/  ISETP.LT.AND P1, PT, R37, UR6, !P0 ;  /* 0x0000000625007c0c */ /* 0x008fe4000c721270 */
[----:B------:R-:W-:Y:S02]  /*ffc80*/  ISETP.LT.AND P0, PT, R20, UR4, !P0 ;  /* 0x0000000414007c0c */ /* 0x000fe4000c701270 */
[----:B--2---:R-:W-:Y:S02]  /*ffc90*/  LOP3.LUT R41, R41, 0xefffffff, RZ, 0xc0, !PT ;  /* 0xefffffff29297812 */ /* 0x004fe400078ec0ff */
[----:B------:R-:W-:Y:S02]  /*ffca0*/  SHF.R.U32.HI R12, RZ, 0x8, R12 ;  /* 0x00000008ff0c7819 */ /* 0x000fe4000001160c */
[----:B------:R-:W-:Y:S01]  /*ffcb0*/  LOP3.LUT R13, R13, 0xffff, RZ, 0xc0, !PT ;  /* 0x0000ffff0d0d7812 */ /* 0x000fe200078ec0ff */
[----:B------:R-:W0:Y:S01]  /*ffcc0*/  LDCU UR6, c[0x0][0x398] ;  /* 0x00007300ff0677ac */ /* 0x000e220008000800 */
[----:B------:R-:W1:Y:S03]  /*ffcd0*/  LDCU UR4, c[0x0][0x398] ;  /* 0x00007300ff0477ac */ /* 0x000e660008000800 */
[----:B------:R-:W-:-:S04]  /*ffce0*/  @P1 LOP3.LUT R41, R41, 0x10000000, RZ, 0xfc, !PT ;  /* 0x1000000029291812 */ /* 0x000fc800078efcff */
[----:B------:R-:W-:-:S04]  /*ffcf0*/  LOP3.LUT R41, R41, 0xf7ffffff, RZ, 0xc0, !PT ;  /* 0xf7ffffff29297812 */ /* 0x000fc800078ec0ff */
[----:B------:R-:W-:Y:S02]  /*ffd00*/  @P0 LOP3.LUT R41, R41, 0x8000000, RZ, 0xfc, !PT ;  /* 0x0800000029290812 */ /* 0x000fe400078efcff */
[----:B------:R-:W-:Y:S02]  /*ffd10*/  ISETP.GE.AND P0, PT, R9, UR52, PT ;  /* 0x0000003409007c0c */ /* 0x000fe4000bf06270 */
[----:B------:R-:W4:Y:S04]  /*ffd20*/  LDL.LU R9, [R1+0x2c8] ;  /* 0x0002c80001097983 */ /* 0x000f280000300800 */
[----:B------:R-:W2:Y:S04]  /*ffd30*/  LDL.LU R11, [R1+0x364] ;  /* 0x00036400010b7983 */ /* 0x000ea80000300800 */
[----:B------:R3:W-:Y:S04]  /*ffd40*/  STL [R1+0x1e4], R10 ;  /* 0x0001e40a01007387 */ /* 0x0007e80000100800 */
[----:B---3--:R-:W2:Y:S01]  /*ffd50*/  LDL.LU R10, [R1+0x408] ;  /* 0x00040800010a7983 */ /* 0x008ea20000300800 */
[----:B------:R-:W-:-:S02]  /*ffd60*/  LOP3.LUT R12, R12, 0xffff, RZ, 0xc0, !PT ;  /* 0x0000ffff0c0c7812 */ /* 0x000fc400078ec0ff */
[----:B------:R-:W-:Y:S02]  /*ffd70*/  LOP3.LUT R16, R16, 0xffff, RZ, 0xc0, !PT ;  /* 0x0000ffff10107812 */ /* 0x000fe400078ec0ff */
[----:B------:R-:W-:Y:S02]  /*ffd80*/  LOP3.LUT R14, R14, 0xffff, RZ, 0xc0, !PT ;  /* 0x0000ffff0e0e7812 */ /* 0x000fe400078ec0ff */
[----:B------:R-:W-:Y:S02]  /*ffd90*/  PRMT R12, R13, 0x3340, R12 ;  /* 0x000033400d0c7816 */ /* 0x000fe4000000000c */
[----:B------:R-:W-:-:S03]  /*ffda0*/  PRMT R13, R16, 0x3340, R8 ;  /* 0x00003340100d7816 */ /* 0x000fc60000000008 */
[----:B------:R3:W-:Y:S04]  /*ffdb0*/  STL [R1+0x1e8], R12 ;  /* 0x0001e80c01007387 */ /* 0x0007e80000100800 */
[----:B------:R5:W-:Y:S01]  /*ffdc0*/  STL [R1+0x1ec], R13 ;  /* 0x0001ec0d01007387 */ /* 0x000be20000100800 */
[----:B0-----:R-:W-:Y:S02]  /*ffdd0*/  ISETP.LT.AND P1, PT, R37, UR6, !P0 ;  /* 0x0000000625007c0c */ /* 0x001fe4000c721270 */
[----:B---3--:R-:W-:Y:S02]  /*ffde0*/  PRMT R12, R15, 0x3340, R14 ;  /* 0x000033400f0c7816 */ /* 0x008fe4000000000e */
[----:B-1----:R-:W-:Y:S01]  /*ffdf0*/  ISETP.LT.AND P0, PT, R20, UR4, !P0 ;  /* 0x0000000414007c0c */ /* 0x002fe2000c701270 */
[----:B-----5:R-:W-:Y:S01]  /*ffe00*/  IMAD.MOV.U32 R13, RZ, RZ, R20 ;  /* 0x000000ffff0d7224 */ /* 0x020fe200078e0014 */
[----:B------:R-:W-:Y:S01]  /*ffe10*/  UMOV UR50, UR48 ;  /* 0x0000003000327c82 */ /* 0x000fe20008000000 */
[----:B------:R-:W-:Y:S01]  /*ffe20*/  LOP3.LUT R41, R41, 0xfbffffff, RZ, 0xc0, !PT ;  /* 0xfbffffff29297812 */ /* 0x000fe200078ec0ff */
[----:B------:R-:W-:Y:S01]  /*ffe30*/  STL [R1+0x1f0], R12 ;  /* 0x0001f00c01007387 */ /* 0x000fe20000100800 */
[----:B------:R-:W-:Y:S01]  /*ffe40*/  UMOV UR48, UR46 ;  /* 0x0000002e00307c82 */ /* 0x000fe20008000000 */
[----:B------:R-:W-:Y:S01]  /*ffe50*/  UMOV UR46, UR8 ;  /* 0x00000008002e7c82 */ /* 0x000fe20008000000 */
[----:B------:R-:W0:Y:S02]  /*ffe60*/  LDCU UR8, c[0x0][0x398] ;  /* 0x00007300ff0877ac */ /* 0x000e240008000800 */
[----:B------:R-:W-:Y:S01]  /*ffe70*/  @P1 LOP3.LUT R41, R41, 0x4000000, RZ, 0xfc, !PT ;  /* 0x0400000029291812 */ /* 0x000fe200078efcff */
[----:B------:R-:W1:Y:S01]  /*ffe80*/  LDCU UR6, c[0x0][0x398] ;  /* 0x00007300ff0677ac */ /* 0x000e620008000800 */
[----:B------:R-:W3:Y:S02]  /*ffe90*/  LDCU UR4, c[0x0][0x398] ;  /* 0x00007300ff0477ac */ /* 0x000ee40008000800 */
[----:B------:R-:W-:Y:S01]  /*ffea0*/  LOP3.LUT R41, R41, 0xfdffffff, RZ, 0xc0, !PT ;  /* 0xfdffffff29297812 */ /* 0x000fe200078ec0ff */
[----:B------:R-:W-:-:S03]  /*ffeb0*/  UMOV UR52, UR50 ;  /* 0x0000003200347c82 */ /* 0x000fc60008000000 */
[----:B------:R-:W-:Y:S02]  /*ffec0*/  @P0 LOP3.LUT R41, R41, 0x2000000, RZ, 0xfc, !PT ;  /* 0x0200000029290812 */ /* 0x000fe400078efcff */
[----:B--2---:R-:W-:Y:S02]  /*ffed0*/  PRMT R8, R10, 0x5410, R11 ;  /* 0x000054100a087816 */ /* 0x004fe4000000000b */
[----:B----4-:R-:W-:-:S03]  /*ffee0*/  PRMT R10, R18, 0x5410, R9 ;  /* 0x00005410120a7816 */ /* 0x010fc60000000009 */
[----:B------:R-:W-:Y:S04]  /*ffef0*/  STL [R1+0x450], R8 ;  /* 0x0004500801007387 */ /* 0x000fe80000100800 */
[----:B------:R2:W-:Y:S02]  /*fff00*/  STL [R1+0x454], R10 ;  /* 0x0004540a01007387 */ /* 0x0005e40000100800 */
[----:B--2---:R-:W-:Y:S02]  /*fff10*/  LOP3.LUT R10, R19, 0xffff, RZ, 0xc0, !PT ;  /* 0x0000ffff130a7812 */ /* 0x004fe400078ec0ff */
[----:B------:R-:W2:Y:S04]  /*fff20*/  LDL.LU R19, [R1+0x2cc] ;  /* 0x0002cc0001137983 */ /* 0x000ea80000300800 */
[----:B------:R-:W2:Y:S01]  /*fff30*/  LDL.LU R20, [R1+0x400] ;  /* 0x0004000001147983 */ /* 0x000ea20000300800 */
[----:B------:R-:W-:-:S05]  /*fff40*/  VIADD R8, R61, 0x117 ;  /* 0x000001173d087836 */ /* 0x000fca0000000000 */
[----:B------:R-:W-:Y:S01]  /*fff50*/  ISETP.GE.AND P0, PT, R8, UR52, PT ;  /* 0x0000003408007c0c */ /* 0x000fe2000bf06270 */
[----:B------:R-:W-:-:S03]  /*fff60*/  UMOV UR50, UR48 ;  /* 0x0000003000327c82 */ /* 0x000fc60008000000 */
[----:B0-----:R-:W-:Y:S01]  /*fff70*/  ISETP.LT.AND P1, PT, R37, UR8, !P0 ;  /* 0x0000000825007c0c */ /* 0x001fe2000c721270 */
[----:B------:R-:W-:Y:S01]  /*fff80*/  UMOV UR48, UR46 ;  /* 0x0000002e00307c82 */ /* 0x000fe20008000000 */
[----:B------:R-:W-:Y:S01]  /*fff90*/  UMOV UR46, UR44 ;  /* 0x0000002c002e7c82 */ /* 0x000fe20008000000 */
[----:B------:R-:W-:Y:S01]  /*fffa0*/  UMOV UR44, UR42 ;  /* 0x0000002a002c7c82 */ /* 0x000fe20008000000 */
[----:B------:R-:W-:Y:S01]  /*fffb0*/  UMOV UR42, UR10 ;  /* 0x0000000a002a7c82 */ /* 0x000fe20008000000 */
[----:B------:R-:W0:Y:S01]  /*fffc0*/  LDCU UR10, c[0x0][0x398] ;  /* 0x00007300ff0a77ac */ /* 0x000e220008000800 */
[----:B-1----:R-:W-:Y:S02]  /*fffd0*/  ISETP.LT.AND P0, PT, R13, UR6, !P0 ;  /* 0x000000060d007c0c */ /* 0x002fe4000c701270 */
[----:B------:R-:W-:Y:S01]  /*fffe0*/  LOP3.LUT R41, R41, 0xfeffffff, RZ, 0xc0, !PT ;  /* 0xfeffffff29297812 */ /* 0x000fe200078ec0ff */
[----:B------:R-:W-:Y:S01]  /*ffff0*/  VIADD R9, R61, 0x115 ;  /* 0x000001153d097836 */ /* 0x000fe20000000000 */
[----:B------:R-:W-:Y:S01]  /*100000*/  UMOV UR52, UR50 ;  /* 0x0000003200347c82 */ /* 0x000fe20008000000 */
[----:B------:R-:W-:Y:S01]  /*100010*/  LOP3.LUT R11, R17, 0xffff, RZ, 0xc0, !PT ;  /* 0x0000ffff110b7812 */ /* 0x000fe200078ec0ff */
[----:B------:R-:W1:Y:S01]  /*100020*/  LDCU UR6, c[0x0][0x398] ;  /* 0x00007300ff0677ac */ /* 0x000e620008000800 */
[----:B------:R-:W4:Y:S01]  /*100030*/  LDCU UR8, c[0x0][0x398] ;  /* 0x00007300ff0877ac */ /* 0x000f220008000800 */
[----:B------:R-:W-:-:S04]  /*100040*/  @P1 LOP3.LUT R41, R41, 0x1000000, RZ, 0xfc, !PT ;  /* 0x0100000029291812 */ /* 0x000fc800078efcff */
[----:B------:R-:W-:-:S04]  /*100050*/  LOP3.LUT R41, R41, 0xff7fffff, RZ, 0xc0, !PT ;  /* 0xff7fffff29297812 */ /* 0x000fc800078ec0ff */
[----:B------:R-:W-:Y:S02]  /*100060*/  @P0 LOP3.LUT R41, R41, 0x800000, RZ, 0xfc, !PT ;  /* 0x0080000029290812 */ /* 0x000fe400078efcff */
[----:B------:R-:W-:-:S04]  /*100070*/  ISETP.GE.AND P0, PT, R9, UR52, PT ;  /* 0x0000003409007c0c */ /* 0x000fc8000bf06270 */
[----:B0-----:R-:W-:Y:S02]  /*100080*/  ISETP.LT.AND P1, PT, R37, UR10, !P0 ;  /* 0x0000000a25007c0c */ /* 0x001fe4000c721270 */
[----:B---3--:R-:W-:Y:S02]  /*100090*/  ISETP.LT.AND P0, PT, R13, UR4, !P0 ;  /* 0x000000040d007c0c */ /* 0x008fe4000c701270 */
[----:B------:R-:W-:Y:S02]  /*1000a0*/  LOP3.LUT R41, R41, 0xffbfffff, RZ, 0xc0, !PT ;  /* 0xffbfffff29297812 */ /* 0x000fe400078ec0ff */
[----:B------:R-:W-:Y:S01]  /*1000b0*/  PRMT R8, R11, 0x3340, R10 ;  /* 0x000033400b087816 */ /* 0x000fe2000000000a */
[----:B------:R-:W-:Y:S01]  /*1000c0*/  UMOV UR50, UR48 ;  /* 0x0000003000327c82 */ /* 0x000fe20008000000 */
[----:B------:R-:W-:Y:S01]  /*1000d0*/  SHF.R.U32.HI R12, RZ, 0x8, R11 ;  /* 0x00000008ff0c7819 */ /* 0x000fe2000001160b */
[----:B------:R-:W0:Y:S01]  /*1000e0*/  LDCU UR4, c[0x0][0x398] ;  /* 0x00007300ff0477ac */ /* 0x000e220008000800 */
[----:B------:R-:W3:Y:S01]  /*1000f0*/  LDCU UR10, c[0x0][0x398] ;  /* 0x00007300ff0a77ac */ /* 0x000ee20008000800 */
[----:B------:R5:W-:Y:S02]  /*100100*/  STL [R1+0x2c8], R8 ;  /* 0x0002c80801007387 */ /* 0x000be40000100800 */
[----:B------:R-:W-:Y:S01]  /*100110*/  @P1 LOP3.LUT R41, R41, 0x400000, RZ, 0xfc, !PT ;  /* 0x0040000029291812 */ /* 0x000fe200078efcff */
[----:B------:R-:W-:-:S03]  /*100120*/  UMOV UR54, UR50 ;  /* 0x0000003200367c82 */ /* 0x000fc60008000000 */
[----:B------:R-:W-:Y:S01]  /*100130*/  LOP3.LUT R41, R41, 0xffdfffff, RZ, 0xc0, !PT ;  /* 0xffdfffff29297812 */ /* 0x000fe200078ec0ff */
[----:B-----5:R-:W-:-:S03]  /*100140*/  VIADD R8, R61, 0x113 ;  /* 0x000001133d087836 */ /* 0x020fc60000000000 */
[----:B------:R-:W-:Y:S02]  /*100150*/  @P0 LOP3.LUT R41, R41, 0x200000, RZ, 0xfc, !PT ;  /* 0x0020000029290812 */ /* 0x000fe400078efcff */
[----:B------:R-:W-:Y:S02]  /*100160*/  ISETP.GE.AND P0, PT, R8, UR54, PT ;  /* 0x0000003608007c0c */ /* 0x000fe4000bf06270 */
[----:B--2---:R-:W-:-:S05]  /*100170*/  PRMT R8, R20, 0x5410, R19 ;  /* 0x0000541014087816 */ /* 0x004fca0000000013 */
[----:B------:R2:W-:Y:S04]  /*100180*/  STL [R1+0x400], R8 ;  /* 0x0004000801007387 */ /* 0x0005e80000100800 */
[----:B------:R-:W5:Y:S04]  /*100190*/  LDL.LU R19, [R1+0x35c] ;  /* 0x00035c0001137983 */ /* 0x000f680000300800 */
[----:B------:R-:W5:Y:S01]  /*1001a0*/  LDL.LU R20, [R1+0x404] ;  /* 0x0004040001147983 */ /* 0x000f620000300800 */
[----:B-1----:R-:W-:Y:S02]  /*1001b0*/  ISETP.LT.AND P1, PT, R37, UR6, !P0 ;  /* 0x0000000625007c0c */ /* 0x002fe4000c721270 */
[----:B----4-:R-:W-:-:S02]  /*1001c0*/  ISETP.LT.AND P0, PT, R13, UR8, !P0 ;  /* 0x000000080d007c0c */ /* 0x010fc4000c701270 */
[----:B------:R-:W-:Y:S02]  /*1001d0*/  LOP3.LUT R41, R41, 0xffefffff, RZ, 0xc0, !PT ;  /* 0xffefffff29297812 */ /* 0x000fe400078ec0ff */
[----:B------:R-:W-:Y:S02]  /*1001e0*/  SHF.R.U32.HI R11, RZ, 0x8, R10 ;  /* 0x00000008ff0b7819 */ /* 0x000fe4000001160a */
[----:B------:R-:W-:Y:S01]  /*1001f0*/  LOP3.LUT R10, R12, 0xffff, RZ, 0xc0, !PT ;  /* 0x0000ffff0c0a7812 */ /* 0x000fe200078ec0ff */
[----:B------:R-:W-:Y:S01]  /*100200*/  UMOV UR48, UR46 ;  /* 0x0000002e00307c82 */ /* 0x000fe20008000000 */
[----:B------:R-:W1:Y:S01]  /*100210*/  LDCU UR6, c[0x0][0x398] ;  /* 0x00007300ff0677ac */ /* 0x000e620008000800 */
[----:B------:R-:W-:Y:S01]  /*100220*/  LOP3.LUT R9, R11, 0xffff, RZ, 0xc0, !PT ;  /* 0x0000ffff0b097812 */ /* 0x000fe200078ec0ff */
[----:B--2---:R-:W-:Y:S01]  /*100230*/  VIADD R8, R61, 0x111 ;  /* 0x000001113d087836 */ /* 0x004fe20000000000 */
[----:B------:R-:W2:Y:S01]  /*100240*/  LDCU UR8, c[0x0][0x398] ;  /* 0x00007300ff0877ac */ /* 0x000ea20008000800 */
[----:B------:R-:W-:Y:S01]  /*100250*/  @P1 LOP3.LUT R41, R41, 0x100000, RZ, 0xfc, !PT ;  /* 0x0010000029291812 */ /* 0x000fe200078efcff */
[----:B------:R-:W-:Y:S01]  /*100260*/  UMOV UR52, UR48 ;  /* 0x0000003000347c82 */ /* 0x000fe20008000000 */
[----:B------:R-:W-:-:S02]  /*100270*/  PRMT R9, R10, 0x3340, R9 ;  /* 0x000033400a097816 */ /* 0x000fc40000000009 */
[----:B------:R-:W-:Y:S01]  /*100280*/  LOP3.LUT R41, R41, 0xfff7ffff, RZ, 0xc0, !PT ;  /* 0xfff7ffff29297812 */ /* 0x000fe200078ec0ff */
[----:B------:R-:W-:-:S03]  /*100290*/  UMOV UR54, UR52 ;  /* 0x0000003400367c82 */ /* 0x000fc60008000000 */
[----:B------:R-:W-:Y:S02]  /*1002a0*/  @P0 LOP3.LUT R41, R41, 0x80000, RZ, 0xfc, !PT ;  /* 0x0008000029290812 */ /* 0x000fe400078efcff */
[----:B------:R-:W-:Y:S01]  /*1002b0*/  ISETP.GE.AND P0, PT, R8, UR54, PT ;  /* 0x0000003608007c0c */ /* 0x000fe2000bf06270 */
[----:B------:R-:W-:Y:S01]  /*1002c0*/  STL [R1+0x1f4], R9 ;  /* 0x0001f40901007387 */ /* 0x000fe20000100800 */
[----:B-----5:R-:W-:-:S03]  /*1002d0*/  PRMT R8, R20, 0x5410, R19 ;  /* 0x0000541014087816 */ /* 0x020fc60000000013 */
[----:B------:R-:W4:Y:S04]  /*1002e0*/  LDL.LU R19, [R1+0x2d28] ;  /* 0x002d280001137983 */ /* 0x000f280000300800 */
[----:B------:R-:W5:Y:S04]  /*1002f0*/  LDL.LU R20, [R1+0x21c] ;  /* 0x00021c0001147983 */ /* 0x000f680000300800 */
[----:B------:R0:W-:Y:S01]  /*100300*/  STL [R1+0x404], R8 ;  /* 0x0004040801007387 */ /* 0x0001e20000100800 */
[----:B------:R-:W-:Y:S01]  /*100310*/  UMOV UR46, UR44 ;  /* 0x0000002c002e7c82 */ /* 0x000fe20008000000 */
[----:B------:R-:W-:Y:S01]  /*100320*/  UMOV UR44, UR42 ;  /* 0x0000002a002c7c82 */ /* 0x000fe20008000000 */
[----:B------:R-:W-:Y:S01]  /*100330*/  UMOV UR42, UR38 ;  /* 0x00000026002a7c82 */ /* 0x000fe20008000000 */
[----:B------:R-:W-:Y:S01]  /*100340*/  UMOV UR38, UR36 ;  /* 0x0000002400267c82 */ /* 0x000fe20008000000 */
[----:B------:R-:W-:Y:S01]  /*100350*/  UMOV UR36, UR12 ;  /* 0x0000000c00247c82 */ /* 0x000fe20008000000 */
[----:B------:R-:W0:Y:S01]  /*100360*/  LDCU UR12, c[0x0][0x398] ;  /* 0x00007300ff0c77ac */ /* 0x000e220008000800 */
[----:B------:R-:W-:Y:S01]  /*100370*/  UMOV UR48, UR44 ;  /* 0x0000002c00307c82 */ /* 0x000fe20008000000 */
[----:B------:R-:W-:Y:S01]  /*100380*/  UMOV UR44, UR42 ;  /* 0x0000002a002c7c82 */ /* 0x000fe20008000000 */
[----:B------:R-:W-:Y:S01]  /*100390*/  UMOV UR42, UR36 ;  /* 0x00000024002a7c82 */ /* 0x000fe20008000000 */
[----:B------:R-:W-:Y:S01]  /*1003a0*/  UMOV UR36, UR16 ;  /* 0x0000001000247c82 */ /* 0x000fe20008000000 */
[----:B------:R-:W1:Y:S01]  /*1003b0*/  LDCU UR16, c[0x0][0x398] ;  /* 0x00007300ff1077ac */ /* 0x000e620008000800 */
[----:B------:R-:W-:-:S02]  /*1003c0*/  LOP3.LUT R41, R41, 0xfffbffff, RZ, 0xc0, !PT ;  /* 0xfffbffff29297812 */ /* 0x000fc400078ec0ff */
[----:B0-----:R-:W-:Y:S02]  /*1003d0*/  ISETP.LT.AND P1, PT, R37, UR12, !P0 ;  /* 0x0000000c25007c0c */ /* 0x001fe4000c721270 */
[----:B------:R-:W-:Y:S01]  /*1003e0*/  ISETP.LT.AND P0, PT, R13, UR4, !P0 ;  /* 0x000000040d007c0c */ /* 0x000fe2000c701270 */
[----:B------:R-:W-:Y:S01]  /*1003f0*/  UMOV UR50, UR46 ;  /* 0x0000002e00327c82 */ /* 0x000fe20008000000 */
[----:B------:R-:W-:Y:S01]  /*100400*/  UMOV UR46, UR14 ;  /* 0x0000000e002e7c82 */ /* 0x000fe20008000000 */
[----:B------:R-:W0:Y:S01]  /*100410*/  LDCU UR14, c[0x0][0x398] ;  /* 0x00007300ff0e77ac */ /* 0x000e220008000800 */
[----:B------:R-:W-:Y:S01]  /*100420*/  VIADD R8, R61, 0x10f ;  /* 0x0000010f3d087836 */ /* 0x000fe20000000000 */
[----:B------:R-:W-:Y:S01]  /*100430*/  UMOV UR52, UR50 ;  /* 0x0000003200347c82 */ /* 0x000fe20008000000 */
[----:B------:R-:W0:Y:S05]  /*100440*/  LDCU UR12, c[0x0][0x398] ;  /* 0x00007300ff0c77ac */ /* 0x000e2a0008000800 */
[----:B------:R-:W-:Y:S01]  /*100450*/  @P1 LOP3.LUT R41, R41, 0x40000, RZ, 0xfc, !PT ;  /* 0x0004000029291812 */ /* 0x000fe200078efcff */
[----:B------:R-:W-:Y:S01]  /*100460*/  VIADD R9, R61, 0x10b ;  /* 0x0000010b3d097836 */ /* 0x000fe20000000000 */
[----:B------:R-:W-:Y:S01]  /*100470*/  UMOV UR54, UR26 ;  /* 0x0000001a00367c82 */ /* 0x000fe20008000000 */
[----:B------:R-:W-:Y:S01]  /*100480*/  UMOV UR50, UR46 ;  /* 0x0000002e00327c82 */ /* 0x000fe20008000000 */
[----:B------:R-:W-:Y:S01]  /*100490*/  LOP3.LUT R41, R41, 0xfffdffff, RZ, 0xc0, !PT ;  /* 0xfffdffff29297812 */ /* 0x000fe200078ec0ff */
[----:B------:R-:W2:Y:S01]  /*1004a0*/  LDCU UR4, c[0x0][0x398] ;  /* 0x00007300ff0477ac */ /* 0x000ea20008000800 */
[----:B------:R-:W2:Y:S02]  /*1004b0*/  LDCU UR26, c[0x0][0x398] ;  /* 0x00007300ff1a77ac */ /* 0x000ea40008000800 */
[----:B------:R-:W-:-:S02]  /*1004c0*/  @P0 LOP3.LUT R41, R41, 0x20000, RZ, 0xfc, !PT ;  /* 0x0002000029290812 */ /* 0x000fc400078efcff */
[----:B------:R-:W-:-:S04]  /*1004d0*/  ISETP.GE.AND P0, PT, R8, UR52, PT ;  /* 0x0000003408007c0c */ /* 0x000fc8000bf06270 */
[----:B-1----:R-:W-:Y:S01]  /*1004e0*/  ISETP.LT.AND P1, PT, R37, UR16, !P0 ;  /* 0x0000001025007c0c */ /* 0x002fe2000c721270 */
[----:B------:R-:W-:Y:S01]  /*1004f0*/  UMOV UR46, UR18 ;  /* 0x00000012002e7c82 */ /* 0x000fe20008000000 */
[----:B------:R-:W1:Y:S01]  /*100500*/  LDCU UR18, c[0x0][0x398] ;  /* 0x00007300ff1277ac */ /* 0x000e620008000800 */
[----:B0-----:R-:W-:Y:S02]  /*100510*/  ISETP.LT.AND P0, PT, R13, UR14, !P0 ;  /* 0x0000000e0d007c0c */ /* 0x001fe4000c701270 */
[----:B------:R-:W-:Y:S01]  /*100520*/  LOP3.LUT R41, R41, 0xfffeffff, RZ, 0xc0, !PT ;  /* 0xfffeffff29297812 */ /* 0x000fe200078ec0ff */
[----:B------:R-:W-:Y:S01]  /*100530*/  VIADD R8, R61, 0x10d ;  /* 0x0000010d3d087836 */ /* 0x000fe20000000000 */
[----:B-----5:R-:W-:Y:S01]  /*100540*/  LOP3.LUT R10, R20, 0xffff, RZ, 0xc0, !PT ;  /* 0x0000ffff140a7812 */ /* 0x020fe200078ec0ff */
[----:B------:R-:W-:Y:S01]  /*100550*/  UMOV UR52, UR46 ;  /* 0x0000002e00347c82 */ /* 0x000fe20008000000 */
[----:B------:R-:W5:Y:S04]  /*100560*/  LDL.LU R20, [R1+0x3c0] ;  /* 0x0003c00001147983 */ /* 0x000f680000300800 */
[----:B------:R-:W-:-:S02]  /*100570*/  @P1 LOP3.LUT R41, R41, 0x10000, RZ, 0xfc, !PT ;  /* 0x0001000029291812 */ /* 0x000fc400078efcff */
[----:B----4-:R-:W-:Y:S01]  /*100580*/  LOP3.LUT R11, R19, 0xffff, RZ, 0xc0, !PT ;  /* 0x0000ffff130b7812 */ /* 0x010fe200078ec0ff */
[----:B------:R-:W0:Y:S01]  /*100590*/  LDCU UR14, c[0x0][0x398] ;  /* 0x00007300ff0e77ac */ /* 0x000e220008000800 */
[----:B------:R-:W4:Y:S01]  /*1005a0*/  LDL.LU R19, [R1+0x20c] ;  /* 0x00020c0001137983 */ /* 0x000f220000300800 */
[----:B------:R-:W-:Y:S01]  /*1005b0*/  LOP3.LUT R41, R41, 0xffff7fff, RZ, 0xc0, !PT ;  /* 0xffff7fff29297812 */ /* 0x000fe200078ec0ff */
[----:B------:R-:W0:Y:S03]  /*1005c0*/  LDCU UR16, c[0x0][0x398] ;  /* 0x00007300ff1077ac */ /* 0x000e260008000800 */
[----:B------:R-:W-:Y:S02]  /*1005d0*/  @P0 LOP3.LUT R41, R41, 0x8000, RZ, 0xfc, !PT ;  /* 0x0000800029290812 */ /* 0x000fe400078efcff */
[----:B------:R-:W-:-:S04]  /*1005e0*/  ISETP.GE.AND P0, PT, R8, UR48, PT ;  /* 0x0000003008007c0c */ /* 0x000fc8000bf06270 */
[----:B-1----:R-:W-:Y:S02]  /*1005f0*/  ISETP.LT.AND P1, PT, R37, UR18, !P0 ;  /* 0x0000001225007c0c */ /* 0x002fe4000c721270 */
[----:B------:R-:W-:Y:S02]  /*100600*/  ISETP.LT.AND P0, PT, R13, UR6, !P0 ;  /* 0x000000060d007c0c */ /* 0x000fe4000c701270 */
[----:B------:R-:W-:Y:S02]  /*100610*/  LOP3.LUT R41, R41, 0xffffbfff, RZ, 0xc0, !PT ;  /* 0xffffbfff29297812 */ /* 0x000fe400078ec0ff */
[--C-:B------:R-:W-:Y:S02]  /*100620*/  PRMT R8, R11, 0x3340, R10.reuse ;  /* 0x000033400b087816 */ /* 0x100fe4000000000a */
[----:B------:R-:W-:Y:S01]  /*100630*/  SHF.R.U32.HI R12, RZ, 0x8, R11 ;  /* 0x00000008ff0c7819 */ /* 0x000fe2000001160b */
[----:B------:R-:W-:Y:S01]  /*100640*/  UMOV UR46, UR22 ;  /* 0x00000016002e7c82 */ /* 0x000fe20008000000 */
[----:B------:R-:W1:Y:S01]  /*100650*/  LDCU UR6, c[0x0][0x398] ;  /* 0x00007300ff0677ac */ /* 0x000e620008000800 */
[----:B------:R-:W-:Y:S01]  /*100660*/  UMOV UR48, UR44 ;  /* 0x0000002c00307c82 */ /* 0x000fe20008000000 */
[----:B------:R-:W0:Y:S01]  /*100670*/  LDCU UR18, c[0x0][0x398] ;  /* 0x00007300ff1277ac */ /* 0x000e220008000800 */
[----:B------:R-:W-:Y:S01]  /*100680*/  @P1 LOP3.LUT R41, R41, 0x4000, RZ, 0xfc, !PT ;  /* 0x0000400029291812 */ /* 0x000fe200078efcff */
[----:B------:R0:W-:Y:S01]  /*100690*/  STL [R1+0x2cc], R8 ;  /* 0x0002cc0801007387 */ /* 0x0001e20000100800 */
[----:B------:R-:W-:Y:S01]  /*1006a0*/  SHF.R.U32.HI R11, RZ, 0x8, R10 ;  /* 0x00000008ff0b7819 */ /* 0x000fe2000001160a */
[----:B------:R-:W1:Y:S01]  /*1006b0*/  LDCU UR22, c[0x0][0x398] ;  /* 0x00007300ff1677ac */ /* 0x000e620008000800 */
[----:B------:R-:W-:-:S04]  /*1006c0*/  LOP3.LUT R41, R41, 0xffffdfff, RZ, 0xc0, !PT ;  /* 0xffffdfff29297812 */ /* 0x000fc800078ec0ff */
[----:B------:R-:W-:Y:S02]  /*1006d0*/  @P0 LOP3.LUT R41, R41, 0x2000, RZ, 0xfc, !PT ;  /* 0x0000200029290812 */ /* 0x000fe400078efcff */
[----:B------:R-:W-:-:S04]  /*1006e0*/  ISETP.GE.AND P0, PT, R9, UR52, PT ;  /* 0x0000003409007c0c */ /* 0x000fc8000bf06270 */
[----:B--2---:R-:W-:Y:S02]  /*1006f0*/  ISETP.LT.AND P1, PT, R37, UR8, !P0 ;  /* 0x0000000825007c0c */ /* 0x004fe4000c721270 */
[----:B------:R-:W-:Y:S02]  /*100700*/  ISETP.LT.AND P0, PT, R13, UR12, !P0 ;  /* 0x0000000c0d007c0c */ /* 0x000fe4000c701270 */
[----:B------:R-:W-:Y:S01]  /*100710*/  LOP3.LUT R41, R41, 0xffffefff, RZ, 0xc0, !PT ;  /* 0xffffefff29297812 */ /* 0x000fe200078ec0ff */
[----:B0-----:R-:W-:Y:S01]  /*100720*/  VIADD R8, R61, 0x109 ;  /* 0x000001093d087836 */ /* 0x001fe20000000000 */
[----:B------:R-:W-:Y:S02]  /*100730*/  LOP3.LUT R10, R12, 0xffff, RZ, 0xc0, !PT ;  /* 0x0000ffff0c0a7812 */ /* 0x000fe400078ec0ff */
[----:B------:R-:W-:Y:S01]  /*100740*/  LOP3.LUT R9, R11, 0xffff, RZ, 0xc0, !PT ;  /* 0x0000ffff0b097812 */ /* 0x000fe200078ec0ff */
[----:B------:R-:W-:Y:S01]  /*100750*/  UMOV UR52, UR50 ;  /* 0x0000003200347c82 */ /* 0x000fe20008000000 */
[----:B------:R-:W-:Y:S01]  /*100760*/  UMOV UR44, UR34 ;  /* 0x00000022002c7c82 */ /* 0x000fe20008000000 */
[----:B------:R-:W0:Y:S01]  /*100770*/  LDCU UR12, c[0x0][0x398] ;  /* 0x00007300ff0c77ac */ /* 0x000e220008000800 */
[----:B------:R-:W2:Y:S01]  /*100780*/  LDCU UR8, c[0x0][0x398] ;  /* 0x00007300ff0877ac */ /* 0x000ea20008000800 */
[----:B------:R-:W-:-:S04]  /*100790*/  @P1 LOP3.LUT R41, R41, 0x1000, RZ, 0xfc, !PT ;  /* 0x0000100029291812 */ /* 0x000fc800078efcff */
[----:B------:R-:W-:-:S04]  /*1007a0*/  LOP3.LUT R41, R41, 0xfffff7ff, RZ, 0xc0, !PT ;  /* 0xfffff7ff29297812 */ /* 0x000fc800078ec0ff */
[----:B------:R-:W-:Y:S02]  /*1007b0*/  @P0 LOP3.LUT R41, R41, 0x800, RZ, 0xfc, !PT ;  /* 0x0000080029290812 */ /* 0x000fe400078efcff */
[----:B------:R-:W-:Y:S02]  /*1007c0*/  ISETP.GE.AND P0, PT, R8, UR54, PT ;  /* 0x0000003608007c0c */ /* 0x000fe4000bf06270 */
[----:B-----5:R-:W-:Y:S02]  /*1007d0*/  PRMT R8, R20, 0x5410, R43 ;  /* 0x0000541014087816 */ /* 0x020fe4000000002b */
[----:B------:R-:W4:Y:S01]  /*1007e0*/  LDL.LU R43, [R1+0x4694] ;  /* 0x00469400012b7983 */ /* 0x000f220000300800 */
[----:B---3--:R-:W-:Y:S02]  /*1007f0*/  ISETP.LT.AND P1, PT, R37, UR10, !P0 ;  /* 0x0000000a25007c0c */ /* 0x008fe4000c721270 */
[----:B------:R-:W-:Y:S02]  /*100800*/  ISETP.LT.AND P0, PT, R13, UR4, !P0 ;  /* 0x000000040d007c0c */ /* 0x000fe4000c701270 */
[----:B------:R-:W-:Y:S01]  /*100810*/  LOP3.LUT R41, R41, 0xfffffbff, RZ, 0xc0, !PT ;  /* 0xfffffbff29297812 */ /* 0x000fe200078ec0ff */
[----:B------:R3:W-:Y:S01]  /*100820*/  STL [R1+0x408], R8 ;  /* 0x0004080801007387 */ /* 0x0007e20000100800 */
[----:B------:R-:W-:-:S03]  /*100830*/  PRMT R9, R10, 0x3340, R9 ;  /* 0x000033400a097816 */ /* 0x000fc60000000009 */
[----:B------:R-:W5:Y:S01]  /*100840*/  LDL.LU R20, [R1+0x2d30] ;  /* 0x002d300001147983 */ /* 0x000f620000300800 */
[----:B------:R-:W-:Y:S01]  /*100850*/  UMOV UR34, UR28 ;  /* 0x0000001c00227c82 */ /* 0x000fe20008000000 */
[----:B------:R-:W0:Y:S01]  /*100860*/  LDCU UR28, c[0x0][0x398] ;  /* 0x00007300ff1c77ac */ /* 0x000e220008000800 */
[----:B------:R-:W-:Y:S01]  /*100870*/  UMOV UR50, UR32 ;  /* 0x0000002000327c82 */ /* 0x000fe20008000000 */
[----:B------:R-:W0:Y:S01]  /*100880*/  LDCU UR10, c[0x0][0x398] ;  /* 0x00007300ff0a77ac */ /* 0x000e220008000800 */
[----:B------:R-:W0:Y:S01]  /*100890*/  LDCU UR4, c[0x0][0x398] ;  /* 0x00007300ff0477ac */ /* 0x000e220008000800 */
[----:B------:R-:W-:Y:S01]  /*1008a0*/  @P1 LOP3.LUT R41, R41, 0x400, RZ, 0xfc, !PT ;  /* 0x0000040029291812 */ /* 0x000fe200078efcff */
[----:B---3--:R-:W-:-:S03]  /*1008b0*/  VIADD R8, R61, 0x107 ;  /* 0x000001073d087836 */ /* 0x008fc60000000000 */
[----:B------:R-:W-:Y:S01]  /*1008c0*/  LOP3.LUT R41, R41, 0xfffffdff, RZ, 0xc0, !PT ;  /* 0xfffffdff29297812 */ /* 0x000fe200078ec0ff */
[----:B------:R-:W-:Y:S03]  /*1008d0*/  STL [R1+0x204], R9 ;  /* 0x0002040901007387 */ /* 0x000fe60000100800 */
[----:B------:R-:W-:Y:S02]  /*1008e0*/  @P0 LOP3.LUT R41, R41, 0x200, RZ, 0xfc, !PT ;  /* 0x0000020029290812 */ /* 0x000fe400078efcff */
[----:B------:R-:W-:Y:S02]  /*1008f0*/  ISETP.GE.AND P0, PT, R8, UR52, PT ;  /* 0x0000003408007c0c */ /* 0x000fe4000bf06270 */
[----:B----4-:R-:W-:Y:S02]  /*100900*/  PRMT R8, R43, 0x5410, R19 ;  /* 0x000054102b087816 */ /* 0x010fe40000000013 */
[----:B------:R-:W3:Y:S04]  /*100910*/  LDL.LU R43, [R1+0x4690] ;  /* 0x00469000012b7983 */ /* 0x000ee80000300800 */
[----:B------:R4:W-:Y:S01]  /*100920*/  STL [R1+0x40c], R8 ;  /* 0x00040c0801007387 */ /* 0x0009e20000100800 */
[----:B-----5:R-:W-:-:S02]  /*100930*/  LOP3.LUT R11, R20, 0xffff, RZ, 0xc0, !PT ;  /* 0x0000ffff140b7812 */ /* 0x020fc400078ec0ff */
[----:B------:R-:W-:Y:S02]  /*100940*/  ISETP.LT.AND P1, PT, R37, UR14, !P0 ;  /* 0x0000000e25007c0c */ /* 0x000fe4000c721270 */
[----:B------:R-:W-:Y:S02]  /*100950*/  ISETP.LT.AND P0, PT, R13, UR16, !P0 ;  /* 0x000000100d007c0c */ /* 0x000fe4000c701270 */
[----:B------:R-:W-:Y:S01]  /*100960*/  LOP3.LUT R41, R41, 0xfffffeff, RZ, 0xc0, !PT ;  /* 0xfffffeff29297812 */ /* 0x000fe200078ec0ff */
[C---:B----4-:R-:W-:Y:S02]  /*100970*/  VIADD R8, R61.reuse, 0x105 ;  /* 0x000001053d087836 */ /* 0x050fe40000000000 */
[----:B------:R-:W-:Y:S01]  /*100980*/  VIADD R9, R61, 0x103 ;  /* 0x000001033d097836 */ /* 0x000fe20000000000 */
[----:B------:R-:W-:Y:S01]  /*100990*/  UMOV UR52, UR50 ;  /* 0x0000003200347c82 */ /* 0x000fe20008000000 */
[----:B------:R-:W-:Y:S01]  /*1009a0*/  UMOV UR32, UR30 ;  /* 0x0000001e00207c82 */ /* 0x000fe20008000000 */
[----:B------:R-:W4:Y:S01]  /*1009b0*/  LDCU UR30, c[0x0][0x398] ;  /* 0x00007300ff1e77ac */ /* 0x000f220008000800 */
[----:B---3--:R-:W-:-:S02]  /*1009c0*/  LOP3.LUT R10, R43, 0xffff, RZ, 0xc0, !PT ;  /* 0x0000ffff2b0a7812 */ /* 0x008fc400078ec0ff */
[----:B------:R-:W-:Y:S01]  /*1009d0*/  SHF.R.U32.HI R12, RZ, 0x8, R11 ;  /* 0x00000008ff0c7819 */ /* 0x000fe2000001160b */
[----:B------:R-:W3:Y:S04]  /*1009e0*/  LDL.LU R43, [R1+0x468c] ;  /* 0x00468c00012b7983 */ /* 0x000ee80000300800 */
[----:B------:R-:W5:Y:S04]  /*1009f0*/  LDL.LU R19, [R1+0x34c] ;  /* 0x00034c0001137983 */ /* 0x000f680000300800 */
[----:B------:R-:W5:Y:S01]  /*100a00*/  LDL.LU R20, [R1+0x3ec] ;  /* 0x0003ec0001147983 */ /* 0x000f620000300800 */
[----:B------:R-:W-:Y:S01]  /*100a10*/  @P1 LOP3.LUT R41, R41, 0x100, RZ, 0xfc, !PT ;  /* 0x0000010029291812 */ /* 0x000fe200078efcff */
[----:B------:R-:W0:Y:S01]  /*100a20*/  LDCU UR16, c[0x0][0x398] ;  /* 0x00007300ff1077ac */ /* 0x000e220008000800 */
[----:B------:R-:W0:Y:S02]  /*100a30*/  LDCU UR14, c[0x0][0x398] ;  /* 0x00007300ff0e77ac */ /* 0x000e240008000800 */
[----:B------:R-:W-:-:S04]  /*100a40*/  LOP3.LUT R41, R41, 0xffffff7f, RZ, 0xc0, !PT ;  /* 0xffffff7f29297812 */ /* 0x000fc800078ec0ff */
[----:B------:R-:W-:Y:S02]  /*100a50*/  @P0 LOP3.LUT R41, R41, 0x80, RZ, 0xfc, !PT ;  /* 0x0000008029290812 */ /* 0x000fe400078efcff */
[----:B------:R-:W-:-:S04]  /*100a60*/  ISETP.GE.AND P0, PT, R8, UR48, PT ;  /* 0x0000003008007c0c */ /* 0x000fc8000bf06270 */
[----:B-1----:R-:W-:Y:S02]  /*100a70*/  ISETP.LT.AND P1, PT, R37, UR22, !P0 ;  /* 0x0000001625007c0c */ /* 0x002fe4000c721270 */
[----:B------:R-:W-:Y:S02]  /*100a80*/  ISETP.LT.AND P0, PT, R13, UR6, !P0 ;  /* 0x000000060d007c0c */ /* 0x000fe4000c701270 */
[----:B------:R-:W-:Y:S01]  /*100a90*/  LOP3.LUT R41, R41, 0xffffffbf, RZ, 0xc0, !PT ;  /* 0xffffffbf29297812 */ /* 0x000fe200078ec0ff */
[----:B------:R-:W-:Y:S01]  /*100aa0*/  VIADD R8, R61, 0x101 ;  /* 0x000001013d087836 */ /* 0x000fe20000000000 */
[----:B------:R-:W-:Y:S01]  /*100ab0*/  UMOV UR48, UR44 ;  /* 0x0000002c00307c82 */ /* 0x000fe20008000000 */
[----:B------:R-:W-:Y:S01]  /*100ac0*/  UMOV UR50, UR46 ;  /* 0x0000002e00327c82 */ /* 0x000fe20008000000 */
[----:B------:R-:W1:Y:S01]  /*100ad0*/  LDCU UR6, c[0x0][0x398] ;  /* 0x00007300ff0677ac */ /* 0x000e620008000800 */
[----:B------:R-:W0:Y:S04]  /*100ae0*/  LDCU UR22, c[0x0][0x398] ;  /* 0x00007300ff1677ac */ /* 0x000e280008000800 */
[----:B------:R-:W-:-:S04]  /*100af0*/  @P1 LOP3.LUT R41, R41, 0x40, RZ, 0xfc, !PT ;  /* 0x0000004029291812 */ /* 0x000fc800078efcff */
[----:B------:R-:W-:-:S04]  /*100b00*/  LOP3.LUT R41, R41, 0xffffffdf, RZ, 0xc0, !PT ;  /* 0xffffffdf29297812 */ /* 0x000fc800078ec0ff */
[----:B------:R-:W-:Y:S02]  /*100b10*/  @P0 LOP3.LUT R41, R41, 0x20, RZ, 0xfc, !PT ;  /* 0x0000002029290812 */ /* 0x000fe400078efcff */
[----:B------:R-:W-:-:S04]  /*100b20*/  ISETP.GE.AND P0, PT, R9, UR52, PT ;  /* 0x0000003409007c0c */ /* 0x000fc8000bf06270 */
[----:B0-----:R-:W-:Y:S02]  /*100b30*/  ISETP.LT.AND P1, PT, R37, UR28, !P0 ;  /* 0x0000001c25007c0c */ /* 0x001fe4000c721270 */
[----:B------:R-:W-:Y:S02]  /*100b40*/  ISETP.LT.AND P0, PT, R13, UR26, !P0 ;  /* 0x0000001a0d007c0c */ /* 0x000fe4000c701270 */
[----:B------:R-:W-:Y:S01]  /*100b50*/  LOP3.LUT R41, R41, 0xffffffef, RZ, 0xc0, !PT ;  /* 0xffffffef29297812 */ /* 0x000fe200078ec0ff */
[----:B------:R-:W-:Y:S01]  /*100b60*/  UMOV UR52, UR50 ;  /* 0x0000003200347c82 */ /* 0x000fe20008000000 */
[----:B------:R-:W-:Y:S01]  /*100b70*/  PRMT R9, R11, 0x3340, R10 ;  /* 0x000033400b097816 */ /* 0x000fe2000000000a */
[----:B------:R-:W-:Y:S01]  /*100b80*/  UMOV UR44, UR24 ;  /* 0x00000018002c7c82 */ /* 0x000fe20008000000 */
[----:B------:R-:W-:Y:S01]  /*100b90*/  UMOV UR46, UR40 ;  /* 0x00000028002e7c82 */ /* 0x000fe20008000000 */
[----:B------:R-:W0:Y:S01]  /*100ba0*/  LDCU UR26, c[0x0][0x398] ;  /* 0x00007300ff1a77ac */ /* 0x000e220008000800 */
[----:B------:R-:W0:Y:S03]  /*100bb0*/  LDCU UR28, c[0x0][0x398] ;  /* 0x00007300ff1c77ac */ /* 0x000e260008000800 */
[----:B------:R-:W-:Y:S01]  /*100bc0*/  @P1 LOP3.LUT R41, R41, 0x10, RZ, 0xfc, !PT ;  /* 0x0000001029291812 */ /* 0x000fe200078efcff */
[----:B------:R0:W-:Y:S04]  /*100bd0*/  STL [R1+0x290], R9 ;  /* 0x0002900901007387 */ /* 0x0001e80000100800 */
[----:B------:R-:W5:Y:S04]  /*100be0*/  LDL.LU R18, [R1+0x354] ;  /* 0x0003540001127983 */ /* 0x000f680000300800 */
[----:B------:R-:W5:Y:S01]  /*100bf0*/  LDL.LU R17, [R1+0x41c] ;  /* 0x00041c0001117983 */ /* 0x000f620000300800 */
[----:B------:R-:W-:Y:S01]  /*100c00*/  LOP3.LUT R41, R41, 0xfffffff7, RZ, 0xc0, !PT ;  /* 0xfffffff729297812 */ /* 0x000fe200078ec0ff */
[----:B------:R-:W1:Y:S03]  /*100c10*/  LDCU UR24, c[0x0][0x398] ;  /* 0x00007300ff1877ac */ /* 0x000e660008000800 */
[----:B------:R-:W-:-:S02]  /*100c20*/  @P0 LOP3.LUT R41, R41, 0x8, RZ, 0xfc, !PT ;  /* 0x0000000829290812 */ /* 0x000fc400078efcff */
[----:B------:R-:W-:-:S04]  /*100c30*/  ISETP.GE.AND P0, PT, R8, UR48, PT ;  /* 0x0000003008007c0c */ /* 0x000fc8000bf06270 */
[----:B----4-:R-:W-:Y:S02]  /*100c40*/  ISETP.LT.AND P1, PT, R37, UR30, !P0 ;  /* 0x0000001e25007c0c */ /* 0x010fe4000c721270 */
[----:B------:R-:W-:Y:S02]  /*100c50*/  ISETP.LT.AND P0, PT, R13, UR12, !P0 ;  /* 0x0000000c0d007c0c */ /* 0x000fe4000c701270 */
[----:B------:R-:W-:Y:S01]  /*100c60*/  LOP3.LUT R41, R41, 0xfffffffb, RZ, 0xc0, !PT ;  /* 0xfffffffb29297812 */ /* 0x000fe200078ec0ff */
[----:B------:R-:W-:Y:S01]  /*100c70*/  VIADD R8, R61, 0xff ;  /* 0x000000ff3d087836 */ /* 0x000fe20000000000 */
[----:B0-----:R-:W-:Y:S01]  /*100c80*/  SHF.R.U32.HI R9, RZ, 0x8, R10 ;  /* 0x00000008ff097819 */ /* 0x001fe2000001160a */
[----:B------:R-:W-:Y:S01]  /*100c90*/  UMOV UR48, UR44 ;  /* 0x0000002c00307c82 */ /* 0x000fe20008000000 */
[----:B---3--:R-:W-:-:S05]  /*100ca0*/  LOP3.LUT R43, R43, 0x7fffffff, RZ, 0xc0, !PT ;  /* 0x7fffffff2b2b7812 */ /* 0x008fca00078ec0ff */
[----:B------:R-:W-:Y:S02]  /*100cb0*/  @P1 LOP3.LUT R41, R41, 0x4, RZ, 0xfc, !PT ;  /* 0x0000000429291812 */ /* 0x000fe400078efcff */
[----:B------:R-:W-:Y:S02]  /*100cc0*/  LOP3.LUT R10, R12, 0xffff, RZ, 0xc0, !PT ;  /* 0x0000ffff0c0a7812 */ /* 0x000fe400078ec0ff */
[----:B------:R-:W-:Y:S01]  /*100cd0*/  LOP3.LUT R9, R9, 0xffff, RZ, 0xc0, !PT ;  /* 0x0000ffff09097812 */ /* 0x000fe200078ec0ff */
[----:B------:R-:W-:Y:S01]  /*100ce0*/  UMOV UR40, UR20 ;  /* 0x0000001400287c82 */ /* 0x000fe20008000000 */
[----:B------:R-:W-:Y:S01]  /*100cf0*/  LOP3.LUT R41, R41, 0xfffffffd, RZ, 0xc0, !PT ;  /* 0xfffffffd29297812 */ /* 0x000fe200078ec0ff */
[----:B------:R-:W0:Y:S01]  /*100d00*/  LDCU UR20, c[0x0][0x398] ;  /* 0x00007300ff1477ac */ /* 0x000e220008000800 */
[----:B------:R-:W-:Y:S01]  /*100d10*/  UMOV UR50, UR46 ;  /* 0x0000002e00327c82 */ /* 0x000fe20008000000 */
[----:B------:R-:W3:Y:S01]  /*100d20*/  LDCU UR30, c[0x0][0x398] ;  /* 0x00007300ff1e77ac */ /* 0x000ee20008000800 */
[----:B------:R-:W-:-:S02]  /*100d30*/  @P0 LOP3.LUT R41, R41, 0x2, RZ, 0xfc, !PT ;  /* 0x0000000229290812 */ /* 0x000fc400078efcff */
[----:B------:R-:W-:Y:S01]  /*100d40*/  ISETP.GE.AND P0, PT, R8, UR52, PT ;  /* 0x0000003408007c0c */ /* 0x000fe2000bf06270 */
[----:B------:R-:W4:Y:S01]  /*100d50*/  LDCU UR44, c[0x0][0x398] ;  /* 0x00007300ff2c77ac */ /* 0x000f220008000800 */
[----:B------:R-:W0:Y:S02]  /*100d60*/  LDCU UR12, c[0x0][0x398] ;  /* 0x00007300ff0c77ac */ /* 0x000e240008000800 */
[----:B--2---:R-:W-:Y:S02]  /*100d70*/  ISETP.LT.AND P1, PT, R37, UR8, !P0 ;  /* 0x0000000825007c0c */ /* 0x004fe4000c721270 */
[----:B------:R-:W-:Y:S02]  /*100d80*/  LOP3.LUT R41, R41, 0xfffffffe, RZ, 0xc0, !PT ;  /* 0xfffffffe29297812 */ /* 0x000fe400078ec0ff */
[----:B-----5:R-:W-:Y:S02]  /*100d90*/  PRMT R8, R20, 0x5410, R19 ;  /* 0x0000541014087816 */ /* 0x020fe40000000013 */
[----:B------:R-:W-:Y:S01]  /*100da0*/  PRMT R9, R10, 0x3340, R9 ;  /* 0x000033400a097816 */ /* 0x000fe20000000009 */
[----:B------:R-:W-:Y:S01]  /*100db0*/  UMOV UR52, UR50 ;  /* 0x0000003200347c82 */ /* 0x000fe20008000000 */
[----:B------:R-:W-:Y:S01]  /*100dc0*/  UMOV UR46, UR42 ;  /* 0x0000002a002e7c82 */ /* 0x000fe20008000000 */
[----:B------:R-:W-:Y:S01]  /*100dd0*/  ISETP.LT.AND P0, PT, R13, UR10, !P0 ;  /* 0x0000000a0d007c0c */ /* 0x000fe2000c701270 */
[----:B------:R-:W2:Y:S03]  /*100de0*/  LDCU UR8, c[0x0][0x398] ;  /* 0x00007300ff0877ac */ /* 0x000ea60008000800 */
[----:B------:R-:W-:Y:S01]  /*100df0*/  @P1 LOP3.LUT R41, R41, 0x1, RZ, 0xfc, !PT ;  /* 0x0000000129291812 */ /* 0x000fe200078efcff */
[----:B------:R-:W-:Y:S01]  /*100e00*/  UMOV UR50, UR46 ;  /* 0x0000002e00327c82 */ /* 0x000fe20008000000 */
[----:B------:R-:W5:Y:S01]  /*100e10*/  LDCU UR42, c[0x0][0x398] ;  /* 0x00007300ff2a77ac */ /* 0x000f620008000800 */
[----:B------:R-:W-:Y:S01]  /*100e20*/  UMOV UR54, UR40 ;  /* 0x0000002800367c82 */ /* 0x000fe20008000000 */
[----:B------:R-:W0:Y:S01]  /*100e30*/  LDCU UR10, c[0x0][0x398] ;  /* 0x00007300ff0a77ac */ /* 0x000e220008000800 */
[----:B------:R-:W-:Y:S04]  /*100e40*/  STL [R1+0x4574], R41 ;  /* 0x0045742901007387 */ /* 0x000fe80000100800 */
[----:B------:R1:W-:Y:S04]  /*100e50*/  STL [R1+0x440], R8 ;  /* 0x0004400801007387 */ /* 0x0003e80000100800 */
[----:B------:R-:W2:Y:S04]  /*100e60*/  LDL.LU R19, [R1+0x2d34] ;  /* 0x002d340001137983 */ /* 0x000ea80000300800 */
[----:B------:R-:W3:Y:S01]  /*100e70*/  LDL.LU R20, [R1+0x294] ;  /* 0x0002940001147983 */ /* 0x000ee20000300800 */
[----:B------:R-:W-:Y:S01]  /*100e80*/  @P0 LOP3.LUT R43, R43, 0x80000000, RZ, 0xfc, !PT ;  /* 0x800000002b2b0812 */ /* 0x000fe200078efcff */
[----:B------:R-:W-:Y:S01]  /*100e90*/  UMOV UR46, UR32 ;  /* 0x00000020002e7c82 */ /* 0x000fe20008000000 */
[----:B------:R-:W0:Y:S01]  /*100ea0*/  LDCU UR40, c[0x0][0x398] ;  /* 0x00007300ff2877ac */ /* 0x000e220008000800 */
[----:B-1----:R-:W-:Y:S01]  /*100eb0*/  VIADD R8, R61, 0xfd ;  /* 0x000000fd3d087836 */ /* 0x002fe20000000000 */
[----:B------:R-:W-:Y:S01]  /*100ec0*/  STL [R1+0x20c], R9 ;  /* 0x00020c0901007387 */ /* 0x000fe20000100800 */
[----:B------:R-:W-:Y:S01]  /*100ed0*/  IMAD.MOV.U32 R41, RZ, RZ, R13 ;  /* 0x000000ffff297224 */ /* 0x000fe200078e000d */
[----:B------:R-:W-:Y:S01]  /*100ee0*/  LOP3.LUT R43, R43, 0xbfffffff, RZ, 0xc0, !PT ;  /* 0xbfffffff2b2b7812 */ /* 0x000fe200078ec0ff */
[----:B------:R-:W1:Y:S01]  /*100ef0*/  LDCU UR32, c[0x0][0x398] ;  /* 0x00007300ff2077ac */ /* 0x000e620008000800 */
[----:B------:R-:W-:-:S02]  /*100f00*/  ISETP.GE.AND P0, PT, R8, UR48, PT ;  /* 0x0000003008007c0c */ /* 0x000fc4000bf06270 */
[----:B------:R-:W-:-:S05]  /*100f10*/  PRMT R8, R17, 0x5410, R18 ;  /* 0x0000541011087816 */ /* 0x000fca0000000012 */
[----:B------:R0:W-:Y:S01]  /*100f20*/  STL [R1+0x444], R8 ;  /* 0x0004440801007387 */ /* 0x0001e20000100800 */
[----:B------:R-:W-:Y:S02]  /*100f30*/  ISETP.LT.AND P1, PT, R37, UR4, !P0 ;  /* 0x0000000425007c0c */ /* 0x000fe4000c721270 */
[----:B------:R-:W-:Y:S02]  /*100f40*/  ISETP.LT.AND P0, PT, R41, UR18, !P0 ;  /* 0x0000001229007c0c */ /* 0x000fe4000c701270 */
[----:B--2---:R-:W-:Y:S02]  /*100f50*/  LOP3.LUT R11, R19, 0xffff, RZ, 0xc0, !PT ;  /* 0x0000ffff130b7812 */ /* 0x004fe400078ec0ff */
[----:B---3--:R-:W-:Y:S01]  /*100f60*/  LOP3.LUT R10, R20, 0xffff, RZ, 0xc0, !PT ;  /* 0x0000ffff140a7812 */ /* 0x008fe200078ec0ff */
[----:B------:R-:W2:Y:S04]  /*100f70*/  LDL.LU R19, [R1+0x308] ;  /* 0x0003080001137983 */ /* 0x000ea80000300800 */
[----:B------:R-:W2:Y:S02]  /*100f80*/  LDL.LU R20, [R1+0x3bc] ;  /* 0x0003bc0001147983 */ /* 0x000ea40000300800 */
[----:B------:R-:W-:Y:S01]  /*100f90*/  @P1 LOP3.LUT R43, R43, 0x40000000, RZ, 0xfc, !PT ;  /* 0x400000002b2b1812 */ /* 0x000fe200078efcff */
[----:B0-----:R-:W-:-:S02]  /*100fa0*/  VIADD R8, R61, 0xfb ;  /* 0x000000fb3d087836 */ /* 0x001fc40000000000 */
[----:B------:R-:W-:Y:S01]  /*100fb0*/  VIADD R9, R61, 0xf7 ;  /* 0x000000f73d097836 */ /* 0x000fe20000000000 */
[----:B------:R-:W-:Y:S01]  /*100fc0*/  UMOV UR48, UR34 ;  /* 0x0000002200307c82 */ /* 0x000fe20008000000 */
[----:B------:R-:W-:Y:S02]  /*100fd0*/  LOP3.LUT R43, R43, 0xdfffffff, RZ, 0xc0, !PT ;  /* 0xdfffffff2b2b7812 */ /* 0x000fe400078ec0ff */
[----:B------:R-:W-:Y:S01]  /*100fe0*/  SHF.R.U32.HI R12, RZ, 0x8, R11 ;  /* 0x00000008ff0c7819 */ /* 0x000fe2000001160b */
[----:B------:R-:W0:Y:S01]  /*100ff0*/  LDCU UR34, c[0x0][0x398] ;  /* 0x00007300ff2277ac */ /* 0x000e220008000800 */
[----:B------:R-:W3:Y:S01]  /*101000*/  LDCU UR4, c[0x0][0x398] ;  /* 0x00007300ff0477ac */ /* 0x000ee20008000800 */
[----:B------:R-:W-:Y:S02]  /*101010*/  @P0 LOP3.LUT R43, R43, 0x20000000, RZ, 0xfc, !PT ;  /* 0x200000002b2b0812 */ /* 0x000fe400078efcff */
[----:B------:R-:W-:Y:S01]  /*101020*/  ISETP.GE.AND P0, PT, R8, UR52, PT ;  /* 0x0000003408007c0c */ /* 0x000fe2000bf06270 */
[----:B------:R-:W0:Y:S01]  /*101030*/  LDCU UR18, c[0x0][0x398] ;  /* 0x00007300ff1277ac */ /* 0x000e220008000800 */
[----:B------:R-:W-:-:S02]  /*101040*/  LOP3.LUT R43, R43, 0xefffffff, RZ, 0xc0, !PT ;  /* 0xefffffff2b2b7812 */ /* 0x000fc400078ec0ff */
[----:B------:R-:W-:Y:S02]  /*101050*/  ISETP.LT.AND P1, PT, R37, UR16, !P0 ;  /* 0x0000001025007c0c */ /* 0x000fe4000c721270 */
[----:B------:R-:W-:Y:S01]  /*101060*/  ISETP.LT.AND P0, PT, R41, UR20, !P0 ;  /* 0x0000001429007c0c */ /* 0x000fe2000c701270 */
[----:B------:R-:W-:Y:S01]  /*101070*/  VIADD R8, R61, 0xf9 ;  /* 0x000000f93d087836 */ /* 0x000fe20000000000 */
[----:B------:R-:W0:Y:S01]  /*101080*/  LDCU UR20, c[0x0][0x398] ;  /* 0x00007300ff1477ac */ /* 0x000e220008000800 */
[----:B------:R-:W0:Y:S01]  /*101090*/  LDCU UR16, c[0x0][0x398] ;  /* 0x00007300ff1077ac */ /* 0x000e220008000800 */
[----:B------:R-:W0:Y:S07]  /*1010a0*/  LDCU UR52, c[0x0][0x398] ;  /* 0x00007300ff3477ac */ /* 0x000e2e0008000800 */
[----:B------:R-:W-:-:S04]  /*1010b0*/  @P1 LOP3.LUT R43, R43, 0x10000000, RZ, 0xfc, !PT ;  /* 0x100000002b2b1812 */ /* 0x000fc800078efcff */
[----:B------:R-:W-:-:S04]  /*1010c0*/  LOP3.LUT R43, R43, 0xf7ffffff, RZ, 0xc0, !PT ;  /* 0xf7ffffff2b2b7812 */ /* 0x000fc800078ec0ff */
[----:B------:R-:W-:Y:S02]  /*1010d0*/  @P0 LOP3.LUT R43, R43, 0x8000000, RZ, 0xfc, !PT ;  /* 0x080000002b2b0812 */ /* 0x000fe400078efcff */
[----:B------:R-:W-:-:S04]  /*1010e0*/  ISETP.GE.AND P0, PT, R8, UR46, PT ;  /* 0x0000002e08007c0c */ /* 0x000fc8000bf06270 */
[----:B------:R-:W-:Y:S02]  /*1010f0*/  ISETP.LT.AND P1, PT, R37, UR14, !P0 ;  /* 0x0000000e25007c0c */ /* 0x000fe4000c721270 */
[----:B------:R-:W-:Y:S02]  /*101100*/  ISETP.LT.AND P0, PT, R41, UR24, !P0 ;  /* 0x0000001829007c0c */ /* 0x000fe4000c701270 */
[----:B------:R-:W-:Y:S02]  /*101110*/  LOP3.LUT R43, R43, 0xfbffffff, RZ, 0xc0, !PT ;  /* 0xfbffffff2b2b7812 */ /* 0x000fe400078ec0ff */
[----:B------:R-:W-:Y:S01]  /*101120*/  PRMT R8, R11, 0x3340, R10 ;  /* 0x000033400b087816 */ /* 0x000fe2000000000a */
[----:B------:R-:W-:Y:S01]  /*101130*/  UMOV UR46, UR36 ;  /* 0x00000024002e7c82 */ /* 0x000fe20008000000 */
[----:B------:R-:W0:Y:S01]  /*101140*/  LDCU UR24, c[0x0][0x398] ;  /* 0x00007300ff1877ac */ /* 0x000e220008000800 */
[----:B------:R-:W0:Y:S04]  /*101150*/  LDCU UR14, c[0x0][0x398] ;  /* 0x00007300ff0e77ac */ /* 0x000e280008000800 */
[----:B------:R-:W-:Y:S01]  /*101160*/  @P1 LOP3.LUT R43, R43, 0x4000000, RZ, 0xfc, !PT ;  /* 0x040000002b2b1812 */ /* 0x000fe200078efcff */
[----:B------:R0:W-:Y:S04]  /*101170*/  STL [R1+0x294], R8 ;  /* 0x0002940801007387 */ /* 0x0001e80000100800 */
[----:B------:R-:W3:Y:S04]  /*101180*/  LDL.LU R18, [R1+0x30c] ;  /* 0x00030c0001127983 */ /* 0x000ee80000300800 */
[----:B------:R-:W3:Y:S01]  /*101190*/  LDL.LU R17, [R1+0x3dc] ;  /* 0x0003dc0001117983 */ /* 0x000ee20000300800 */
[----:B------:R-:W-:-:S02]  /*1011a0*/  LOP3.LUT R43, R43, 0xfdffffff, RZ, 0xc0, !PT ;  /* 0xfdffffff2b2b7812 */ /* 0x000fc400078ec0ff */
[----:B------:R-:W-:Y:S01]  /*1011b0*/  SHF.R.U32.HI R11, RZ, 0x8, R10 ;  /* 0x00000008ff0b7819 */ /* 0x000fe2000001160a */
[----:B------:R-:W1:Y:S01]  /*1011c0*/  LDCU UR36, c[0x0][0x398] ;  /* 0x00007300ff2477ac */ /* 0x000e620008000800 */
[----:B------:R-:W-:Y:S02]  /*1011d0*/  @P0 LOP3.LUT R43, R43, 0x2000000, RZ, 0xfc, !PT ;  /* 0x020000002b2b0812 */ /* 0x000fe400078efcff */
[----:B------:R-:W-:-:S04]  /*1011e0*/  ISETP.GE.AND P0, PT, R9, UR48, PT ;  /* 0x0000003009007c0c */ /* 0x000fc8000bf06270 */
[----:B------:R-:W-:Y:S02]  /*1011f0*/  ISETP.LT.AND P1, PT, R37, UR6, !P0 ;  /* 0x0000000625007c0c */ /* 0x000fe4000c721270 */
[----:B------:R-:W-:Y:S02]  /*101200*/  ISETP.LT.AND P0, PT, R41, UR22, !P0 ;  /* 0x0000001629007c0c */ /* 0x000fe4000c701270 */
[----:B------:R-:W-:Y:S01]  /*101210*/  LOP3.LUT R43, R43, 0xfeffffff, RZ, 0xc0, !PT ;  /* 0xfeffffff2b2b7812 */ /* 0x000fe200078ec0ff */
[----:B0-----:R-:W-:Y:S01]  /*101220*/  VIADD R8, R61, 0xf5 ;  /* 0x000000f53d087836 */ /* 0x001fe20000000000 */
[----:B------:R-:W-:Y:S02]  /*101230*/  LOP3.LUT R10, R12, 0xffff, RZ, 0xc0, !PT ;  /* 0x0000ffff0c0a7812 */ /* 0x000fe400078ec0ff */
[----:B------:R-:W-:Y:S01]  /*101240*/  LOP3.LUT R9, R11, 0xffff, RZ, 0xc0, !PT ;  /* 0x0000ffff0b097812 */ /* 0x000fe200078ec0ff */
[----:B------:R-:W-:Y:S01]  /*101250*/  UMOV UR48, UR38 ;  /* 0x0000002600307c82 */ /* 0x000fe20008000000 */
[----:B------:R-:W0:Y:S01]  /*101260*/  LDCU UR22, c[0x0][0x398] ;  /* 0x00007300ff1677ac */ /* 0x000e220008000800 */
[----:B------:R-:W0:Y:S01]  /*101270*/  LDCU UR38, c[0x0][0x398] ;  /* 0x00007300ff2677ac */ /* 0x000e220008000800 */
[----:B------:R-:W0:Y:S01]  /*101280*/  LDCU UR6, c[0x0][0x398] ;  /* 0x00007300ff0677ac */ /* 0x000e220008000800 */
[----:B------:R-:W-:-:S04]  /*101290*/  @P1 LOP3.LUT R43, R43, 0x1000000, RZ, 0xfc, !PT ;  /* 0x010000002b2b1812 */ /* 0x000fc800078efcff */
[----:B------:R-:W-:-:S04]  /*1012a0*/  LOP3.LUT R43, R43, 0xff7fffff, RZ, 0xc0, !PT ;  /* 0xff7fffff2b2b7812 */ /* 0x000fc800078ec0ff */
[----:B------:R-:W-:Y:S02]  /*1012b0*/  @P0 LOP3.LUT R43, R43, 0x800000, RZ, 0xfc, !PT ;  /* 0x008000002b2b0812 */ /* 0x000fe400078efcff */
[----:B------:R-:W-:Y:S02]  /*1012c0*/  ISETP.GE.AND P0, PT, R8, UR50, PT ;  /* 0x0000003208007c0c */ /* 0x000fe4000bf06270 */
[----:B------:R-:W-:Y:S01]  /*1012d0*/  PRMT R9, R10, 0x3340, R9 ;  /* 0x000033400a097816 */ /* 0x000fe20000000009 */
[----:B------:R-:W0:Y:S01]  /*1012e0*/  LDCU UR50, c[0x0][0x398] ;  /* 0x00007300ff3277ac */ /* 0x000e220008000800 */
[----:B--2---:R-:W-:Y:S02]  /*1012f0*/  PRMT R8, R20, 0x5410, R19 ;  /* 0x0000541014087816 */ /* 0x004fe40000000013 */
[----:B------:R-:W2:Y:S04]  /*101300*/  LDL.LU R19, [R1+0x2d38] ;  /* 0x002d380001137983 */ /* 0x000ea80000300800 */
[----:B------:R-:W4:Y:S01]  /*101310*/  LDL.LU R20, [R1+0x298] ;  /* 0x0002980001147983 */ /* 0x000f220000300800 */
[----:B------:R-:W-:-:S02]  /*101320*/  ISETP.LT.AND P1, PT, R37, UR26, !P0 ;  /* 0x0000001a25007c0c */ /* 0x000fc4000c721270 */
[----:B------:R-:W-:Y:S02]  /*101330*/  ISETP.LT.AND P0, PT, R41, UR28, !P0 ;  /* 0x0000001c29007c0c */ /* 0x000fe4000c701270 */
[----:B------:R-:W-:Y:S01]  /*101340*/  LOP3.LUT R43, R43, 0xffbfffff, RZ, 0xc0, !PT ;  /* 0xffbfffff2b2b7812 */ /* 0x000fe200078ec0ff */
[----:B------:R0:W-:Y:S01]  /*101350*/  STL [R1+0x448], R8 ;  /* 0x0004480801007387 */ /* 0x0001e20000100800 */
[----:B------:R-:W1:Y:S01]  /*101360*/  LDCU UR28, c[0x0][0x398] ;  /* 0x00007300ff1c77ac */ /* 0x000e620008000800 */
[----:B------:R-:W1:Y:S06]  /*101370*/  LDCU UR26, c[0x0][0x398] ;  /* 0x00007300ff1a77ac */ /* 0x000e6c0008000800 */
[----:B------:R-:W-:Y:S01]  /*101380*/  @P1 LOP3.LUT R43, R43, 0x400000, RZ, 0xfc, !PT ;  /* 0x004000002b2b1812 */ /* 0x000fe200078efcff */
[----:B0-----:R-:W-:-:S03]  /*101390*/  VIADD R8, R61, 0xf3 ;  /* 0x000000f33d087836 */ /* 0x001fc60000000000 */
[----:B------:R-:W-:-:S04]  /*1013a0*/  LOP3.LUT R43, R43, 0xffdfffff, RZ, 0xc0, !PT ;  /* 0xffdfffff2b2b7812 */ /* 0x000fc800078ec0ff */
[----:B------:R-:W-:Y:S02]  /*1013b0*/  @P0 LOP3.LUT R43, R43, 0x200000, RZ, 0xfc, !PT ;  /* 0x002000002b2b0812 */ /* 0x000fe400078efcff */
[----:B------:R-:W-:Y:S01]  /*1013c0*/  ISETP.GE.AND P0, PT, R8, UR46, PT ;  /* 0x0000002e08007c0c */ /* 0x000fe2000bf06270 */
[----:B------:R-:W-:Y:S01]  /*1013d0*/  STL [R1+0x210], R9 ;  /* 0x0002100901007387 */ /* 0x000fe20000100800 */
[----:B------:R-:W0:Y:S01]  /*1013e0*/  LDCU UR46, c[0x0][0x398] ;  /* 0x00007300ff2e77ac */ /* 0x000e220008000800 */
[----:B---3--:R-:W-:-:S05]  /*1013f0*/  PRMT R8, R17, 0x5410, R18 ;  /* 0x0000541011087816 */ /* 0x008fca0000000012 */
[----:B------:R3:W-:Y:S01]  /*101400*/  STL [R1+0x3e0], R8 ;  /* 0x0003e00801007387 */ /* 0x0007e20000100800 */
[----:B-----5:R-:W-:Y:S02]  /*101410*/  ISETP.LT.AND P1, PT, R37, UR42, !P0 ;  /* 0x0000002a25007c0c */ /* 0x020fe4000c721270 */
[----:B------:R-:W-:Y:S02]  /*101420*/  ISETP.LT.AND P0, PT, R41, UR30, !P0 ;  /* 0x0000001e29007c0c */ /* 0x000fe4000c701270 */
[----:B------:R-:W-:Y:S02]  /*101430*/  LOP3.LUT R43, R43, 0xffefffff, RZ, 0xc0, !PT ;  /* 0xffefffff2b2b7812 */ /* 0x000fe400078ec0ff */
[----:B--2---:R-:W-:Y:S02]  /*101440*/  LOP3.LUT R11, R19, 0xffff, RZ, 0xc0, !PT ;  /* 0x0000ffff130b7812 */ /* 0x004fe400078ec0ff */
[----:B----4-:R-:W-:Y:S01]  /*101450*/  LOP3.LUT R10, R20, 0xffff, RZ, 0xc0, !PT ;  /* 0x0000ffff140a7812 */ /* 0x010fe200078ec0ff */
[----:B------:R-:W2:Y:S04]  /*101460*/  LDL.LU R19, [R1+0x340] ;  /* 0x0003400001137983 */ /* 0x000ea80000300800 */
[----:B------:R-:W2:Y:S01]  /*101470*/  LDL.LU R20, [R1+0x3e4] ;  /* 0x0003e40001147983 */ /* 0x000ea20000300800 */
[----:B------:R-:W-:Y:S01]  /*101480*/  @P1 LOP3.LUT R43, R43, 0x100000, RZ, 0xfc, !PT ;  /* 0x001000002b2b1812 */ /* 0x000fe200078efcff */
[----:B---3--:R-:W-:-:S02]  /*101490*/  VIADD R8, R61, 0xf1 ;  /* 0x000000f13d087836 */ /* 0x008fc40000000000 */
[----:B------:R-:W-:Y:S01]  /*1014a0*/  VIADD R9, R61, 0xed ;  /* 0x000000ed3d097836 */ /* 0x000fe20000000000 */
[----:B------:R-:W3:Y:S01]  /*1014b0*/  LDL.LU R18, [R1+0x344] ;  /* 0x0003440001127983 */ /* 0x000ee20000300800 */
[----:B------:R-:W-:-:S03]  /*1014c0*/  LOP3.LUT R43, R43, 0xfff7ffff, RZ, 0xc0, !PT ;  /* 0xfff7ffff2b2b7812 */ /* 0x000fc600078ec0ff */
[----:B------:R-:W3:Y:S01]  /*1014d0*/  LDL.LU R17, [R1+0x3e8] ;  /* 0x0003e80001117983 */ /* 0x000ee20000300800 */
[----:B------:R-:W4:Y:S01]  /*1014e0*/  LDCU UR30, c[0x0][0x398] ;  /* 0x00007300ff1e77ac */ /* 0x000f220008000800 */
[----:B------:R-:W5:Y:S01]  /*1014f0*/  LDCU UR42, c[0x0][0x398] ;  /* 0x00007300ff2a77ac */ /* 0x000f620008000800 */
[----:B------:R-:W-:Y:S02]  /*101500*/  @P0 LOP3.LUT R43, R43, 0x80000, RZ, 0xfc, !PT ;  /* 0x000800002b2b0812 */ /* 0x000fe400078efcff */
[----:B------:R-:W-:Y:S02]  /*101510*/  ISETP.GE.AND P0, PT, R8, UR48, PT ;  /* 0x0000003008007c0c */ /* 0x000fe4000bf06270 */
[----:B------:R-:W-:Y:S02]  /*101520*/  LOP3.LUT R43, R43, 0xfffbffff, RZ, 0xc0, !PT ;  /* 0xfffbffff2b2b7812 */ /* 0x000fe400078ec0ff */
[----:B------:R-:W-:Y:S02]  /*101530*/  ISETP.LT.AND P1, PT, R37, UR44, !P0 ;  /* 0x0000002c25007c0c */ /* 0x000fe4000c721270 */
[----:B------:R-:W-:Y:S01]  /*101540*/  ISETP.LT.AND P0, PT, R41, UR12, !P0 ;  /* 0x0000000c29007c0c */ /* 0x000fe2000c701270 */
[----:B------:R-:W-:Y:S01]  /*101550*/  VIADD R8, R61, 0xef ;  /* 0x000000ef3d087836 */ /* 0x000fe20000000000 */
[----:B------:R-:W-:Y:S01]  /*101560*/  SHF.R.U32.HI R12, RZ, 0x8, R11 ;  /* 0x00000008ff0c7819 */ /* 0x000fe2000001160b */
[----:B------:R-:W0:Y:S01]  /*101570*/  LDCU UR12, c[0x0][0x398] ;  /* 0x00007300ff0c77ac */ /* 0x000e220008000800 */
[----:B------:R-:W0:Y:S01]  /*101580*/  LDCU UR48, c[0x0][0x398] ;  /* 0x00007300ff3077ac */ /* 0x000e220008000800 */
[----:B------:R-:W0:Y:S06]  /*101590*/  LDCU UR44, c[0x0][0x398] ;  /* 0x00007300ff2c77ac */ /* 0x000e2c0008000800 */
[----:B------:R-:W-:-:S04]  /*1015a0*/  @P1 LOP3.LUT R43, R43, 0x40000, RZ, 0xfc, !PT ;  /* 0x000400002b2b1812 */ /* 0x000fc800078efcff */
[----:B------:R-:W-:-:S04]  /*1015b0*/  LOP3.LUT R43, R43, 0xfffdffff, RZ, 0xc0, !PT ;  /* 0xfffdffff2b2b7812 */ /* 0x000fc800078ec0ff */
[----:B------:R-:W-:Y:S02]  /*1015c0*/  @P0 LOP3.LUT R43, R43, 0x20000, RZ, 0xfc, !PT ;  /* 0x000200002b2b0812 */ /* 0x000fe400078efcff */
[----:B------:R-:W-:Y:S02]  /*1015d0*/  ISETP.GE.AND P0, PT, R8, UR54, PT ;  /* 0x0000003608007c0c */ /* 0x000fe4000bf06270 */
[----:B------:R-:W-:Y:S02]  /*1015e0*/  LOP3.LUT R43, R43, 0xfffeffff, RZ, 0xc0, !PT ;  /* 0xfffeffff2b2b7812 */ /* 0x000fe400078ec0ff */
[----:B-1----:R-:W-:Y:S02]  /*1015f0*/  ISETP.LT.AND P1, PT, R37, UR32, !P0 ;  /* 0x0000002025007c0c */ /* 0x002fe4000c721270 */
[----:B------:R-:W-:Y:S02]  /*101600*/  ISETP.LT.AND P0, PT, R41, UR8, !P0 ;  /* 0x0000000829007c0c */ /* 0x000fe4000c701270 */
[----:B------:R-:W-:Y:S01]  /*101610*/  PRMT R8, R11, 0x3340, R10 ;  /* 0x000033400b087816 */ /* 0x000fe2000000000a */
[----:B------:R-:W1:Y:S01]  /*101620*/  LDCU UR54, c[0x0][0x398] ;  /* 0x00007300ff3677ac */ /* 0x000e620008000800 */
[----:B------:R-:W0:Y:S01]  /*101630*/  LDCU UR8, c[0x0][0x398] ;  /* 0x00007300ff0877ac */ /* 0x000e220008000800 */
[----:B------:R-:W0:Y:S06]  /*101640*/  LDCU UR32, c[0x0][0x398] ;  /* 0x00007300ff2077ac */ /* 0x000e2c0008000800 */
[----:B------:R-:W-:-:S04]  /*101650*/  @P1 LOP3.LUT R43, R43, 0x10000, RZ, 0xfc, !PT ;  /* 0x000100002b2b1812 */ /* 0x000fc800078efcff */
[----:B------:R-:W-:-:S04]  /*101660*/  LOP3.LUT R43, R43, 0xffff7fff, RZ, 0xc0, !PT ;  /* 0xffff7fff2b2b7812 */ /* 0x000fc800078ec0ff */
[----:B------:R-:W-:Y:S02]  /*101670*/  @P0 LOP3.LUT R43, R43, 0x8000, RZ, 0xfc, !PT ;  /* 0x000080002b2b0812 */ /* 0x000fe400078efcff */
[----:B------:R-:W-:Y:S01]  /*101680*/  ISETP.GE.AND P0, PT, R9, UR74, PT ;  /* 0x0000004a09007c0c */ /* 0x000fe2000bf06270 */
[----:B------:R0:W-:Y:S01]  /*101690*/  STL [R1+0x640], R8 ;  /* 0x0006400801007387 */ /* 0x0001e20000100800 */
[----:B------:R-:W-:Y:S02]  /*1016a0*/  SHF.R.U32.HI R11, RZ, 0x8, R10 ;  /* 0x00000008ff0b7819 */ /* 0x000fe4000001160a */
[----:B------:R-:W-:Y:S02]  /*1016b0*/  LOP3.LUT R43, R43, 0xffffbfff, RZ, 0xc0, !PT ;  /* 0xffffbfff2b2b7812 */ /* 0x000fe400078ec0ff */
[----:B------:R-:W-:Y:S02]  /*1016c0*/  ISETP.LT.AND P1, PT, R37, UR10, !P0 ;  /* 0x0000000a25007c0c */ /* 0x000fe4000c721270 */
[----:B------:R-:W-:Y:S01]  /*1016d0*/  ISETP.LT.AND P0, PT, R41, UR34, !P0 ;  /* 0x0000002229007c0c */ /* 0x000fe2000c701270 */
[----:B------:R-:W1:Y:S01]  /*1016e0*/  LDCU UR74, c[0x0][0x398] ;  /* 0x00007300ff4a77ac */ /* 0x000e620008000800 */
[----:B0-----:R-:W-:Y:S01]  /*1016f0*/  VIADD R8, R61, 0xeb ;  /* 0x000000eb3d087836 */ /* 0x001fe20000000000 */
[----:B------:R-:W-:-:S02]  /*101700*/  LOP3.LUT R10, R12, 0xffff, RZ, 0xc0, !PT ;  /* 0x0000ffff0c0a7812 */ /* 0x000fc400078ec0ff */
[----:B------:R-:W-:Y:S01]  /*101710*/  LOP3.LUT R9, R11, 0xffff, RZ, 0xc0, !PT ;  /* 0x0000ffff0b097812 */ /* 0x000fe200078ec0ff */
[----:B------:R-:W0:Y:S01]  /*101720*/  LDCU UR10, c[0x0][0x398] ;  /* 0x00007300ff0a77ac */ /* 0x000e220008000800 */
[----:B------:R-:W0:Y:S04]  /*101730*/  LDCU UR34, c[0x0][0x398] ;  /* 0x00007300ff2277ac */ /* 0x000e280008000800 */
        /* <DEDUP_REMOVED lines=8> */
[----:B------:R-:W2:Y:S01]  /*1017c0*/  LDL.LU R20, [R1+0x29c] ;  /* 0x00029c0001147983 */ /* 0x000ea20000300800 */
        /* <DEDUP_REMOVED lines=10> */
[----:B------:R-:W-:Y:S02]  /*101870*/  ISETP.GE.AND P0, PT, R8, UR72, PT ;  /* 0x0000004808007c0c */ /* 0x000fe4000bf06270 */
[----:B---3--:R-:W-:Y:S01]  /*101880*/  PRMT R8, R17, 0x5410, R18 ;  /* 0x0000541011087816 */ /* 0x008fe20000000012 */
[----:B------:R-:W-:Y:S01]  /*101890*/  STL [R1+0x214], R9 ;  /* 0x0002140901007387 */ /* 0x000fe20000100800 */
[----:B------:R-:W-:Y:S01]  /*1018a0*/  LOP3.LUT R43, R43, 0xfffffbff, RZ, 0xc0, !PT ;  /* 0xfffffbff2b2b7812 */ /* 0x000fe200078ec0ff */
[----:B------:R-:W0:Y:S02]  /*1018b0*/  LDCU UR72, c[0x0][0x398] ;  /* 0x00007300ff4877ac */ /* 0x000e240008000800 */
[----:B------:R3:W-:Y:S01]  /*1018c0*/  STL [R1+0x3e8], R8 ;  /* 0x0003e80801007387 */ /* 0x0007e20000100800 */
[----:B------:R-:W-:-:S02]  /*1018d0*/  ISETP.LT.AND P1, PT, R37, UR20, !P0 ;  /* 0x0000001425007c0c */ /* 0x000fc4000c721270 */
[----:B------:R-:W-:Y:S01]  /*1018e0*/  ISETP.LT.AND P0, PT, R41, UR16, !P0 ;  /* 0x0000001029007c0c */ /* 0x000fe2000c701270 */
[----:B------:R-:W0:Y:S01]  /*1018f0*/  LDCU UR16, c[0x0][0x398] ;  /* 0x00007300ff1077ac */ /* 0x000e220008000800 */
[----:B------:R-:W0:Y:S01]  /*101900*/  LDCU UR20, c[0x0][0x398] ;  /* 0x00007300ff1477ac */ /* 0x000e220008000800 */
[----:B---3--:R-:W-:-:S08]  /*101910*/  VIADD R8, R61, 0xe7 ;  /* 0x000000e73d087836 */ /* 0x008fd00000000000 */
[----:B------:R-:W-:-:S04]  /*101920*/  @P1 LOP3.LUT R43, R43, 0x400, RZ, 0xfc, !PT ;  /* 0x000004002b2b1812 */ /* 0x000fc800078efcff */
[----:B------:R-:W-:-:S04]  /*101930*/  LOP3.LUT R43, R43, 0xfffffdff, RZ, 0xc0, !PT ;  /* 0xfffffdff2b2b7812 */ /* 0x000fc800078ec0ff */
[----:B------:R-:W-:Y:S02]  /*101940*/  @P0 LOP3.LUT R43, R43, 0x200, RZ, 0xfc, !PT ;  /* 0x000002002b2b0812 */ /* 0x000fe400078efcff */
[----:B------:R-:W-:Y:S02]  /*101950*/  ISETP.GE.AND P0, PT, R8, UR70, PT ;  /* 0x0000004608007c0c */ /* 0x000fe4000bf06270 */
[----:B------:R-:W-:Y:S02]  /*101960*/  LOP3.LUT R43, R43, 0xfffffeff, RZ, 0xc0, !PT ;  /* 0xfffffeff2b2b7812 */ /* 0x000fe400078ec0ff */
[----:B------:R-:W-:Y:S02]  /*101970*/  ISETP.LT.AND P1, PT, R37, UR52, !P0 ;  /* 0x0000003425007c0c */ /* 0x000fe4000c721270 */
[----:B------:R-:W-:Y:S02]  /*101980*/  ISETP.LT.AND P0, PT, R41, UR36, !P0 ;  /* 0x0000002429007c0c */ /* 0x000fe4000c701270 */
[----:B--2---:R-:W-:-:S09]  /*101990*/  LOP3.LUT R10, R20, 0xffff, RZ, 0xc0, !PT ;  /* 0x0000ffff140a7812 */ /* 0x004fd200078ec0ff */
[----:B------:R-:W-:Y:S01]  /*1019a0*/  @P1 LOP3.LUT R43, R43, 0x100, RZ, 0xfc, !PT ;  /* 0x000001002b2b1812 */ /* 0x000fe200078efcff */
[----:B------:R-:W2:Y:S01]  /*1019b0*/  LDL.LU R20, [R1+0x300] ;  /* 0x0003000001147983 */ /* 0x000ea20000300800 */
[C---:B------:R-:W-:Y:S02]  /*1019c0*/  VIADD R8, R61.reuse, 0xe5 ;  /* 0x000000e53d087836 */ /* 0x040fe40000000000 */
[----:B------:R-:W-:Y:S01]  /*1019d0*/  VIADD R9, R61, 0xe3 ;  /* 0x000000e33d097836 */ /* 0x000fe20000000000 */
[----:B------:R-:W-:Y:S02]  /*1019e0*/  LOP3.LUT R43, R43, 0xffffff7f, RZ, 0xc0, !PT ;  /* 0xffffff7f2b2b7812 */ /* 0x000fe400078ec0ff */
[----:B------:R-:W-:Y:S01]  /*1019f0*/  LOP3.LUT R11, R19, 0xffff, RZ, 0xc0, !PT ;  /* 0x0000ffff130b7812 */ /* 0x000fe200078ec0ff */
[----:B------:R-:W3:Y:S04]  /*101a00*/  LDL.LU R18, [R1+0x304] ;  /* 0x0003040001127983 */ /* 0x000ee80000300800 */
[----:B------:R-:W3:Y:S01]  /*101a10*/  LDL.LU R17, [R1+0x3cc] ;  /* 0x0003cc0001117983 */ /* 0x000ee20000300800 */
[----:B------:R-:W-:-:S02]  /*101a20*/  @P0 LOP3.LUT R43, R43, 0x80, RZ, 0xfc, !PT ;  /* 0x000000802b2b0812 */ /* 0x000fc400078efcff */
[----:B------:R-:W-:Y:S01]  /*101a30*/  ISETP.GE.AND P0, PT, R8, UR68, PT ;  /* 0x0000004408007c0c */ /* 0x000fe2000bf06270 */
[----:B------:R-:W0:Y:S01]  /*101a40*/  LDCU UR36, c[0x0][0x398] ;  /* 0x00007300ff2477ac */ /* 0x000e220008000800 */
[----:B------:R-:W0:Y:S01]  /*101a50*/  LDCU UR70, c[0x0][0x398] ;  /* 0x00007300ff4677ac */ /* 0x000e220008000800 */
[----:B------:R-:W-:Y:S02]  /*101a60*/  LOP3.LUT R43, R43, 0xffffffbf, RZ, 0xc0, !PT ;  /* 0xffffffbf2b2b7812 */ /* 0x000fe400078ec0ff */
[----:B------:R-:W-:Y:S02]  /*101a70*/  ISETP.LT.AND P1, PT, R37, UR24, !P0 ;  /* 0x0000001825007c0c */ /* 0x000fe4000c721270 */
[----:B------:R-:W-:Y:S02]  /*101a80*/  ISETP.LT.AND P0, PT, R41, UR14, !P0 ;  /* 0x0000000e29007c0c */ /* 0x000fe4000c701270 */
[----:B------:R-:W-:Y:S02]  /*101a90*/  PRMT R8, R11, 0x3340, R10 ;  /* 0x000033400b087816 */ /* 0x000fe4000000000a */
[----:B------:R-:W-:Y:S01]  /*101aa0*/  SHF.R.U32.HI R12, RZ, 0x8, R11 ;  /* 0x00000008ff0c7819 */ /* 0x000fe2000001160b */
[----:B------:R-:W0:Y:S01]  /*101ab0*/  LDCU UR14, c[0x0][0x398] ;  /* 0x00007300ff0e77ac */ /* 0x000e220008000800 */
[----:B------:R-:W0:Y:S01]  /*101ac0*/  LDCU UR68, c[0x0][0x398] ;  /* 0x00007300ff4477ac */ /* 0x000e220008000800 */
[----:B------:R-:W0:Y:S01]  /*101ad0*/  LDCU UR24, c[0x0][0x398] ;  /* 0x00007300ff1877ac */ /* 0x000e220008000800 */
[----:B------:R-:W0:Y:S03]  /*101ae0*/  LDCU UR52, c[0x0][0x398] ;  /* 0x00007300ff3477ac */ /* 0x000e260008000800 */
        /* <DEDUP_REMOVED lines=23> */
[----:B------:R-:W4:Y:S04]  /*101c60*/  LDL.LU R19, [R1+0x2d44] ;  /* 0x002d440001137983 */ /* 0x000f280000300800 */
        /* <DEDUP_REMOVED lines=12> */
[----:B------:R-:W-:Y:S02]  /*101d30*/  LOP3.LUT R43, R43, 0xfffffffe, RZ, 0xc0, !PT ;  /* 0xfffffffe2b2b7812 */ /* 0x000fe400078ec0ff */
[----:B------:R-:W-:Y:S02]  /*101d40*/  ISETP.LT.AND P1, PT, R37, UR28, !P0 ;  /* 0x0000001c25007c0c */ /* 0x000fe4000c721270 */
[----:B------:R-:W-:Y:S02]  /*101d50*/  ISETP.LT.AND P0, PT, R41, UR26, !P0 ;  /* 0x0000001a29007c0c */ /* 0x000fe4000c701270 */
[----:B---3--:R-:W-:Y:S01]  /*101d60*/  PRMT R8, R17, 0x5410, R18 ;  /* 0x0000541011087816 */ /* 0x008fe20000000012 */
[----:B------:R-:W-:Y:S01]  /*101d70*/  STL [R1+0x218], R9 ;  /* 0x0002180901007387 */ /* 0x000fe20000100800 */
[----:B------:R-:W0:Y:S01]  /*101d80*/  LDCU UR28, c[0x0][0x398] ;  /* 0x00007300ff1c77ac */ /* 0x000e220008000800 */
[----:B------:R-:W3:Y:S01]  /*101d90*/  LDCU UR26, c[0x0][0x398] ;  /* 0x00007300ff1a77ac */ /* 0x000ee20008000800 */
[----:B------:R-:W0:Y:S05]  /*101da0*/  LDCU UR65, c[0x0][0x398] ;  /* 0x00007300ff4177ac */ /* 0x000e2a0008000800 */
[----:B------:R-:W-:-:S05]  /*101db0*/  @P1 LOP3.LUT R43, R43, 0x1, RZ, 0xfc, !PT ;  /* 0x000000012b2b1812 */ /* 0x000fca00078efcff */
[----:B------:R-:W-:Y:S04]  /*101dc0*/  STL [R1+0x4578], R43 ;  /* 0x0045782b01007387 */ /* 0x000fe80000100800 */
[----:B------:R0:W-:Y:S04]  /*101dd0*/  STL [R1+0x430], R8 ;  /* 0x0004300801007387 */ /* 0x0001e80000100800 */
[----:B------:R-:W3:Y:S04]  /*101de0*/  LDL.LU R16, [R1+0x338] ;  /* 0x0003380001107983 */ /* 0x000ee80000300800 */
[----:B------:R-:W3:Y:S04]  /*101df0*/  LDL.LU R13, [R1+0x410] ;  /* 0x00041000010d7983 */ /* 0x000ee80000300800 */
[----:B------:R-:W3:Y:S04]  /*101e00*/  LDL.LU R18, [R1+0x33c] ;  /* 0x00033c0001127983 */ /* 0x000ee80000300800 */
[----:B------:R-:W3:Y:S01]  /*101e10*/  LDL.LU R17, [R1+0x3fc] ;  /* 0x0003fc0001117983 */ /* 0x000ee20000300800 */
[----:B0-----:R-:W-:Y:S01]  /*101e20*/  VIADD R8, R61, 0xdd ;  /* 0x000000dd3d087836 */ /* 0x001fe20000000000 */
[----:B--2---:R-:W-:-:S04]  /*101e30*/  LOP3.LUT R46, R46, 0x7fffffff, RZ, 0xc0, !PT ;  /* 0x7fffffff2e2e7812 */ /* 0x004fc800078ec0ff */
[----:B------:R-:W-:Y:S02]  /*101e40*/  @P0 LOP3.LUT R46, R46, 0x80000000, RZ, 0xfc, !PT ;  /* 0x800000002e2e0812 */ /* 0x000fe400078efcff */
[----:B------:R-:W-:Y:S02]  /*101e50*/  ISETP.GE.AND P0, PT, R8, UR67, PT ;  /* 0x0000004308007c0c */ /* 0x000fe4000bf06270 */
[----:B------:R-:W-:Y:S02]  /*101e60*/  LOP3.LUT R46, R46, 0xbfffffff, RZ, 0xc0, !PT ;  /* 0xbfffffff2e2e7812 */ /* 0x000fe400078ec0ff */
[----:B----4-:R-:W-:Y:S02]  /*101e70*/  ISETP.LT.AND P1, PT, R37, UR30, !P0 ;  /* 0x0000001e25007c0c */ /* 0x010fe4000c721270 */
[----:B-----5:R-:W-:Y:S01]  /*101e80*/  ISETP.LT.AND P0, PT, R41, UR42, !P0 ;  /* 0x0000002a29007c0c */ /* 0x020fe2000c701270 */
[----:B------:R-:W-:Y:S01]  /*101e90*/  VIADD R8, R61, 0xdb ;  /* 0x000000db3d087836 */ /* 0x000fe20000000000 */
[----:B------:R-:W-:-:S02]  /*101ea0*/  LOP3.LUT R11, R19, 0xffff, RZ, 0xc0, !PT ;  /* 0x0000ffff130b7812 */ /* 0x000fc400078ec0ff */
[----:B------:R-:W-:Y:S01]  /*101eb0*/  LOP3.LUT R10, R20, 0xffff, RZ, 0xc0, !PT ;  /* 0x0000ffff140a7812 */ /* 0x000fe200078ec0ff */
[----:B------:R-:W-:Y:S01]  /*101ec0*/  VIADD R9, R61, 0xd9 ;  /* 0x000000d93d097836 */ /* 0x000fe20000000000 */
[----:B------:R-:W0:Y:S01]  /*101ed0*/  LDCU UR30, c[0x0][0x398] ;  /* 0x00007300ff1e77ac */ /* 0x000e220008000800 */
[----:B------:R-:W2:Y:S04]  /*101ee0*/  LDCU UR67, c[0x0][0x398] ;  /* 0x00007300ff4377ac */ /* 0x000ea80008000800 */
[----:B------:R-:W-:Y:S01]  /*101ef0*/  @P1 LOP3.LUT R46, R46, 0x40000000, RZ, 0xfc, !PT ;  /* 0x400000002e2e1812 */ /* 0x000fe200078efcff */
[----:B------:R-:W4:Y:S03]  /*101f00*/  LDCU UR42, c[0x0][0x398] ;  /* 0x00007300ff2a77ac */ /* 0x000f260008000800 */
[----:B------:R-:W-:-:S04]  /*101f10*/  LOP3.LUT R46, R46, 0xdfffffff, RZ, 0xc0, !PT ;  /* 0xdfffffff2e2e7812 */ /* 0x000fc800078ec0ff */
[----:B------:R-:W-:Y:S02]  /*101f20*/  @P0 LOP3.LUT R46, R46, 0x20000000, RZ, 0xfc, !PT ;  /* 0x200000002e2e0812 */ /* 0x000fe400078efcff */
[----:B------:R-:W-:Y:S02]  /*101f30*/  ISETP.GE.AND P0, PT, R8, UR69, PT ;  /* 0x0000004508007c0c */ /* 0x000fe4000bf06270 */
[----:B------:R-:W-:Y:S02]  /*101f40*/  PRMT R8, R11, 0x3340, R10 ;  /* 0x000033400b087816 */ /* 0x000fe4000000000a */
[----:B------:R-:W-:Y:S02]  /*101f50*/  SHF.R.U32.HI R12, RZ, 0x8, R11 ;  /* 0x00000008ff0c7819 */ /* 0x000fe4000001160b */
[----:B------:R-:W-:Y:S01]  /*101f60*/  LOP3.LUT R46, R46, 0xefffffff, RZ, 0xc0, !PT ;  /* 0xefffffff2e2e7812 */ /* 0x000fe200078ec0ff */
[----:B------:R-:W5:Y:S01]  /*101f70*/  LDCU UR69, c[0x0][0x398] ;  /* 0x00007300ff4577ac */ /* 0x000f620008000800 */
[----:B------:R0:W-:Y:S04]  /*101f80*/  STL [R1+0x668], R8 ;  /* 0x0006680801007387 */ /* 0x0001e80000100800 */
[----:B------:R-:W2:Y:S04]  /*101f90*/  LDL.LU R19, [R1+0x2d4c] ;  /* 0x002d4c0001137983 */ /* 0x000ea80000300800 */
[----:B------:R-:W4:Y:S01]  /*101fa0*/  LDL.LU R20, [R1+0x2b4] ;  /* 0x0002b40001147983 */ /* 0x000f220000300800 */
[----:B------:R-:W-:-:S02]  /*101fb0*/  ISETP.LT.AND P1, PT, R37, UR46, !P0 ;  /* 0x0000002e25007c0c */ /* 0x000fc4000c721270 */
[----:B------:R-:W-:Y:S02]  /*101fc0*/  ISETP.LT.AND P0, PT, R41, UR12, !P0 ;  /* 0x0000000c29007c0c */ /* 0x000fe4000c701270 */
[----:B------:R-:W-:Y:S01]  /*101fd0*/  SHF.R.U32.HI R11, RZ, 0x8, R10 ;  /* 0x00000008ff0b7819 */ /* 0x000fe2000001160a */
[----:B------:R-:W1:Y:S08]  /*101fe0*/  LDCU UR46, c[0x0][0x398] ;  /* 0x00007300ff2e77ac */ /* 0x000e700008000800 */
[----:B------:R-:W-:Y:S01]  /*101ff0*/  @P1 LOP3.LUT R46, R46, 0x10000000, RZ, 0xfc, !PT ;  /* 0x100000002e2e1812 */ /* 0x000fe200078efcff */
[----:B0-----:R-:W-:Y:S01]  /*102000*/  VIADD R8, R61, 0xd7 ;  /* 0x000000d73d087836 */ /* 0x001fe20000000000 */
[----:B------:R-:W0:Y:S02]  /*102010*/  LDCU UR12, c[0x0][0x398] ;  /* 0x00007300ff0c77ac */ /* 0x000e240008000800 */
[----:B------:R-:W-:-:S04]  /*102020*/  LOP3.LUT R46, R46, 0xf7ffffff, RZ, 0xc0, !PT ;  /* 0xf7ffffff2e2e7812 */ /* 0x000fc800078ec0ff */
[----:B------:R-:W-:Y:S02]  /*102030*/  @P0 LOP3.LUT R46, R46, 0x8000000, RZ, 0xfc, !PT ;  /* 0x080000002e2e0812 */ /* 0x000fe400078efcff */
[----:B------:R-:W-:Y:S02]  /*102040*/  ISETP.GE.AND P0, PT, R9, UR71, PT ;  /* 0x0000004709007c0c */ /* 0x000fe4000bf06270 */
[----:B------:R-:W-:Y:S02]  /*102050*/  LOP3.LUT R46, R46, 0xfbffffff, RZ, 0xc0, !PT ;  /* 0xfbffffff2e2e7812 */ /* 0x000fe400078ec0ff */
[----:B------:R-:W-:Y:S02]  /*102060*/  ISETP.LT.AND P1, PT, R37, UR50, !P0 ;  /* 0x0000003225007c0c */ /* 0x000fe4000c721270 */
[----:B------:R-:W-:Y:S02]  /*102070*/  ISETP.LT.AND P0, PT, R41, UR48, !P0 ;  /* 0x0000003029007c0c */ /* 0x000fe4000c701270 */
[----:B------:R-:W-:-:S02]  /*102080*/  LOP3.LUT R10, R12, 0xffff, RZ, 0xc0, !PT ;  /* 0x0000ffff0c0a7812 */ /* 0x000fc400078ec0ff */
[----:B------:R-:W-:Y:S01]  /*102090*/  LOP3.LUT R9, R11, 0xffff, RZ, 0xc0, !PT ;  /* 0x0000ffff0b097812 */ /* 0x000fe200078ec0ff */
[----:B------:R-:W0:Y:S01]  /*1020a0*/  LDCU UR50, c[0x0][0x398] ;  /* 0x00007300ff3277ac */ /* 0x000e220008000800 */
[----:B------:R-:W0:Y:S01]  /*1020b0*/  LDCU UR48, c[0x0][0x398] ;  /* 0x00007300ff3077ac */ /* 0x000e220008000800 */
[----:B------:R-:W0:Y:S04]  /*1020c0*/  LDCU UR71, c[0x0][0x398] ;  /* 0x00007300ff4777ac */ /* 0x000e280008000800 */
[----:B------:R-:W-:-:S04]  /*1020d0*/  @P1 LOP3.LUT R46, R46, 0x4000000, RZ, 0xfc, !PT ;  /* 0x040000002e2e1812 */ /* 0x000fc800078efcff */
[----:B------:R-:W-:-:S04]  /*1020e0*/  LOP3.LUT R46, R46, 0xfdffffff, RZ, 0xc0, !PT ;  /* 0xfdffffff2e2e7812 */ /* 0x000fc800078ec0ff */
[----:B------:R-:W-:Y:S02]  /*1020f0*/  @P0 LOP3.LUT R46, R46, 0x2000000, RZ, 0xfc, !PT ;  /* 0x020000002e2e0812 */ /* 0x000fe400078efcff */
[----:B------:R-:W-:Y:S02]  /*102100*/  ISETP.GE.AND P0, PT, R8, UR73, PT ;  /* 0x0000004908007c0c */ /* 0x000fe4000bf06270 */
[----:B---3--:R-:W-:Y:S02]  /*102110*/  PRMT R8, R13, 0x5410, R16 ;  /* 0x000054100d087816 */ /* 0x008fe40000000010 */
[----:B------:R-:W-:Y:S02]  /*102120*/  PRMT R9, R10, 0x3340, R9 ;  /* 0x000033400a097816 */ /* 0x000fe40000000009 */
[----:B------:R-:W-:Y:S02]  /*102130*/  LOP3.LUT R46, R46, 0xfeffffff, RZ, 0xc0, !PT ;  /* 0xfeffffff2e2e7812 */ /* 0x000fe400078ec0ff */
[----:B------:R-:W-:-:S02]  /*102140*/  ISETP.LT.AND P1, PT, R37, UR56, !P0 ;  /* 0x0000003825007c0c */ /* 0x000fc4000c721270 */
[----:B-1----:R-:W-:Y:S01]  /*102150*/  ISETP.LT.AND P0, PT, R41, UR54, !P0 ;  /* 0x0000003629007c0c */ /* 0x002fe2000c701270 */
[----:B------:R1:W-:Y:S01]  /*102160*/  STL [R1+0x434], R8 ;  /* 0x0004340801007387 */ /* 0x0003e20000100800 */
[----:B------:R-:W3:Y:S01]  /*102170*/  LDCU UR56, c[0x0][0x398] ;  /* 0x00007300ff3877ac */ /* 0x000ee20008000800 */
[----:B------:R-:W0:Y:S01]  /*102180*/  LDCU UR54, c[0x0][0x398] ;  /* 0x00007300ff3677ac */ /* 0x000e220008000800 */
[----:B------:R-:W0:Y:S07]  /*102190*/  LDCU UR73, c[0x0][0x398] ;  /* 0x00007300ff4977ac */ /* 0x000e2e0008000800 */
[----:B------:R-:W-:Y:S01]  /*1021a0*/  @P1 LOP3.LUT R46, R46, 0x1000000, RZ, 0xfc, !PT ;  /* 0x010000002e2e1812 */ /* 0x000fe200078efcff */
[----:B-1----:R-:W-:-:S03]  /*1021b0*/  VIADD R8, R61, 0xd5 ;  /* 0x000000d53d087836 */ /* 0x002fc60000000000 */
[----:B------:R-:W-:-:S04]  /*1021c0*/  LOP3.LUT R46, R46, 0xff7fffff, RZ, 0xc0, !PT ;  /* 0xff7fffff2e2e7812 */ /* 0x000fc800078ec0ff */
[----:B------:R-:W-:Y:S02]  /*1021d0*/  @P0 LOP3.LUT R46, R46, 0x800000, RZ, 0xfc, !PT ;  /* 0x008000002e2e0812 */ /* 0x000fe400078efcff */
[----:B------:R-:W-:Y:S02]  /*1021e0*/  ISETP.GE.AND P0, PT, R8, UR75, PT ;  /* 0x0000004b08007c0c */ /* 0x000fe4000bf06270 */
[----:B------:R-:W-:Y:S01]  /*1021f0*/  PRMT R8, R17, 0x5410, R18 ;  /* 0x0000541011087816 */ /* 0x000fe20000000012 */
[----:B------:R-:W-:Y:S01]  /*102200*/  STL [R1+0x21c], R9 ;  /* 0x00021c0901007387 */ /* 0x000fe20000100800 */
[----:B------:R-:W-:Y:S01]  /*102210*/  LOP3.LUT R46, R46, 0xffbfffff, RZ, 0xc0, !PT ;  /* 0xffbfffff2e2e7812 */ /* 0x000fe200078ec0ff */
[----:B------:R-:W1:Y:S02]  /*102220*/  LDCU UR75, c[0x0][0x398] ;  /* 0x00007300ff4b77ac */ /* 0x000e640008000800 */
[----:B------:R0:W-:Y:S01]  /*102230*/  STL [R1+0x438], R8 ;  /* 0x0004380801007387 */ /* 0x0001e20000100800 */
[----:B------:R-:W-:-:S02]  /*102240*/  ISETP.LT.AND P1, PT, R37, UR60, !P0 ;  /* 0x0000003c25007c0c */ /* 0x000fc4000c721270 */
[----:B------:R-:W-:Y:S01]  /*102250*/  ISETP.LT.AND P0, PT, R41, UR8, !P0 ;  /* 0x0000000829007c0c */ /* 0x000fe2000c701270 */
[----:B------:R-:W1:Y:S01]  /*102260*/  LDCU UR60, c[0x0][0x398] ;  /* 0x00007300ff3c77ac */ /* 0x000e620008000800 */
[----:B------:R-:W1:Y:S01]  /*102270*/  LDCU UR8, c[0x0][0x398] ;  /* 0x00007300ff0877ac */ /* 0x000e620008000800 */
[----:B0-----:R-:W-:-:S08]  /*102280*/  VIADD R8, R61, 0xd3 ;  /* 0x000000d33d087836 */ /* 0x001fd00000000000 */
[----:B------:R-:W-:Y:S02]  /*102290*/  @P1 LOP3.LUT R46, R46, 0x400000, RZ, 0xfc, !PT ;  /* 0x004000002e2e1812 */ /* 0x000fe400078efcff */
[----:B--2---:R-:W-:Y:S02]  /*1022a0*/  LOP3.LUT R11, R19, 0xffff, RZ, 0xc0, !PT ;  /* 0x0000ffff130b7812 */ /* 0x004fe400078ec0ff */
[----:B----4-:R-:W-:Y:S01]  /*1022b0*/  LOP3.LUT R10, R20, 0xffff, RZ, 0xc0, !PT ;  /* 0x0000ffff140a7812 */ /* 0x010fe200078ec0ff */
[----:B------:R-:W2:Y:S04]  /*1022c0*/  LDL.LU R19, [R1+0x1c8] ;  /* 0x0001c80001137983 */ /* 0x000ea80000300800 */
[----:B------:R-:W2:Y:S04]  /*1022d0*/  LDL.LU R20, [R1+0x3ac] ;  /* 0x0003ac0001147983 */ /* 0x000ea80000300800 */
[----:B------:R-:W4:Y:S04]  /*1022e0*/  LDL.LU R18, [R1+0x1cc] ;  /* 0x0001cc0001127983 */ /* 0x000f280000300800 */
[----:B------:R-:W4:Y:S01]  /*1022f0*/  LDL.LU R17, [R1+0x3c4] ;  /* 0x0003c40001117983 */ /* 0x000f220000300800 */
[----:B------:R-:W-:-:S04]  /*102300*/  LOP3.LUT R46, R46, 0xffdfffff, RZ, 0xc0, !PT ;  /* 0xffdfffff2e2e7812 */ /* 0x000fc800078ec0ff */
[----:B------:R-:W-:Y:S02]  /*102310*/  @P0 LOP3.LUT R46, R46, 0x200000, RZ, 0xfc, !PT ;  /* 0x002000002e2e0812 */ /* 0x000fe400078efcff */
[----:B------:R-:W-:Y:S02]  /*102320*/  ISETP.GE.AND P0, PT, R8, UR77, PT ;  /* 0x0000004d08007c0c */ /* 0x000fe4000bf06270 */
[----:B------:R-:W-:Y:S02]  /*102330*/  LOP3.LUT R46, R46, 0xffefffff, RZ, 0xc0, !PT ;  /* 0xffefffff2e2e7812 */ /* 0x000fe400078ec0ff */
[----:B------:R-:W-:Y:S02]  /*102340*/  ISETP.LT.AND P1, PT, R37, UR74, !P0 ;  /* 0x0000004a25007c0c */ /* 0x000fe4000c721270 */
[----:B------:R-:W-:Y:S01]  /*102350*/  ISETP.LT.AND P0, PT, R41, UR58, !P0 ;  /* 0x0000003a29007c0c */ /* 0x000fe2000c701270 */
[C---:B------:R-:W-:Y:S02]  /*102360*/  VIADD R8, R61.reuse, 0xd1 ;  /* 0x000000d13d087836 */ /* 0x040fe40000000000 */
[----:B------:R-:W-:Y:S01]  /*102370*/  VIADD R9, R61, 0xcf ;  /* 0x000000cf3d097836 */ /* 0x000fe20000000000 */
[----:B------:R-:W-:Y:S01]  /*102380*/  SHF.R.U32.HI R12, RZ, 0x8, R11 ;  /* 0x00000008ff0c7819 */ /* 0x000fe2000001160b */
[----:B------:R-:W0:Y:S01]  /*102390*/  LDCU UR58, c[0x0][0x398] ;  /* 0x00007300ff3a77ac */ /* 0x000e220008000800 */
[----:B------:R-:W0:Y:S01]  /*1023a0*/  LDCU UR74, c[0x0][0x398] ;  /* 0x00007300ff4a77ac */ /* 0x000e220008000800 */
[----:B------:R-:W0:Y:S04]  /*1023b0*/  LDCU UR77, c[0x0][0x398] ;  /* 0x00007300ff4d77ac */ /* 0x000e280008000800 */
[----:B------:R-:W-:-:S04]  /*1023c0*/  @P1 LOP3.LUT R46, R46, 0x100000, RZ, 0xfc, !PT ;  /* 0x001000002e2e1812 */ /* 0x000fc800078efcff */
[----:B------:R-:W-:-:S04]  /*1023d0*/  LOP3.LUT R46, R46, 0xfff7ffff, RZ, 0xc0, !PT ;  /* 0xfff7ffff2e2e7812 */ /* 0x000fc800078ec0ff */
[----:B------:R-:W-:Y:S02]  /*1023e0*/  @P0 LOP3.LUT R46, R46, 0x80000, RZ, 0xfc, !PT ;  /* 0x000800002e2e0812 */ /* 0x000fe400078efcff */
[----:B------:R-:W-:Y:S02]  /*1023f0*/  ISETP.GE.AND P0, PT, R8, UR5, PT ;  /* 0x0000000508007c0c */ /* 0x000fe4000bf06270 */
[----:B------:R-:W-:Y:S02]  /*102400*/  LOP3.LUT R46, R46, 0xfffbffff, RZ, 0xc0, !PT ;  /* 0xfffbffff2e2e7812 */ /* 0x000fe400078ec0ff */
[----:B------:R-:W-:Y:S02]  /*102410*/  ISETP.LT.AND P1, PT, R37, UR10, !P0 ;  /* 0x0000000a25007c0c */ /* 0x000fe4000c721270 */
[----:B------:R-:W-:Y:S02]  /*102420*/  ISETP.LT.AND P0, PT, R41, UR18, !P0 ;  /* 0x0000001229007c0c */ /* 0x000fe4000c701270 */
[----:B------:R-:W-:Y:S01]  /*102430*/  PRMT R8, R11, 0x3340, R10 ;  /* 0x000033400b087816 */ /* 0x000fe2000000000a */
[----:B------:R-:W0:Y:S01]  /*102440*/  LDCU UR5, c[0x0][0x398] ;  /* 0x00007300ff0577ac */ /* 0x000e220008000800 */
        /* <DEDUP_REMOVED lines=23> */
[----:B------:R-:W-:Y:S02]  /*1025c0*/  ISETP.LT.AND P1, PT, R37, UR16, !P0 ;  /* 0x0000001025007c0c */ /* 0x000fe4000c721270 */
[----:B------:R-:W-:Y:S02]  /*1025d0*/  ISETP.LT.AND P0, PT, R41, UR20, !P0 ;  /* 0x0000001429007c0c */ /* 0x000fe4000c701270 */
[----:B------:R-:W-:Y:S01]  /*1025e0*/  LOP3.LUT R46, R46, 0xffffbfff, RZ, 0xc0, !PT ;  /* 0xffffbfff2e2e7812 */ /* 0x000fe200078ec0ff */
[----:B------:R-:W0:Y:S08]  /*1025f0*/  LDCU UR16, c[0x0][0x398] ;  /* 0x00007300ff1077ac */ /* 0x000e300008000800 */
[----:B------:R-:W-:-:S04]  /*102600*/  @P1 LOP3.LUT R46, R46, 0x4000, RZ, 0xfc, !PT ;  /* 0x000040002e2e1812 */ /* 0x000fc800078efcff */
[----:B------:R-:W-:-:S04]  /*102610*/  LOP3.LUT R46, R46, 0xffffdfff, RZ, 0xc0, !PT ;  /* 0xffffdfff2e2e7812 */ /* 0x000fc800078ec0ff */
[----:B------:R-:W-:Y:S02]  /*102620*/  @P0 LOP3.LUT R46, R46, 0x2000, RZ, 0xfc, !PT ;  /* 0x000020002e2e0812 */ /* 0x000fe400078efcff */
[----:B--2---:R-:W-:Y:S02]  /*102630*/  PRMT R8, R20, 0x5410, R19 ;  /* 0x0000541014087816 */ /* 0x004fe40000000013 */
[----:B------:R-:W2:Y:S04]  /*102640*/  LDL.LU R19, [R1+0x2d50] ;  /* 0x002d500001137983 */ /* 0x000ea80000300800 */
[----:B------:R-:W3:Y:S04]  /*102650*/  LDL.LU R20, [R1+0x2b8] ;  /* 0x0002b80001147983 */ /* 0x000ee80000300800 */
[----:B------:R0:W-:Y:S02]  /*102660*/  STL [R1+0x3c0], R8 ;  /* 0x0003c00801007387 */ /* 0x0001e40000100800 */
[----:B0-----:R-:W-:-:S05]  /*102670*/  VIADD R8, R61, 0xcb ;  /* 0x000000cb3d087836 */ /* 0x001fca0000000000 */
[----:B------:R-:W-:Y:S02]  /*102680*/  ISETP.GE.AND P0, PT, R8, UR11, PT ;  /* 0x0000000b08007c0c */ /* 0x000fe4000bf06270 */
[----:B----4-:R-:W-:Y:S01]  /*102690*/  PRMT R8, R17, 0x5410, R18 ;  /* 0x0000541011087816 */ /* 0x010fe20000000012 */
[----:B------:R0:W-:Y:S01]  /*1026a0*/  STL [R1+0x33c], R9 ;  /* 0x00033c0901007387 */ /* 0x0001e20000100800 */
[----:B------:R-:W-:Y:S01]  /*1026b0*/  LOP3.LUT R46, R46, 0xffffefff, RZ, 0xc0, !PT ;  /* 0xffffefff2e2e7812 */ /* 0x000fe200078ec0ff */
[----:B------:R-:W4:Y:S02]  /*1026c0*/  LDCU UR11, c[0x0][0x398] ;  /* 0x00007300ff0b77ac */ /* 0x000f240008000800 */
[----:B------:R0:W-:Y:S04]  /*1026d0*/  STL [R1+0x3c4], R8 ;  /* 0x0003c40801007387 */ /* 0x0001e80000100800 */
[----:B------:R-:W4:Y:S01]  /*1026e0*/  LDL.LU R18, [R1+0x3f4] ;  /* 0x0003f40001127983 */ /* 0x000f220000300800 */
[----:B------:R-:W-:-:S02]  /*1026f0*/  ISETP.LT.AND P1, PT, R37, UR34, !P0 ;  /* 0x0000002225007c0c */ /* 0x000fc4000c721270 */
[----:B------:R-:W-:Y:S01]  /*102700*/  ISETP.LT.AND P0, PT, R41, UR36, !P0 ;  /* 0x0000002429007c0c */ /* 0x000fe2000c701270 */
[----:B------:R-:W5:Y:S01]  /*102710*/  LDL.LU R17, [R1+0x334] ;  /* 0x0003340001117983 */ /* 0x000f620000300800 */
[----:B------:R-:W1:Y:S01]  /*102720*/  LDCU UR34, c[0x0][0x398] ;  /* 0x00007300ff2277ac */ /* 0x000e620008000800 */
[C---:B0-----:R-:W-:Y:S01]  /*102730*/  VIADD R9, R61.reuse, 0xc5 ;  /* 0x000000c53d097836 */ /* 0x041fe20000000000 */
[----:B------:R-:W0:Y:S01]  /*102740*/  LDCU UR36, c[0x0][0x398] ;  /* 0x00007300ff2477ac */ /* 0x000e220008000800 */
[----:B------:R-:W-:-:S06]  /*102750*/  VIADD R8, R61, 0xc9 ;  /* 0x000000c93d087836 */ /* 0x000fcc0000000000 */
[----:B------:R-:W-:-:S04]  /*102760*/  @P1 LOP3.LUT R46, R46, 0x1000, RZ, 0xfc, !PT ;  /* 0x000010002e2e1812 */ /* 0x000fc800078efcff */
[----:B------:R-:W-:-:S04]  /*102770*/  LOP3.LUT R46, R46, 0xfffff7ff, RZ, 0xc0, !PT ;  /* 0xfffff7ff2e2e7812 */ /* 0x000fc800078ec0ff */
[----:B------:R-:W-:Y:S02]  /*102780*/  @P0 LOP3.LUT R46, R46, 0x800, RZ, 0xfc, !PT ;  /* 0x000008002e2e0812 */ /* 0x000fe400078efcff */
[----:B------:R-:W-:-:S04]  /*102790*/  ISETP.GE.AND P0, PT, R8, UR13, PT ;  /* 0x0000000d08007c0c */ /* 0x000fc8000bf06270 */
[----:B------:R-:W-:Y:S02]  /*1027a0*/  ISETP.LT.AND P1, PT, R37, UR58, !P0 ;  /* 0x0000003a25007c0c */ /* 0x000fe4000c721270 */
[----:B------:R-:W-:Y:S01]  /*1027b0*/  ISETP.LT.AND P0, PT, R41, UR14, !P0 ;  /* 0x0000000e29007c0c */ /* 0x000fe2000c701270 */
[----:B------:R-:W0:Y:S01]  /*1027c0*/  LDCU UR58, c[0x0][0x398] ;  /* 0x00007300ff3a77ac */ /* 0x000e220008000800 */
[----:B------:R-:W-:Y:S01]  /*1027d0*/  LOP3.LUT R46, R46, 0xfffffbff, RZ, 0xc0, !PT ;  /* 0xfffffbff2e2e7812 */ /* 0x000fe200078ec0ff */
[----:B------:R-:W-:-:S08]  /*1027e0*/  VIADD R8, R61, 0xc7 ;  /* 0x000000c73d087836 */ /* 0x000fd00000000000 */
[----:B------:R-:W-:-:S04]  /*1027f0*/  @P1 LOP3.LUT R46, R46, 0x400, RZ, 0xfc, !PT ;  /* 0x000004002e2e1812 */ /* 0x000fc800078efcff */
[----:B------:R-:W-:-:S04]  /*102800*/  LOP3.LUT R46, R46, 0xfffffdff, RZ, 0xc0, !PT ;  /* 0xfffffdff2e2e7812 */ /* 0x000fc800078ec0ff */
[----:B------:R-:W-:Y:S02]  /*102810*/  @P0 LOP3.LUT R46, R46, 0x200, RZ, 0xfc, !PT ;  /* 0x000002002e2e0812 */ /* 0x000fe400078efcff */
[----:B------:R-:W-:Y:S01]  /*102820*/  ISETP.GE.AND P0, PT, R8, UR15, PT ;  /* 0x0000000f08007c0c */ /* 0x000fe2000bf06270 */
[----:B------:R-:W1:Y:S03]  /*102830*/  LDCU.64 UR14, c[0x0][0x398] ;  /* 0x00007300ff0e77ac */ /* 0x000e660008000a00 */
[----:B0-----:R-:W-:Y:S02]  /*102840*/  ISETP.LT.AND P1, PT, R37, UR58, !P0 ;  /* 0x0000003a25007c0c */ /* 0x001fe4000c721270 */
[----:B------:R-:W-:Y:S02]  /*102850*/  ISETP.LT.AND P0, PT, R41, UR76, !P0 ;  /* 0x0000004c29007c0c */ /* 0x000fe4000c701270 */
[----:B------:R-:W-:Y:S01]  /*102860*/  LOP3.LUT R46, R46, 0xfffffeff, RZ, 0xc0, !PT ;  /* 0xfffffeff2e2e7812 */ /* 0x000fe200078ec0ff */
        /* <DEDUP_REMOVED lines=8> */
[----:B------:R-:W-:Y:S01]  /*1028f0*/  LOP3.LUT R46, R46, 0xffffffbf, RZ, 0xc0, !PT ;  /* 0xffffffbf2e2e7812 */ /* 0x000fe200078ec0ff */
[----:B------:R-:W0:Y:S01]  /*102900*/  LDCU UR70, c[0x0][0x398] ;  /* 0x00007300ff4677ac */ /* 0x000e220008000800 */
[----:B------:R-:W0:Y:S07]  /*102910*/  LDCU UR72, c[0x0][0x398] ;  /* 0x00007300ff4877ac */ /* 0x000e2e0008000800 */
[----:B------:R-:W-:-:S04]  /*102920*/  @P1 LOP3.LUT R46, R46, 0x40, RZ, 0xfc, !PT ;  /* 0x000000402e2e1812 */ /* 0x000fc800078efcff */
[----:B------:R-:W-:-:S04]  /*102930*/  LOP3.LUT R46, R46, 0xffffffdf, RZ, 0xc0, !PT ;  /* 0xffffffdf2e2e7812 */ /* 0x000fc800078ec0ff */
[----:B------:R-:W-:Y:S02]  /*102940*/  @P0 LOP3.LUT R46, R46, 0x20, RZ, 0xfc, !PT ;  /* 0x000000202e2e0812 */ /* 0x000fe400078efcff */
[----:B--2---:R-:W-:Y:S02]  /*102950*/  LOP3.LUT R11, R19, 0xffff, RZ, 0xc0, !PT ;  /* 0x0000ffff130b7812 */ /* 0x004fe400078ec0ff */
[----:B---3--:R-:W-:Y:S01]  /*102960*/  LOP3.LUT R10, R20, 0xffff, RZ, 0xc0, !PT ;  /* 0x0000ffff140a7812 */ /* 0x008fe200078ec0ff */
[----:B------:R-:W2:Y:S03]  /*102970*/  LDL.LU R19, [R1+0x2d54] ;  /* 0x002d540001137983 */ /* 0x000ea60000300800 */
[----:B------:R-:W-:-:S05]  /*102980*/  PRMT R8, R11, 0x3340, R10 ;  /* 0x000033400b087816 */ /* 0x000fca000000000a */
[----:B------:R3:W-:Y:S04]  /*102990*/  STL [R1+0x6a4], R8 ;  /* 0x0006a40801007387 */ /* 0x0007e80000100800 */
[----:B------:R-:W2:Y:S01]  /*1029a0*/  LDL.LU R20, [R1+0x2bc] ;  /* 0x0002bc0001147983 */ /* 0x000ea20000300800 */
[----:B---3--:R-:W-:-:S05]  /*1029b0*/  VIADD R8, R61, 0xc3 ;  /* 0x000000c33d087836 */ /* 0x008fca0000000000 */
[----:B------:R-:W-:Y:S02]  /*1029c0*/  ISETP.GE.AND P0, PT, R8, UR19, PT ;  /* 0x0000001308007c0c */ /* 0x000fe4000bf06270 */
[----:B----4-:R-:W-:Y:S02]  /*1029d0*/  PRMT R8, R18, 0x5410, R47 ;  /* 0x0000541012087816 */ /* 0x010fe4000000002f */
[----:B------:R-:W-:Y:S01]  /*1029e0*/  SHF.R.U32.HI R12, RZ, 0x8, R11 ;  /* 0x00000008ff0c7819 */ /* 0x000fe2000001160b */
[----:B------:R-:W5:Y:S01]  /*1029f0*/  LDL.LU R47, [R1+0x4684] ;  /* 0x00468400012f7983 */ /* 0x000f620000300800 */
[----:B------:R-:W-:Y:S02]  /*102a00*/  ISETP.LT.AND P1, PT, R37, UR68, !P0 ;  /* 0x0000004425007c0c */ /* 0x000fe4000c721270 */
[----:B------:R-:W-:Y:S02]  /*102a10*/  ISETP.LT.AND P0, PT, R41, UR6, !P0 ;  /* 0x0000000629007c0c */ /* 0x000fe4000c701270 */
[----:B------:R-:W-:-:S02]  /*102a20*/  LOP3.LUT R46, R46, 0xffffffef, RZ, 0xc0, !PT ;  /* 0xffffffef2e2e7812 */ /* 0x000fc400078ec0ff */
[----:B------:R-:W-:Y:S02]  /*102a30*/  SHF.R.U32.HI R11, RZ, 0x8, R10 ;  /* 0x00000008ff0b7819 */ /* 0x000fe4000001160a */
[----:B------:R-:W-:Y:S01]  /*102a40*/  LOP3.LUT R10, R12, 0xffff, RZ, 0xc0, !PT ;  /* 0x0000ffff0c0a7812 */ /* 0x000fe200078ec0ff */
[----:B------:R3:W-:Y:S01]  /*102a50*/  STL [R1+0x3c8], R8 ;  /* 0x0003c80801007387 */ /* 0x0007e20000100800 */
[----:B------:R-:W4:Y:S01]  /*102a60*/  LDCU UR19, c[0x0][0x398] ;  /* 0x00007300ff1377ac */ /* 0x000f220008000800 */
[----:B------:R-:W-:Y:S01]  /*102a70*/  LOP3.LUT R9, R11, 0xffff, RZ, 0xc0, !PT ;  /* 0x0000ffff0b097812 */ /* 0x000fe200078ec0ff */
[----:B------:R-:W0:Y:S01]  /*102a80*/  LDCU UR68, c[0x0][0x398] ;  /* 0x00007300ff4477ac */ /* 0x000e220008000800 */
[----:B------:R-:W-:Y:S02]  /*102a90*/  @P1 LOP3.LUT R46, R46, 0x10, RZ, 0xfc, !PT ;  /* 0x000000102e2e1812 */ /* 0x000fe400078efcff */
[----:B------:R-:W-:Y:S01]  /*102aa0*/  PRMT R9, R10, 0x3340, R9 ;  /* 0x000033400a097816 */ /* 0x000fe20000000009 */
[----:B---3--:R-:W-:Y:S01]  /*102ab0*/  VIADD R8, R61, 0xc1 ;  /* 0x000000c13d087836 */ /* 0x008fe20000000000 */
[----:B------:R-:W-:-:S03]  /*102ac0*/  LOP3.LUT R46, R46, 0xfffffff7, RZ, 0xc0, !PT ;  /* 0xfffffff72e2e7812 */ /* 0x000fc600078ec0ff */
[----:B------:R-:W-:Y:S01]  /*102ad0*/  STL [R1+0x35c], R9 ;  /* 0x00035c0901007387 */ /* 0x000fe20000100800 */
[----:B------:R-:W-:Y:S02]  /*102ae0*/  @P0 LOP3.LUT R46, R46, 0x8, RZ, 0xfc, !PT ;  /* 0x000000082e2e0812 */ /* 0x000fe400078efcff */
[----:B------:R-:W-:Y:S01]  /*102af0*/  ISETP.GE.AND P0, PT, R8, UR21, PT ;  /* 0x0000001508007c0c */ /* 0x000fe2000bf06270 */
[----:B------:R-:W3:Y:S03]  /*102b00*/  LDCU.64 UR20, c[0x0][0x398] ;  /* 0x00007300ff1477ac */ /* 0x000ee60008000a00 */
[----:B------:R-:W-:Y:S02]  /*102b10*/  ISETP.LT.AND P1, PT, R37, UR24, !P0 ;  /* 0x0000001825007c0c */ /* 0x000fe4000c721270 */
[----:B------:R-:W-:Y:S02]  /*102b20*/  ISETP.LT.AND P0, PT, R41, UR22, !P0 ;  /* 0x0000001629007c0c */ /* 0x000fe4000c701270 */
[----:B------:R-:W-:-:S09]  /*102b30*/  LOP3.LUT R46, R46, 0xfffffffb, RZ, 0xc0, !PT ;  /* 0xfffffffb2e2e7812 */ /* 0x000fd200078ec0ff */
[----:B------:R-:W-:-:S04]  /*102b40*/  @P1 LOP3.LUT R46, R46, 0x4, RZ, 0xfc, !PT ;  /* 0x000000042e2e1812 */ /* 0x000fc800078efcff */
[----:B------:R-:W-:-:S04]  /*102b50*/  LOP3.LUT R46, R46, 0xfffffffd, RZ, 0xc0, !PT ;  /* 0xfffffffd2e2e7812 */ /* 0x000fc800078ec0ff */
[----:B------:R-:W-:-:S04]  /*102b60*/  @P0 LOP3.LUT R46, R46, 0x2, RZ, 0xfc, !PT ;  /* 0x000000022e2e0812 */ /* 0x000fc800078efcff */
[----:B------:R-:W-:Y:S02]  /*102b70*/  LOP3.LUT R46, R46, 0xfffffffe, RZ, 0xc0, !PT ;  /* 0xfffffffe2e2e7812 */ /* 0x000fe400078ec0ff */
[----:B-----5:R-:W-:Y:S02]  /*102b80*/  PRMT R8, R47, 0x5410, R17 ;  /* 0x000054102f087816 */ /* 0x020fe40000000011 */
[----:B------:R-:W5:Y:S04]  /*102b90*/  LDL.LU R47, [R1+0x4680] ;  /* 0x00468000012f7983 */ /* 0x000f680000300800 */
[----:B------:R0:W-:Y:S02]  /*102ba0*/  STL [R1+0x3cc], R8 ;  /* 0x0003cc0801007387 */ /* 0x0001e40000100800 */
[----:B0-----:R-:W-:-:S05]  /*102bb0*/  VIADD R8, R61, 0xbf ;  /* 0x000000bf3d087836 */ /* 0x001fca0000000000 */
[----:B------:R-:W-:Y:S02]  /*102bc0*/  ISETP.GE.AND P0, PT, R8, UR23, PT ;  /* 0x0000001708007c0c */ /* 0x000fe4000bf06270 */
[----:B--2---:R-:W-:Y:S02]  /*102bd0*/  LOP3.LUT R11, R19, 0xffff, RZ, 0xc0, !PT ;  /* 0x0000ffff130b7812 */ /* 0x004fe400078ec0ff */
[----:B------:R-:W-:Y:S01]  /*102be0*/  LOP3.LUT R10, R20, 0xffff, RZ, 0xc0, !PT ;  /* 0x0000ffff140a7812 */ /* 0x000fe200078ec0ff */
[----:B------:R-:W-:Y:S01]  /*102bf0*/  VIADD R8, R61, 0xbd ;  /* 0x000000bd3d087836 */ /* 0x000fe20000000000 */
[----:B------:R-:W-:Y:S01]  /*102c00*/  ISETP.LT.AND P1, PT, R37, UR28, !P0 ;  /* 0x0000001c25007c0c */ /* 0x000fe2000c721270 */
[----:B------:R-:W-:Y:S01]  /*102c10*/  VIADD R9, R61, 0xbb ;  /* 0x000000bb3d097836 */ /* 0x000fe20000000000 */
[----:B------:R-:W0:Y:S11]  /*102c20*/  LDCU.64 UR22, c[0x0][0x398] ;  /* 0x00007300ff1677ac */ /* 0x000e360008000a00 */
[----:B------:R-:W-:-:S05]  /*102c30*/  @P1 LOP3.LUT R46, R46, 0x1, RZ, 0xfc, !PT ;  /* 0x000000012e2e1812 */ /* 0x000fca00078efcff */
[----:B------:R-:W-:Y:S04]  /*102c40*/  STL [R1+0x457c], R46 ;  /* 0x00457c2e01007387 */ /* 0x000fe80000100800 */
[----:B------:R-:W2:Y:S04]  /*102c50*/  LDL.LU R16, [R1+0x1c4] ;  /* 0x0001c40001107983 */ /* 0x000ea80000300800 */
[----:B------:R-:W2:Y:S04]  /*102c60*/  LDL.LU R13, [R1+0x39c] ;  /* 0x00039c00010d7983 */ /* 0x000ea80000300800 */
[----:B------:R-:W2:Y:S04]  /*102c70*/  LDL.LU R18, [R1+0x1c0] ;  /* 0x0001c00001127983 */ /* 0x000ea80000300800 */
[----:B------:R-:W2:Y:S04]  /*102c80*/  LDL.LU R17, [R1+0x3a0] ;  /* 0x0003a00001117983 */ /* 0x000ea80000300800 */
[----:B------:R-:W2:Y:S04]  /*102c90*/  LDL.LU R19, [R1+0x2d58] ;  /* 0x002d580001137983 */ /* 0x000ea80000300800 */
[----:B------:R-:W3:Y:S01]  /*102ca0*/  LDL.LU R20, [R1+0x2d0] ;  /* 0x0002d00001147983 */ /* 0x000ee20000300800 */
[----:B------:R-:W-:-:S02]  /*102cb0*/  ISETP.LT.AND P0, PT, R41, UR26, !P0 ;  /* 0x0000001a29007c0c */ /* 0x000fc4000c701270 */
[----:B------:R-:W-:Y:S02]  /*102cc0*/  SHF.R.U32.HI R12, RZ, 0x8, R11 ;  /* 0x00000008ff0c7819 */ /* 0x000fe4000001160b */
[----:B-----5:R-:W-:-:S09]  /*102cd0*/  LOP3.LUT R47, R47, 0x7fffffff, RZ, 0xc0, !PT ;  /* 0x7fffffff2f2f7812 */ /* 0x020fd200078ec0ff */
[----:B------:R-:W-:Y:S02]  /*102ce0*/  @P0 LOP3.LUT R47, R47, 0x80000000, RZ, 0xfc, !PT ;  /* 0x800000002f2f0812 */ /* 0x000fe400078efcff */
[----:B------:R-:W-:Y:S02]  /*102cf0*/  ISETP.GE.AND P0, PT, R8, UR25, PT ;  /* 0x0000001908007c0c */ /* 0x000fe4000bf06270 */
[----:B------:R-:W-:Y:S02]  /*102d00*/  LOP3.LUT R47, R47, 0xbfffffff, RZ, 0xc0, !PT ;  /* 0xbfffffff2f2f7812 */ /* 0x000fe400078ec0ff */
[----:B------:R-:W-:Y:S02]  /*102d10*/  ISETP.LT.AND P1, PT, R37, UR38, !P0 ;  /* 0x0000002625007c0c */ /* 0x000fe4000c721270 */
[----:B------:R-:W-:Y:S02]  /*102d20*/  ISETP.LT.AND P0, PT, R41, UR30, !P0 ;  /* 0x0000001e29007c0c */ /* 0x000fe4000c701270 */
[----:B------:R-:W-:Y:S01]  /*102d30*/  PRMT R8, R11, 0x3340, R10 ;  /* 0x000033400b087816 */ /* 0x000fe2000000000a */
[----:B------:R-:W5:Y:S01]  /*102d40*/  LDCU.64 UR24, c[0x0][0x398] ;  /* 0x00007300ff1877ac */ /* 0x000f620008000a00 */
        /* <DEDUP_REMOVED lines=11> */
[----:B------:R-:W1:Y:S01]  /*102e00*/  LDCU.64 UR26, c[0x0][0x398] ;  /* 0x00007300ff1a77ac */ /* 0x000e620008000a00 */
[----:B0-----:R-:W-:Y:S01]  /*102e10*/  VIADD R8, R61, 0xb9 ;  /* 0x000000b93d087836 */ /* 0x001fe20000000000 */
[----:B------:R-:W-:-:S02]  /*102e20*/  LOP3.LUT R10, R12, 0xffff, RZ, 0xc0, !PT ;  /* 0x0000ffff0c0a7812 */ /* 0x000fc400078ec0ff */
[----:B------:R-:W-:Y:S01]  /*102e30*/  LOP3.LUT R9, R11, 0xffff, RZ, 0xc0, !PT ;  /* 0x0000ffff0b097812 */ /* 0x000fe200078ec0ff */
[----:B------:R-:W0:Y:S05]  /*102e40*/  LDCU UR40, c[0x0][0x398] ;  /* 0x00007300ff2877ac */ /* 0x000e2a0008000800 */
[----:B------:R-:W-:Y:S01]  /*102e50*/  @P1 LOP3.LUT R47, R47, 0x10000000, RZ, 0xfc, !PT ;  /* 0x100000002f2f1812 */ /* 0x000fe200078efcff */
[----:B------:R-:W0:Y:S03]  /*102e60*/  LDCU UR42, c[0x0][0x398] ;  /* 0x00007300ff2a77ac */ /* 0x000e260008000800 */
[----:B------:R-:W-:-:S04]  /*102e70*/  LOP3.LUT R47, R47, 0xf7ffffff, RZ, 0xc0, !PT ;  /* 0xf7ffffff2f2f7812 */ /* 0x000fc800078ec0ff */
[----:B------:R-:W-:Y:S02]  /*102e80*/  @P0 LOP3.LUT R47, R47, 0x8000000, RZ, 0xfc, !PT ;  /* 0x080000002f2f0812 */ /* 0x000fe400078efcff */
[----:B------:R-:W-:Y:S02]  /*102e90*/  ISETP.GE.AND P0, PT, R8, UR29, PT ;  /* 0x0000001d08007c0c */ /* 0x000fe4000bf06270 */
[----:B------:R-:W-:Y:S02]  /*102ea0*/  PRMT R8, R10, 0x3340, R9 ;  /* 0x000033400a087816 */ /* 0x000fe40000000009 */
[----:B--2---:R-:W-:Y:S02]  /*102eb0*/  LOP3.LUT R11, R19, 0xffff, RZ, 0xc0, !PT ;  /* 0x0000ffff130b7812 */ /* 0x004fe400078ec0ff */
[----:B------:R-:W-:Y:S02]  /*102ec0*/  LOP3.LUT R47, R47, 0xfbffffff, RZ, 0xc0, !PT ;  /* 0xfbffffff2f2f7812 */ /* 0x000fe400078ec0ff */
[----:B------:R-:W-:-:S02]  /*102ed0*/  ISETP.LT.AND P1, PT, R37, UR44, !P0 ;  /* 0x0000002c25007c0c */ /* 0x000fc4000c721270 */
[----:B------:R-:W-:Y:S01]  /*102ee0*/  ISETP.LT.AND P0, PT, R41, UR46, !P0 ;  /* 0x0000002e29007c0c */ /* 0x000fe2000c701270 */
[----:B------:R2:W-:Y:S01]  /*102ef0*/  STL [R1+0x37c], R8 ;  /* 0x00037c0801007387 */ /* 0x0005e20000100800 */
[----:B---3--:R-:W-:Y:S01]  /*102f00*/  LOP3.LUT R10, R20, 0xffff, RZ, 0xc0, !PT ;  /* 0x0000ffff140a7812 */ /* 0x008fe200078ec0ff */
[----:B------:R-:W-:Y:S01]  /*102f10*/  VIADD R9, R61, 0xb5 ;  /* 0x000000b53d097836 */ /* 0x000fe20000000000 */
[----:B------:R-:W-:Y:S01]  /*102f20*/  SHF.R.U32.HI R12, RZ, 0x8, R11 ;  /* 0x00000008ff0c7819 */ /* 0x000fe2000001160b */
[----:B------:R-:W3:Y:S01]  /*102f30*/  LDCU.64 UR28, c[0x0][0x398] ;  /* 0x00007300ff1c77ac */ /* 0x000ee20008000a00 */
[----:B------:R-:W0:Y:S01]  /*102f40*/  LDCU UR44, c[0x0][0x398] ;  /* 0x00007300ff2c77ac */ /* 0x000e220008000800 */
[----:B------:R-:W0:Y:S01]  /*102f50*/  LDCU UR46, c[0x0][0x398] ;  /* 0x00007300ff2e77ac */ /* 0x000e220008000800 */
[----:B--2---:R-:W-:-:S03]  /*102f60*/  PRMT R8, R13, 0x5410, R16 ;  /* 0x000054100d087816 */ /* 0x004fc60000000010 */
[----:B------:R-:W-:Y:S02]  /*102f70*/  @P1 LOP3.LUT R47, R47, 0x4000000, RZ, 0xfc, !PT ;  /* 0x040000002f2f1812 */ /* 0x000fe400078efcff */
[----:B------:R2:W-:Y:S02]  /*102f80*/  STL [R1+0x420], R8 ;  /* 0x0004200801007387 */ /* 0x0005e40000100800 */
[----:B------:R-:W-:-:S04]  /*102f90*/  LOP3.LUT R47, R47, 0xfdffffff, RZ, 0xc0, !PT ;  /* 0xfdffffff2f2f7812 */ /* 0x000fc800078ec0ff */
[----:B------:R-:W-:Y:S01]  /*102fa0*/  @P0 LOP3.LUT R47, R47, 0x2000000, RZ, 0xfc, !PT ;  /* 0x020000002f2f0812 */ /* 0x000fe200078efcff */
[----:B--2---:R-:W-:-:S05]  /*102fb0*/  VIADD R8, R61, 0xb8 ;  /* 0x000000b83d087836 */ /* 0x004fca0000000000 */
[----:B------:R-:W-:Y:S02]  /*102fc0*/  ISETP.GE.AND P0, PT, R8, UR31, PT ;  /* 0x0000001f08007c0c */ /* 0x000fe4000bf06270 */
[----:B------:R-:W-:Y:S02]  /*102fd0*/  PRMT R8, R17, 0x5410, R18 ;  /* 0x0000541011087816 */ /* 0x000fe40000000012 */
[----:B------:R-:W-:Y:S01]  /*102fe0*/  LOP3.LUT R47, R47, 0xfeffffff, RZ, 0xc0, !PT ;  /* 0xfeffffff2f2f7812 */ /* 0x000fe200078ec0ff */
[----:B------:R-:W2:Y:S02]  /*102ff0*/  LDCU UR31, c[0x0][0x398] ;  /* 0x00007300ff1f77ac */ /* 0x000ea40008000800 */
[----:B------:R0:W-:Y:S04]  /*103000*/  STL [R1+0x424], R8 ;  /* 0x0004240801007387 */ /* 0x0001e80000100800 */
[----:B------:R-:W2:Y:S04]  /*103010*/  LDL.LU R16, [R1+0x328] ;  /* 0x0003280001107983 */ /* 0x000ea80000300800 */
[----:B------:R-:W2:Y:S01]  /*103020*/  LDL.LU R13, [R1+0x3f0] ;  /* 0x0003f000010d7983 */ /* 0x000ea20000300800 */
[----:B-1----:R-:W-:-:S02]  /*103030*/  ISETP.LT.AND P1, PT, R37, UR14, !P0 ;  /* 0x0000000e25007c0c */ /* 0x002fc4000c721270 */
[----:B------:R-:W-:Y:S01]  /*103040*/  ISETP.LT.AND P0, PT, R41, UR12, !P0 ;  /* 0x0000000c29007c0c */ /* 0x000fe2000c701270 */
[----:B------:R-:W1:Y:S01]  /*103050*/  LDCU.64 UR12, c[0x0][0x398] ;  /* 0x00007300ff0c77ac */ /* 0x000e620008000a00 */
[----:B------:R-:W2:Y:S04]  /*103060*/  LDL.LU R18, [R1+0x324] ;  /* 0x0003240001127983 */ /* 0x000ea80000300800 */
[----:B------:R-:W2:Y:S01]  /*103070*/  LDL.LU R17, [R1+0x414] ;  /* 0x0004140001117983 */ /* 0x000ea20000300800 */
[----:B0-----:R-:W-:-:S04]  /*103080*/  VIADD R8, R61, 0xb7 ;  /* 0x000000b73d087836 */ /* 0x001fc80000000000 */
[----:B------:R-:W-:-:S04]  /*103090*/  @P1 LOP3.LUT R47, R47, 0x1000000, RZ, 0xfc, !PT ;  /* 0x010000002f2f1812 */ /* 0x000fc800078efcff */
[----:B------:R-:W-:-:S04]  /*1030a0*/  LOP3.LUT R47, R47, 0xff7fffff, RZ, 0xc0, !PT ;  /* 0xff7fffff2f2f7812 */ /* 0x000fc800078ec0ff */
[----:B------:R-:W-:Y:S02]  /*1030b0*/  @P0 LOP3.LUT R47, R47, 0x800000, RZ, 0xfc, !PT ;  /* 0x008000002f2f0812 */ /* 0x000fe400078efcff */
[----:B------:R-:W-:Y:S02]  /*1030c0*/  ISETP.GE.AND P0, PT, R8, UR33, PT ;  /* 0x0000002108007c0c */ /* 0x000fe4000bf06270 */
[----:B------:R-:W-:Y:S02]  /*1030d0*/  LOP3.LUT R47, R47, 0xffbfffff, RZ, 0xc0, !PT ;  /* 0xffbfffff2f2f7812 */ /* 0x000fe400078ec0ff */
[----:B-1----:R-:W-:Y:S02]  /*1030e0*/  ISETP.LT.AND P1, PT, R37, UR12, !P0 ;  /* 0x0000000c25007c0c */ /* 0x002fe4000c721270 */
[----:B------:R-:W-:Y:S01]  /*1030f0*/  ISETP.LT.AND P0, PT, R41, UR52, !P0 ;  /* 0x0000003429007c0c */ /* 0x000fe2000c701270 */
[----:B------:R-:W-:Y:S01]  /*103100*/  VIADD R8, R61, 0xb6 ;  /* 0x000000b63d087836 */ /* 0x000fe20000000000 */
[----:B------:R-:W0:Y:S01]  /*103110*/  LDCU UR52, c[0x0][0x398] ;  /* 0x00007300ff3477ac */ /* 0x000e220008000800 */
[----:B------:R-:W1:Y:S08]  /*103120*/  LDCU UR33, c[0x0][0x398] ;  /* 0x00007300ff2177ac */ /* 0x000e700008000800 */
[----:B------:R-:W-:-:S04]  /*103130*/  @P1 LOP3.LUT R47, R47, 0x400000, RZ, 0xfc, !PT ;  /* 0x004000002f2f1812 */ /* 0x000fc800078efcff */
[----:B------:R-:W-:-:S04]  /*103140*/  LOP3.LUT R47, R47, 0xffdfffff, RZ, 0xc0, !PT ;  /* 0xffdfffff2f2f7812 */ /* 0x000fc800078ec0ff */
[----:B------:R-:W-:Y:S02]  /*103150*/  @P0 LOP3.LUT R47, R47, 0x200000, RZ, 0xfc, !PT ;  /* 0x002000002f2f0812 */ /* 0x000fe400078efcff */
[----:B------:R-:W-:Y:S02]  /*103160*/  ISETP.GE.AND P0, PT, R8, UR35, PT ;  /* 0x0000002308007c0c */ /* 0x000fe4000bf06270 */
[----:B------:R-:W-:Y:S01]  /*103170*/  PRMT R8, R11, 0x3340, R10 ;  /* 0x000033400b087816 */ /* 0x000fe2000000000a */
[----:B------:R-:W0:Y:S04]  /*103180*/  LDCU UR35, c[0x0][0x398] ;  /* 0x00007300ff2377ac */ /* 0x000e280008000800 */
[----:B------:R0:W-:Y:S04]  /*103190*/  STL [R1+0x6e0], R8 ;  /* 0x0006e00801007387 */ /* 0x0001e80000100800 */
[----:B------:R-:W2:Y:S04]  /*1031a0*/  LDL.LU R19, [R1+0x2d64] ;  /* 0x002d640001137983 */ /* 0x000ea80000300800 */
[----:B------:R-:W3:Y:S01]  /*1031b0*/  LDL.LU R20, [R1+0x2d4] ;  /* 0x0002d40001147983 */ /* 0x000ee20000300800 */
[----:B------:R-:W-:-:S02]  /*1031c0*/  ISETP.LT.AND P1, PT, R37, UR20, !P0 ;  /* 0x0000001425007c0c */ /* 0x000fc4000c721270 */
[----:B------:R-:W-:Y:S02]  /*1031d0*/  ISETP.LT.AND P0, PT, R41, UR50, !P0 ;  /* 0x0000003229007c0c */ /* 0x000fe4000c701270 */
[----:B------:R-:W-:Y:S02]  /*1031e0*/  LOP3.LUT R47, R47, 0xffefffff, RZ, 0xc0, !PT ;  /* 0xffefffff2f2f7812 */ /* 0x000fe400078ec0ff */
[----:B------:R-:W-:Y:S01]  /*1031f0*/  SHF.R.U32.HI R11, RZ, 0x8, R10 ;  /* 0x00000008ff0b7819 */ /* 0x000fe2000001160a */
[----:B------:R-:W0:Y:S06]  /*103200*/  LDCU UR50, c[0x0][0x398] ;  /* 0x00007300ff3277ac */ /* 0x000e2c0008000800 */
[----:B------:R-:W-:-:S04]  /*103210*/  @P1 LOP3.LUT R47, R47, 0x100000, RZ, 0xfc, !PT ;  /* 0x001000002f2f1812 */ /* 0x000fc800078efcff */
[----:B------:R-:W-:-:S04]  /*103220*/  LOP3.LUT R47, R47, 0xfff7ffff, RZ, 0xc0, !PT ;  /* 0xfff7ffff2f2f7812 */ /* 0x000fc800078ec0ff */
[----:B------:R-:W-:Y:S02]  /*103230*/  @P0 LOP3.LUT R47, R47, 0x80000, RZ, 0xfc, !PT ;  /* 0x000800002f2f0812 */ /* 0x000fe400078efcff */
[----:B------:R-:W-:Y:S02]  /*103240*/  ISETP.GE.AND P0, PT, R9, UR37, PT ;  /* 0x0000002509007c0c */ /* 0x000fe4000bf06270 */
[----:B------:R-:W-:Y:S02]  /*103250*/  LOP3.LUT R47, R47, 0xfffbffff, RZ, 0xc0, !PT ;  /* 0xfffbffff2f2f7812 */ /* 0x000fe400078ec0ff */
[----:B------:R-:W-:Y:S02]  /*103260*/  ISETP.LT.AND P1, PT, R37, UR22, !P0 ;  /* 0x0000001625007c0c */ /* 0x000fe4000c721270 */
[----:B------:R-:W-:Y:S01]  /*103270*/  ISETP.LT.AND P0, PT, R41, UR48, !P0 ;  /* 0x0000003029007c0c */ /* 0x000fe2000c701270 */
[----:B0-----:R-:W-:Y:S01]  /*103280*/  VIADD R8, R61, 0xb4 ;  /* 0x000000b43d087836 */ /* 0x001fe20000000000 */
[----:B------:R-:W-:-:S02]  /*103290*/  LOP3.LUT R10, R12, 0xffff, RZ, 0xc0, !PT ;  /* 0x0000ffff0c0a7812 */ /* 0x000fc400078ec0ff */
[----:B------:R-:W-:Y:S01]  /*1032a0*/  LOP3.LUT R9, R11, 0xffff, RZ, 0xc0, !PT ;  /* 0x0000ffff0b097812 */ /* 0x000fe200078ec0ff */
[----:B------:R-:W0:Y:S01]  /*1032b0*/  LDCU UR48, c[0x0][0x398] ;  /* 0x00007300ff3077ac */ /* 0x000e220008000800 */
[----:B------:R-:W0:Y:S05]  /*1032c0*/  LDCU UR37, c[0x0][0x398] ;  /* 0x00007300ff2577ac */ /* 0x000e2a0008000800 */
[----:B------:R-:W-:-:S04]  /*1032d0*/  @P1 LOP3.LUT R47, R47, 0x40000, RZ, 0xfc, !PT ;  /* 0x000400002f2f1812 */ /* 0x000fc800078efcff */
[----:B------:R-:W-:-:S04]  /*1032e0*/  LOP3.LUT R47, R47, 0xfffdffff, RZ, 0xc0, !PT ;  /* 0xfffdffff2f2f7812 */ /* 0x000fc800078ec0ff */
[----:B------:R-:W-:Y:S02]  /*1032f0*/  @P0 LOP3.LUT R47, R47, 0x20000, RZ, 0xfc, !PT ;  /* 0x000200002f2f0812 */ /* 0x000fe400078efcff */
[----:B------:R-:W-:Y:S02]  /*103300*/  ISETP.GE.AND P0, PT, R8, UR39, PT ;  /* 0x0000002708007c0c */ /* 0x000fe4000bf06270 */
[----:B------:R-:W-:Y:S01]  /*103310*/  PRMT R8, R10, 0x3340, R9 ;  /* 0x000033400a087816 */ /* 0x000fe20000000009 */
[----:B------:R-:W0:Y:S01]  /*103320*/  LDCU UR39, c[0x0][0x398] ;  /* 0x00007300ff2777ac */ /* 0x000e220008000800 */
[----:B-----5:R-:W-:Y:S02]  /*103330*/  ISETP.LT.AND P1, PT, R37, UR24, !P0 ;  /* 0x0000001825007c0c */ /* 0x020fe4000c721270 */
[----:B------:R-:W-:Y:S02]  /*103340*/  ISETP.LT.AND P0, PT, R41, UR56, !P0 ;  /* 0x0000003829007c0c */ /* 0x000fe4000c701270 */
[----:B------:R-:W-:Y:S01]  /*103350*/  LOP3.LUT R47, R47, 0xfffeffff, RZ, 0xc0, !PT ;  /* 0xfffeffff2f2f7812 */ /* 0x000fe200078ec0ff */
[----:B------:R5:W-:Y:S01]  /*103360*/  STL [R1+0x39c], R8 ;  /* 0x00039c0801007387 */ /* 0x000be20000100800 */
[----:B--2---:R-:W-:-:S02]  /*103370*/  LOP3.LUT R11, R19, 0xffff, RZ, 0xc0, !PT ;  /* 0x0000ffff130b7812 */ /* 0x004fc400078ec0ff */
[----:B-----5:R-:W-:-:S05]  /*103380*/  PRMT R8, R13, 0x5410, R16 ;  /* 0x000054100d087816 */ /* 0x020fca0000000010 */
[----:B------:R-:W-:Y:S02]  /*103390*/  @P1 LOP3.LUT R47, R47, 0x10000, RZ, 0xfc, !PT ;  /* 0x000100002f2f1812 */ /* 0x000fe400078efcff */
[----:B---3--:R-:W-:Y:S01]  /*1033a0*/  LOP3.LUT R10, R20, 0xffff, RZ, 0xc0, !PT ;  /* 0x0000ffff140a7812 */ /* 0x008fe200078ec0ff */
[----:B------:R-:W-:Y:S01]  /*1033b0*/  VIADD R9, R61, 0xb0 ;  /* 0x000000b03d097836 */ /* 0x000fe20000000000 */
[----:B------:R-:W2:Y:S01]  /*1033c0*/  LDCU UR56, c[0x0][0x398] ;  /* 0x00007300ff3877ac */ /* 0x000ea20008000800 */
[----:B------:R3:W-:Y:S01]  /*1033d0*/  STL [R1+0x428], R8 ;  /* 0x0004280801007387 */ /* 0x0007e20000100800 */
[----:B------:R-:W-:-:S04]  /*1033e0*/  LOP3.LUT R47, R47, 0xffff7fff, RZ, 0xc0, !PT ;  /* 0xffff7fff2f2f7812 */ /* 0x000fc800078ec0ff */
[----:B------:R-:W-:Y:S01]  /*1033f0*/  @P0 LOP3.LUT R47, R47, 0x8000, RZ, 0xfc, !PT ;  /* 0x000080002f2f0812 */ /* 0x000fe200078efcff */
[----:B---3--:R-:W-:-:S05]  /*103400*/  VIADD R8, R61, 0xb3 ;  /* 0x000000b33d087836 */ /* 0x008fca0000000000 */
[----:B------:R-:W-:Y:S02]  /*103410*/  ISETP.GE.AND P0, PT, R8, UR41, PT ;  /* 0x0000002908007c0c */ /* 0x000fe4000bf06270 */
[----:B------:R-:W-:Y:S02]  /*103420*/  LOP3.LUT R47, R47, 0xffffbfff, RZ, 0xc0, !PT ;  /* 0xffffbfff2f2f7812 */ /* 0x000fe400078ec0ff */
[----:B------:R-:W-:Y:S02]  /*103430*/  PRMT R8, R17, 0x5410, R18 ;  /* 0x0000541011087816 */ /* 0x000fe40000000012 */
[----:B------:R-:W-:Y:S02]  /*103440*/  SHF.R.U32.HI R12, RZ, 0x8, R11 ;  /* 0x00000008ff0c7819 */ /* 0x000fe4000001160b */
[----:B------:R-:W-:Y:S02]  /*103450*/  ISETP.LT.AND P1, PT, R37, UR26, !P0 ;  /* 0x0000001a25007c0c */ /* 0x000fe4000c721270 */
[----:B------:R-:W-:Y:S01]  /*103460*/  ISETP.LT.AND P0, PT, R41, UR54, !P0 ;  /* 0x0000003629007c0c */ /* 0x000fe2000c701270 */
[----:B------:R-:W3:Y:S01]  /*103470*/  LDCU UR54, c[0x0][0x398] ;  /* 0x00007300ff3677ac */ /* 0x000ee20008000800 */
[----:B------:R5:W-:Y:S04]  /*103480*/  STL [R1+0x3a0], R8 ;  /* 0x0003a00801007387 */ /* 0x000be80000100800 */
[----:B------:R-:W2:Y:S04]  /*103490*/  LDL.LU R13, [R1+0x1ac] ;  /* 0x0001ac00010d7983 */ /* 0x000ea80000300800 */
[----:B------:R-:W2:Y:S04]  /*1034a0*/  LDL.LU R18, [R1+0x3a4] ;  /* 0x0003a40001127983 */ /* 0x000ea80000300800 */
[----:B------:R-:W3:Y:S04]  /*1034b0*/  LDL.LU R17, [R1+0x1a8] ;  /* 0x0001a80001117983 */ /* 0x000ee80000300800 */
[----:B------:R-:W3:Y:S01]  /*1034c0*/  LDL.LU R19, [R1+0x3a8] ;  /* 0x0003a80001137983 */ /* 0x000ee20000300800 */
[----:B------:R-:W0:Y:S01]  /*1034d0*/  LDCU UR41, c[0x0][0x398] ;  /* 0x00007300ff2977ac */ /* 0x000e220008000800 */
[----:B------:R-:W-:Y:S01]  /*1034e0*/  @P1 LOP3.LUT R47, R47, 0x4000, RZ, 0xfc, !PT ;  /* 0x000040002f2f1812 */ /* 0x000fe200078efcff */
[----:B-----5:R-:W-:-:S03]  /*1034f0*/  VIADD R8, R61, 0xb2 ;  /* 0x000000b23d087836 */ /* 0x020fc60000000000 */
[----:B------:R-:W-:-:S04]  /*103500*/  LOP3.LUT R47, R47, 0xffffdfff, RZ, 0xc0, !PT ;  /* 0xffffdfff2f2f7812 */ /* 0x000fc800078ec0ff */
[----:B------:R-:W-:Y:S02]  /*103510*/  @P0 LOP3.LUT R47, R47, 0x2000, RZ, 0xfc, !PT ;  /* 0x000020002f2f0812 */ /* 0x000fe400078efcff */
[----:B------:R-:W-:Y:S02]  /*103520*/  ISETP.GE.AND P0, PT, R8, UR15, PT ;  /* 0x0000000f08007c0c */ /* 0x000fe4000bf06270 */
[----:B------:R-:W-:Y:S02]  /*103530*/  LOP3.LUT R47, R47, 0xffffefff, RZ, 0xc0, !PT ;  /* 0xffffefff2f2f7812 */ /* 0x000fe400078ec0ff */
[----:B------:R-:W-:Y:S02]  /*103540*/  ISETP.LT.AND P1, PT, R37, UR28, !P0 ;  /* 0x0000001c25007c0c */ /* 0x000fe4000c721270 */
[----:B------:R-:W-:Y:S01]  /*103550*/  ISETP.LT.AND P0, PT, R41, UR64, !P0 ;  /* 0x0000004029007c0c */ /* 0x000fe2000c701270 */
[----:B------:R-:W-:Y:S01]  /*103560*/  VIADD R8, R61, 0xb1 ;  /* 0x000000b13d087836 */ /* 0x000fe20000000000 */
[----:B------:R-:W5:Y:S01]  /*103570*/  LDCU.64 UR14, c[0x0][0x398] ;  /* 0x00007300ff0e77ac */ /* 0x000f620008000a00 */
[----:B------:R-:W0:Y:S08]  /*103580*/  LDCU UR64, c[0x0][0x398] ;  /* 0x00007300ff4077ac */ /* 0x000e300008000800 */
[----:B------:R-:W-:-:S04]  /*103590*/  @P1 LOP3.LUT R47, R47, 0x1000, RZ, 0xfc, !PT ;  /* 0x000010002f2f1812 */ /* 0x000fc800078efcff */
[----:B------:R-:W-:-:S04]  /*1035a0*/  LOP3.LUT R47, R47, 0xfffff7ff, RZ, 0xc0, !PT ;  /* 0xfffff7ff2f2f7812 */ /* 0x000fc800078ec0ff */
[----:B------:R-:W-:Y:S02]  /*1035b0*/  @P0 LOP3.LUT R47, R47, 0x800, RZ, 0xfc, !PT ;  /* 0x000008002f2f0812 */ /* 0x000fe400078efcff */
[----:B------:R-:W-:Y:S02]  /*1035c0*/  ISETP.GE.AND P0, PT, R8, UR13, PT ;  /* 0x0000000d08007c0c */ /* 0x000fe4000bf06270 */
[----:B------:R-:W-:Y:S01]  /*1035d0*/  PRMT R8, R11, 0x3340, R10 ;  /* 0x000033400b087816 */ /* 0x000fe2000000000a */
[----:B------:R-:W0:Y:S04]  /*1035e0*/  LDCU.64 UR12, c[0x0][0x398] ;  /* 0x00007300ff0c77ac */ /* 0x000e280008000a00 */
[----:B------:R0:W-:Y:S04]  /*1035f0*/  STL [R1+0x6ec], R8 ;  /* 0x0006ec0801007387 */ /* 0x0001e80000100800 */
[----:B------:R-:W4:Y:S01]  /*103600*/  LDL.LU R20, [R1+0x1a4] ;  /* 0x0001a40001147983 */ /* 0x000f220000300800 */
[----:B-----5:R-:W-:-:S02]  /*103610*/  ISETP.LT.AND P1, PT, R37, UR14, !P0 ;  /* 0x0000000e25007c0c */ /* 0x020fc4000c721270 */
[----:B------:R-:W-:Y:S02]  /*103620*/  ISETP.LT.AND P0, PT, R41, UR60, !P0 ;  /* 0x0000003c29007c0c */ /* 0x000fe4000c701270 */
[----:B------:R-:W-:Y:S02]  /*103630*/  LOP3.LUT R47, R47, 0xfffffbff, RZ, 0xc0, !PT ;  /* 0xfffffbff2f2f7812 */ /* 0x000fe400078ec0ff */
[----:B------:R-:W-:Y:S01]  /*103640*/  SHF.R.U32.HI R11, RZ, 0x8, R10 ;  /* 0x00000008ff0b7819 */ /* 0x000fe2000001160a */
[----:B------:R-:W5:Y:S06]  /*103650*/  LDCU UR60, c[0x0][0x398] ;  /* 0x00007300ff3c77ac */ /* 0x000f6c0008000800 */
        /* <DEDUP_REMOVED lines=8> */
[----:B------:R-:W-:Y:S01]  /*1036e0*/  VIADD R8, R61, 0xaf ;  /* 0x000000af3d087836 */ /* 0x000fe20000000000 */
[----:B------:R-:W-:-:S02]  /*1036f0*/  LOP3.LUT R10, R12, 0xffff, RZ, 0xc0, !PT ;  /* 0x0000ffff0c0a7812 */ /* 0x000fc400078ec0ff */
[----:B------:R-:W-:Y:S01]  /*103700*/  LOP3.LUT R9, R11, 0xffff, RZ, 0xc0, !PT ;  /* 0x0000ffff0b097812 */ /* 0x000fe200078ec0ff */
[----:B------:R-:W0:Y:S04]  /*103710*/  LDCU UR65, c[0x0][0x398] ;  /* 0x00007300ff4177ac */ /* 0x000e280008000800 */
[----:B------:R-:W-:-:S04]  /*103720*/  @P1 LOP3.LUT R47, R47, 0x100, RZ, 0xfc, !PT ;  /* 0x000001002f2f1812 */ /* 0x000fc800078efcff */
[----:B------:R-:W-:-:S04]  /*103730*/  LOP3.LUT R47, R47, 0xffffff7f, RZ, 0xc0, !PT ;  /* 0xffffff7f2f2f7812 */ /* 0x000fc800078ec0ff */
[----:B------:R-:W-:Y:S02]  /*103740*/  @P0 LOP3.LUT R47, R47, 0x80, RZ, 0xfc, !PT ;  /* 0x000000802f2f0812 */ /* 0x000fe400078efcff */
[----:B------:R-:W-:Y:S02]  /*103750*/  ISETP.GE.AND P0, PT, R8, UR23, PT ;  /* 0x0000001708007c0c */ /* 0x000fe4000bf06270 */
[----:B------:R-:W-:Y:S01]  /*103760*/  PRMT R8, R10, 0x3340, R9 ;  /* 0x000033400a087816 */ /* 0x000fe20000000009 */
[----:B------:R-:W0:Y:S01]  /*103770*/  LDCU.64 UR22, c[0x0][0x398] ;  /* 0x00007300ff1677ac */ /* 0x000e220008000a00 */
[----:B-1----:R-:W-:Y:S02]  /*103780*/  ISETP.LT.AND P1, PT, R37, UR20, !P0 ;  /* 0x0000001425007c0c */ /* 0x002fe4000c721270 */
[----:B------:R-:W-:Y:S02]  /*103790*/  ISETP.LT.AND P0, PT, R41, UR66, !P0 ;  /* 0x0000004229007c0c */ /* 0x000fe4000c701270 */
[----:B------:R-:W-:Y:S01]  /*1037a0*/  LOP3.LUT R47, R47, 0xffffffbf, RZ, 0xc0, !PT ;  /* 0xffffffbf2f2f7812 */ /* 0x000fe200078ec0ff */
[----:B------:R2:W-:Y:S01]  /*1037b0*/  STL [R1+0x41c], R8 ;  /* 0x00041c0801007387 */ /* 0x0005e20000100800 */
[----:B------:R-:W-:-:S02]  /*1037c0*/  VIADD R9, R61, 0xa9 ;  /* 0x000000a93d097836 */ /* 0x000fc40000000000 */
[C---:B------:R-:W-:Y:S02]  /*1037d0*/  VIADD R10, R61.reuse, 0xa8 ;  /* 0x000000a83d0a7836 */ /* 0x040fe40000000000 */
[C---:B------:R-:W-:Y:S02]  /*1037e0*/  VIADD R11, R61.reuse, 0xa7 ;  /* 0x000000a73d0b7836 */ /* 0x040fe40000000000 */
[----:B------:R-:W-:Y:S01]  /*1037f0*/  VIADD R12, R61, 0xa6 ;  /* 0x000000a63d0c7836 */ /* 0x000fe20000000000 */
[----:B------:R-:W1:Y:S01]  /*103800*/  LDCU UR66, c[0x0][0x398] ;  /* 0x00007300ff4277ac */ /* 0x000e620008000800 */
[----:B------:R-:W-:-:S04]  /*103810*/  @P1 LOP3.LUT R47, R47, 0x40, RZ, 0xfc, !PT ;  /* 0x000000402f2f1812 */ /* 0x000fc800078efcff */
[----:B------:R-:W-:-:S04]  /*103820*/  LOP3.LUT R47, R47, 0xffffffdf, RZ, 0xc0, !PT ;  /* 0xffffffdf2f2f7812 */ /* 0x000fc800078ec0ff */
[----:B------:R-:W-:Y:S02]  /*103830*/  @P0 LOP3.LUT R47, R47, 0x20, RZ, 0xfc, !PT ;  /* 0x000000202f2f0812 */ /* 0x000fe400078efcff */
[----:B--2---:R-:W-:-:S05]  /*103840*/  PRMT R8, R18, 0x5410, R13 ;  /* 0x0000541012087816 */ /* 0x004fca000000000d */
[----:B------:R2:W-:Y:S02]  /*103850*/  STL [R1+0x3a4], R8 ;  /* 0x0003a40801007387 */ /* 0x0005e40000100800 */
[----:B--2---:R-:W-:-:S05]  /*103860*/  VIADD R8, R61, 0xae ;  /* 0x000000ae3d087836 */ /* 0x004fca0000000000 */
[----:B------:R-:W-:Y:S02]  /*103870*/  ISETP.GE.AND P0, PT, R8, UR25, PT ;  /* 0x0000001908007c0c */ /* 0x000fe4000bf06270 */
[----:B---3--:R-:W-:Y:S01]  /*103880*/  PRMT R8, R19, 0x5410, R17 ;  /* 0x0000541013087816 */ /* 0x008fe20000000011 */
[----:B------:R-:W2:Y:S04]  /*103890*/  LDCU.64 UR24, c[0x0][0x398] ;  /* 0x00007300ff1877ac */ /* 0x000ea80008000a00 */
[----:B------:R4:W-:Y:S02]  /*1038a0*/  STL [R1+0x3a8], R8 ;  /* 0x0003a80801007387 */ /* 0x0009e40000100800 */
[----:B----4-:R-:W-:Y:S02]  /*1038b0*/  PRMT R8, R48, 0x5410, R20 ;  /* 0x0000541030087816 */ /* 0x010fe40000000014 */
[----:B------:R-:W3:Y:S04]  /*1038c0*/  LDL.LU R48, [R1+0x467c] ;  /* 0x00467c0001307983 */ /* 0x000ee80000300800 */
[----:B------:R-:W4:Y:S04]  /*1038d0*/  LDL.LU R18, [R1+0x2d70] ;  /* 0x002d700001127983 */ /* 0x000f280000300800 */
[----:B------:R-:W4:Y:S04]  /*1038e0*/  LDL.LU R17, [R1+0x2d6c] ;  /* 0x002d6c0001117983 */ /* 0x000f280000300800 */
[----:B------:R1:W-:Y:S04]  /*1038f0*/  STL [R1+0x3ac], R8 ;  /* 0x0003ac0801007387 */ /* 0x0003e80000100800 */
[----:B------:R-:W4:Y:S04]  /*103900*/  LDL.LU R19, [R1+0x2dc] ;  /* 0x0002dc0001137983 */ /* 0x000f280000300800 */
[----:B------:R-:W5:Y:S01]  /*103910*/  LDL.LU R20, [R1+0x2d8] ;  /* 0x0002d80001147983 */ /* 0x000f620000300800 */
[----:B0-----:R-:W-:-:S02]  /*103920*/  ISETP.LT.AND P1, PT, R37, UR22, !P0 ;  /* 0x0000001625007c0c */ /* 0x001fc4000c721270 */
[----:B------:R-:W-:Y:S02]  /*103930*/  ISETP.LT.AND P0, PT, R41, UR67, !P0 ;  /* 0x0000004329007c0c */ /* 0x000fe4000c701270 */
[----:B------:R-:W-:Y:S01]  /*103940*/  LOP3.LUT R47, R47, 0xffffffef, RZ, 0xc0, !PT ;  /* 0xffffffef2f2f7812 */ /* 0x000fe200078ec0ff */
[----:B------:R-:W0:Y:S01]  /*103950*/  LDCU UR67, c[0x0][0x398] ;  /* 0x00007300ff4377ac */ /* 0x000e220008000800 */
[----:B-1----:R-:W-:-:S07]  /*103960*/  VIADD R8, R61, 0xad ;  /* 0x000000ad3d087836 */ /* 0x002fce0000000000 */
[----:B------:R-:W-:-:S04]  /*103970*/  @P1 LOP3.LUT R47, R47, 0x10, RZ, 0xfc, !PT ;  /* 0x000000102f2f1812 */ /* 0x000fc800078efcff */
[----:B------:R-:W-:-:S04]  /*103980*/  LOP3.LUT R47, R47, 0xfffffff7, RZ, 0xc0, !PT ;  /* 0xfffffff72f2f7812 */ /* 0x000fc800078ec0ff */
[----:B------:R-:W-:Y:S02]  /*103990*/  @P0 LOP3.LUT R47, R47, 0x8, RZ, 0xfc, !PT ;  /* 0x000000082f2f0812 */ /* 0x000fe400078efcff */
[----:B------:R-:W-:Y:S01]  /*1039a0*/  ISETP.GE.AND P0, PT, R8, UR27, PT ;  /* 0x0000001b08007c0c */ /* 0x000fe2000bf06270 */
[----:B------:R-:W1:Y:S03]  /*1039b0*/  LDCU.64 UR26, c[0x0][0x398] ;  /* 0x00007300ff1a77ac */ /* 0x000e660008000a00 */
[----:B--2---:R-:W-:Y:S02]  /*1039c0*/  ISETP.LT.AND P1, PT, R37, UR24, !P0 ;  /* 0x0000001825007c0c */ /* 0x004fe4000c721270 */
[----:B------:R-:W-:Y:S02]  /*1039d0*/  ISETP.LT.AND P0, PT, R41, UR69, !P0 ;  /* 0x0000004529007c0c */ /* 0x000fe4000c701270 */
[----:B------:R-:W-:Y:S01]  /*1039e0*/  LOP3.LUT R47, R47, 0xfffffffb, RZ, 0xc0, !PT ;  /* 0xfffffffb2f2f7812 */ /* 0x000fe200078ec0ff */
[----:B------:R-:W-:Y:S01]  /*1039f0*/  VIADD R8, R61, 0xac ;  /* 0x000000ac3d087836 */ /* 0x000fe20000000000 */
[----:B------:R-:W2:Y:S07]  /*103a00*/  LDCU UR69, c[0x0][0x398] ;  /* 0x00007300ff4577ac */ /* 0x000eae0008000800 */
[----:B------:R-:W-:-:S04]  /*103a10*/  @P1 LOP3.LUT R47, R47, 0x4, RZ, 0xfc, !PT ;  /* 0x000000042f2f1812 */ /* 0x000fc800078efcff */
[----:B------:R-:W-:-:S04]  /*103a20*/  LOP3.LUT R47, R47, 0xfffffffd, RZ, 0xc0, !PT ;  /* 0xfffffffd2f2f7812 */ /* 0x000fc800078ec0ff */
[----:B------:R-:W-:Y:S02]  /*103a30*/  @P0 LOP3.LUT R47, R47, 0x2, RZ, 0xfc, !PT ;  /* 0x000000022f2f0812 */ /* 0x000fe400078efcff */
[----:B------:R-:W-:Y:S01]  /*103a40*/  ISETP.GE.AND P0, PT, R8, UR29, PT ;  /* 0x0000001d08007c0c */ /* 0x000fe2000bf06270 */
[----:B------:R-:W0:Y:S03]  /*103a50*/  LDCU.64 UR28, c[0x0][0x398] ;  /* 0x00007300ff1c77ac */ /* 0x000e260008000a00 */
[----:B-1----:R-:W-:Y:S02]  /*103a60*/  ISETP.LT.AND P1, PT, R37, UR26, !P0 ;  /* 0x0000001a25007c0c */ /* 0x002fe4000c721270 */
[----:B------:R-:W-:Y:S01]  /*103a70*/  ISETP.LT.AND P0, PT, R41, UR73, !P0 ;  /* 0x0000004929007c0c */ /* 0x000fe2000c701270 */
[----:B------:R-:W-:Y:S01]  /*103a80*/  VIADD R8, R61, 0xab ;  /* 0x000000ab3d087836 */ /* 0x000fe20000000000 */
[----:B------:R-:W-:Y:S01]  /*103a90*/  LOP3.LUT R47, R47, 0xfffffffe, RZ, 0xc0, !PT ;  /* 0xfffffffe2f2f7812 */ /* 0x000fe200078ec0ff */
[----:B------:R-:W1:Y:S08]  /*103aa0*/  LDCU UR73, c[0x0][0x398] ;  /* 0x00007300ff4977ac */ /* 0x000e700008000800 */
[----:B------:R-:W-:-:S05]  /*103ab0*/  @P1 LOP3.LUT R47, R47, 0x1, RZ, 0xfc, !PT ;  /* 0x000000012f2f1812 */ /* 0x000fca00078efcff */
[----:B------:R-:W-:Y:S01]  /*103ac0*/  STL [R1+0x4580], R47 ;  /* 0x0045802f01007387 */ /* 0x000fe20000100800 */
[----:B---3--:R-:W-:-:S04]  /*103ad0*/  LOP3.LUT R48, R48, 0x7fffffff, RZ, 0xc0, !PT ;  /* 0x7fffffff30307812 */ /* 0x008fc800078ec0ff */
[----:B------:R-:W-:Y:S02]  /*103ae0*/  @P0 LOP3.LUT R48, R48, 0x80000000, RZ, 0xfc, !PT ;  /* 0x8000000030300812 */ /* 0x000fe400078efcff */
[----:B------:R-:W-:Y:S01]  /*103af0*/  ISETP.GE.AND P0, PT, R8, UR15, PT ;  /* 0x0000000f08007c0c */ /* 0x000fe2000bf06270 */
[----:B------:R-:W3:Y:S03]  /*103b00*/  LDCU.64 UR14, c[0x0][0x398] ;  /* 0x00007300ff0e77ac */ /* 0x000ee60008000a00 */
[----:B0-----:R-:W-:Y:S02]  /*103b10*/  ISETP.LT.AND P1, PT, R37, UR28, !P0 ;  /* 0x0000001c25007c0c */ /* 0x001fe4000c721270 */
[----:B------:R-:W-:Y:S02]  /*103b20*/  ISETP.LT.AND P0, PT, R41, UR71, !P0 ;  /* 0x0000004729007c0c */ /* 0x000fe4000c701270 */
[----:B------:R-:W-:Y:S01]  /*103b30*/  LOP3.LUT R48, R48, 0xbfffffff, RZ, 0xc0, !PT ;  /* 0xbfffffff30307812 */ /* 0x000fe200078ec0ff */
[----:B------:R-:W-:Y:S01]  /*103b40*/  VIADD R8, R61, 0xaa ;  /* 0x000000aa3d087836 */ /* 0x000fe20000000000 */
[----:B----4-:R-:W-:-:S02]  /*103b50*/  LOP3.LUT R15, R18, 0xffff, RZ, 0xc0, !PT ;  /* 0x0000ffff120f7812 */ /* 0x010fc400078ec0ff */
[----:B------:R-:W-:Y:S02]  /*103b60*/  LOP3.LUT R13, R19, 0xffff, RZ, 0xc0, !PT ;  /* 0x0000ffff130d7812 */ /* 0x000fe400078ec0ff */
[----:B------:R-:W-:Y:S01]  /*103b70*/  LOP3.LUT R14, R17, 0xffff, RZ, 0xc0, !PT ;  /* 0x0000ffff110e7812 */ /* 0x000fe200078ec0ff */
[----:B------:R-:W0:Y:S02]  /*103b80*/  LDCU UR71, c[0x0][0x398] ;  /* 0x00007300ff4777ac */ /* 0x000e240008000800 */
[----:B------:R-:W-:-:S04]  /*103b90*/  @P1 LOP3.LUT R48, R48, 0x40000000, RZ, 0xfc, !PT ;  /* 0x4000000030301812 */ /* 0x000fc800078efcff */
[----:B------:R-:W-:-:S04]  /*103ba0*/  LOP3.LUT R48, R48, 0xdfffffff, RZ, 0xc0, !PT ;  /* 0xdfffffff30307812 */ /* 0x000fc800078ec0ff */
[----:B------:R-:W-:Y:S02]  /*103bb0*/  @P0 LOP3.LUT R48, R48, 0x20000000, RZ, 0xfc, !PT ;  /* 0x2000000030300812 */ /* 0x000fe400078efcff */
[----:B------:R-:W-:Y:S01]  /*103bc0*/  ISETP.GE.AND P0, PT, R8, UR13, PT ;  /* 0x0000000d08007c0c */ /* 0x000fe2000bf06270 */
[----:B------:R-:W4:Y:S03]  /*103bd0*/  LDCU.64 UR12, c[0x0][0x398] ;  /* 0x00007300ff0c77ac */ /* 0x000f260008000a00 */
[----:B---3--:R-:W-:Y:S02]  /*103be0*/  ISETP.LT.AND P1, PT, R37, UR14, !P0 ;  /* 0x0000000e25007c0c */ /* 0x008fe4000c721270 */
[----:B------:R-:W-:Y:S02]  /*103bf0*/  ISETP.LT.AND P0, PT, R41, UR74, !P0 ;  /* 0x0000004a29007c0c */ /* 0x000fe4000c701270 */
[----:B------:R-:W-:-:S02]  /*103c00*/  LOP3.LUT R48, R48, 0xefffffff, RZ, 0xc0, !PT ;  /* 0xefffffff30307812 */ /* 0x000fc400078ec0ff */
[----:B-----5:R-:W-:Y:S02]  /*103c10*/  LOP3.LUT R8, R20, 0xffff, RZ, 0xc0, !PT ;  /* 0x0000ffff14087812 */ /* 0x020fe400078ec0ff */
[----:B------:R-:W-:Y:S01]  /*103c20*/  SHF.R.U32.HI R16, RZ, 0x8, R15 ;  /* 0x00000008ff107819 */ /* 0x000fe2000001160f */
[----:B------:R-:W3:Y:S04]  /*103c30*/  LDCU UR74, c[0x0][0x398] ;  /* 0x00007300ff4a77ac */ /* 0x000ee80008000800 */
[----:B------:R-:W-:-:S04]  /*103c40*/  @P1 LOP3.LUT R48, R48, 0x10000000, RZ, 0xfc, !PT ;  /* 0x1000000030301812 */ /* 0x000fc800078efcff */
[----:B------:R-:W-:-:S04]  /*103c50*/  LOP3.LUT R48, R48, 0xf7ffffff, RZ, 0xc0, !PT ;  /* 0xf7ffffff30307812 */ /* 0x000fc800078ec0ff */
[----:B------:R-:W-:Y:S02]  /*103c60*/  @P0 LOP3.LUT R48, R48, 0x8000000, RZ, 0xfc, !PT ;  /* 0x0800000030300812 */ /* 0x000fe400078efcff */
[----:B------:R-:W-:Y:S02]  /*103c70*/  ISETP.GE.AND P0, PT, R9, UR21, PT ;  /* 0x0000001509007c0c */ /* 0x000fe4000bf06270 */
[----:B------:R-:W-:Y:S02]  /*103c80*/  LOP3.LUT R48, R48, 0xfbffffff, RZ, 0xc0, !PT ;  /* 0xfbffffff30307812 */ /* 0x000fe400078ec0ff */
[----:B----4-:R-:W-:Y:S02]  /*103c90*/  ISETP.LT.AND P1, PT, R37, UR12, !P0 ;  /* 0x0000000c25007c0c */ /* 0x010fe4000c721270 */
[----:B------:R-:W-:Y:S02]  /*103ca0*/  ISETP.LT.AND P0, PT, R41, UR77, !P0 ;  /* 0x0000004d29007c0c */ /* 0x000fe4000c701270 */
[----:B------:R-:W-:Y:S01]  /*103cb0*/  PRMT R9, R15, 0x3340, R13 ;  /* 0x000033400f097816 */ /* 0x000fe2000000000d */
[----:B------:R-:W4:Y:S01]  /*103cc0*/  LDCU.64 UR20, c[0x0][0x398] ;  /* 0x00007300ff1477ac */ /* 0x000f220008000a00 */
[----:B------:R-:W5:Y:S07]  /*103cd0*/  LDCU UR77, c[0x0][0x398] ;  /* 0x00007300ff4d77ac */ /* 0x000f6e0008000800 */
[----:B------:R-:W-:-:S04]  /*103ce0*/  @P1 LOP3.LUT R48, R48, 0x4000000, RZ, 0xfc, !PT ;  /* 0x0400000030301812 */ /* 0x000fc800078efcff */
[----:B------:R-:W-:Y:S01]  /*103cf0*/  LOP3.LUT R48, R48, 0xfdffffff, RZ, 0xc0, !PT ;  /* 0xfdffffff30307812 */ /* 0x000fe200078ec0ff */
[----:B------:R0:W-:Y:S04]  /*103d00*/  STL [R1+0x6e4], R9 ;  /* 0x0006e40901007387 */ /* 0x0001e80000100800 */
[----:B------:R-:W2:Y:S04]  /*103d10*/  LDL.LU R17, [R1+0x360] ;  /* 0x0003600001117983 */ /* 0x000ea80000300800 */
[----:B------:R-:W2:Y:S01]  /*103d20*/  LDL.LU R19, [R1+0x44c] ;  /* 0x00044c0001137983 */ /* 0x000ea20000300800 */
[----:B------:R-:W-:-:S02]  /*103d30*/  @P0 LOP3.LUT R48, R48, 0x2000000, RZ, 0xfc, !PT ;  /* 0x0200000030300812 */ /* 0x000fc400078efcff */
[----:B------:R-:W-:Y:S02]  /*103d40*/  ISETP.GE.AND P0, PT, R10, UR23, PT ;  /* 0x000000170a007c0c */ /* 0x000fe4000bf06270 */
[----:B------:R-:W-:Y:S01]  /*103d50*/  PRMT R10, R14, 0x3340, R8 ;  /* 0x000033400e0a7816 */ /* 0x000fe20000000008 */
[----:B------:R-:W1:Y:S04]  /*103d60*/  LDCU.64 UR22, c[0x0][0x398] ;  /* 0x00007300ff1677ac */ /* 0x000e680008000a00 */
[----:B------:R0:W-:Y:S04]  /*103d70*/  STL [R1+0x704], R10 ;  /* 0x0007040a01007387 */ /* 0x0001e80000100800 */
[----:B------:R-:W3:Y:S01]  /*103d80*/  LDL.LU R20, [R1+0x1a0] ;  /* 0x0001a00001147983 */ /* 0x000ee20000300800 */
[----:B----4-:R-:W-:-:S02]  /*103d90*/  ISETP.LT.AND P1, PT, R37, UR20, !P0 ;  /* 0x0000001425007c0c */ /* 0x010fc4000c721270 */
[----:B------:R-:W-:Y:S02]  /*103da0*/  ISETP.LT.AND P0, PT, R41, UR75, !P0 ;  /* 0x0000004b29007c0c */ /* 0x000fe4000c701270 */
[----:B------:R-:W-:Y:S02]  /*103db0*/  LOP3.LUT R48, R48, 0xfeffffff, RZ, 0xc0, !PT ;  /* 0xfeffffff30307812 */ /* 0x000fe400078ec0ff */
[----:B0-----:R-:W-:Y:S02]  /*103dc0*/  SHF.R.U32.HI R9, RZ, 0x8, R13 ;  /* 0x00000008ff097819 */ /* 0x001fe4000001160d */
[----:B------:R-:W-:Y:S02]  /*103dd0*/  SHF.R.U32.HI R15, RZ, 0x8, R14 ;  /* 0x00000008ff0f7819 */ /* 0x000fe4000001160e */
[----:B------:R-:W-:Y:S01]  /*103de0*/  SHF.R.U32.HI R8, RZ, 0x8, R8 ;  /* 0x00000008ff087819 */ /* 0x000fe20000011608 */
[----:B------:R-:W0:Y:S02]  /*103df0*/  LDCU UR75, c[0x0][0x398] ;  /* 0x00007300ff4b77ac */ /* 0x000e240008000800 */
[----:B------:R-:W-:-:S04]  /*103e00*/  @P1 LOP3.LUT R48, R48, 0x1000000, RZ, 0xfc, !PT ;  /* 0x0100000030301812 */ /* 0x000fc800078efcff */
[----:B------:R-:W-:-:S04]  /*103e10*/  LOP3.LUT R48, R48, 0xff7fffff, RZ, 0xc0, !PT ;  /* 0xff7fffff30307812 */ /* 0x000fc800078ec0ff */
[----:B------:R-:W-:Y:S02]  /*103e20*/  @P0 LOP3.LUT R48, R48, 0x800000, RZ, 0xfc, !PT ;  /* 0x0080000030300812 */ /* 0x000fe400078efcff */
[----:B------:R-:W-:Y:S01]  /*103e30*/  ISETP.GE.AND P0, PT, R11, UR25, PT ;  /* 0x000000190b007c0c */ /* 0x000fe2000bf06270 */
[----:B------:R-:W4:Y:S03]  /*103e40*/  LDCU.64 UR24, c[0x0][0x398] ;  /* 0x00007300ff1877ac */ /* 0x000f260008000a00 */
[----:B-1----:R-:W-:Y:S02]  /*103e50*/  ISETP.LT.AND P1, PT, R37, UR22, !P0 ;  /* 0x0000001625007c0c */ /* 0x002fe4000c721270 */
[----:B------:R-:W-:Y:S02]  /*103e60*/  ISETP.LT.AND P0, PT, R41, UR5, !P0 ;  /* 0x0000000529007c0c */ /* 0x000fe4000c701270 */
[----:B------:R-:W-:-:S09]  /*103e70*/  LOP3.LUT R48, R48, 0xffbfffff, RZ, 0xc0, !PT ;  /* 0xffbfffff30307812 */ /* 0x000fd200078ec0ff */
[----:B------:R-:W-:-:S04]  /*103e80*/  @P1 LOP3.LUT R48, R48, 0x400000, RZ, 0xfc, !PT ;  /* 0x0040000030301812 */ /* 0x000fc800078efcff */
[----:B------:R-:W-:-:S04]  /*103e90*/  LOP3.LUT R48, R48, 0xffdfffff, RZ, 0xc0, !PT ;  /* 0xffdfffff30307812 */ /* 0x000fc800078ec0ff */
[----:B------:R-:W-:Y:S02]  /*103ea0*/  @P0 LOP3.LUT R48, R48, 0x200000, RZ, 0xfc, !PT ;  /* 0x0020000030300812 */ /* 0x000fe400078efcff */
[----:B------:R-:W-:Y:S02]  /*103eb0*/  ISETP.GE.AND P0, PT, R12, UR27, PT ;  /* 0x0000001b0c007c0c */ /* 0x000fe4000bf06270 */
[----:B------:R-:W-:Y:S02]  /*103ec0*/  LOP3.LUT R10, R9, 0xffff, RZ, 0xc0, !PT ;  /* 0x0000ffff090a7812 */ /* 0x000fe400078ec0ff */
[----:B------:R-:W-:Y:S02]  /*103ed0*/  LOP3.LUT R8, R8, 0xffff, RZ, 0xc0, !PT ;  /* 0x0000ffff08087812 */ /* 0x000fe400078ec0ff */
[----:B------:R-:W-:Y:S02]  /*103ee0*/  LOP3.LUT R48, R48, 0xffefffff, RZ, 0xc0, !PT ;  /* 0xffefffff30307812 */ /* 0x000fe400078ec0ff */
[----:B----4-:R-:W-:-:S02]  /*103ef0*/  ISETP.LT.AND P1, PT, R37, UR24, !P0 ;  /* 0x0000001825007c0c */ /* 0x010fc4000c721270 */
[----:B------:R-:W-:Y:S02]  /*103f00*/  ISETP.LT.AND P0, PT, R41, UR4, !P0 ;  /* 0x0000000429007c0c */ /* 0x000fe4000c701270 */
[----:B------:R-:W-:Y:S02]  /*103f10*/  LOP3.LUT R9, R15, 0xffff, RZ, 0xc0, !PT ;  /* 0x0000ffff0f097812 */ /* 0x000fe400078ec0ff */
[----:B------:R-:W-:Y:S01]  /*103f20*/  LOP3.LUT R13, R16, 0xffff, RZ, 0xc0, !PT ;  /* 0x0000ffff100d7812 */ /* 0x000fe200078ec0ff */
[----:B------:R-:W1:Y:S01]  /*103f30*/  LDCU.64 UR4, c[0x0][0x398] ;  /* 0x00007300ff0477ac */ /* 0x000e620008000a00 */
[----:B------:R-:W4:Y:S01]  /*103f40*/  LDCU.64 UR26, c[0x0][0x398] ;  /* 0x00007300ff1a77ac */ /* 0x000f220008000a00 */
[----:B------:R-:W-:Y:S01]  /*103f50*/  PRMT R9, R9, 0x3340, R8 ;  /* 0x0000334009097816 */ /* 0x000fe20000000008 */
[----:B------:R-:W-:-:S03]  /*103f60*/  VIADD R8, R61, 0xa5 ;  /* 0x000000a53d087836 */ /* 0x000fc60000000000 */
[----:B------:R-:W-:-:S04]  /*103f70*/  @P1 LOP3.LUT R48, R48, 0x100000, RZ, 0xfc, !PT ;  /* 0x0010000030301812 */ /* 0x000fc800078efcff */
[----:B------:R-:W-:Y:S02]  /*103f80*/  LOP3.LUT R48, R48, 0xfff7ffff, RZ, 0xc0, !PT ;  /* 0xfff7ffff30307812 */ /* 0x000fe400078ec0ff */
[----:B------:R-:W-:Y:S02]  /*103f90*/  PRMT R10, R13, 0x3340, R10 ;  /* 0x000033400d0a7816 */ /* 0x000fe4000000000a */
[----:B------:R-:W-:Y:S02]  /*103fa0*/  @P0 LOP3.LUT R48, R48, 0x80000, RZ, 0xfc, !PT ;  /* 0x0008000030300812 */ /* 0x000fe400078efcff */
[----:B------:R-:W-:Y:S01]  /*103fb0*/  ISETP.GE.AND P0, PT, R8, UR29, PT ;  /* 0x0000001d08007c0c */ /* 0x000fe2000bf06270 */
[----:B------:R-:W-:Y:S04]  /*103fc0*/  STL [R1+0x3bc], R10 ;  /* 0x0003bc0a01007387 */ /* 0x000fe80000100800 */
[----:B------:R-:W-:Y:S01]  /*103fd0*/  STL [R1+0x468], R9 ;  /* 0x0004680901007387 */ /* 0x000fe20000100800 */
[----:B------:R-:W-:-:S02]  /*103fe0*/  LOP3.LUT R48, R48, 0xfffbffff, RZ, 0xc0, !PT ;  /* 0xfffbffff30307812 */ /* 0x000fc400078ec0ff */
[----:B-1----:R-:W-:Y:S02]  /*103ff0*/  ISETP.LT.AND P1, PT, R37, UR4, !P0 ;  /* 0x0000000425007c0c */ /* 0x002fe4000c721270 */
[----:B------:R-:W-:Y:S01]  /*104000*/  ISETP.LT.AND P0, PT, R41, UR9, !P0 ;  /* 0x0000000929007c0c */ /* 0x000fe2000c701270 */
[C---:B------:R-:W-:Y:S02]  /*104010*/  VIADD R11, R61.reuse, 0x9e ;  /* 0x0000009e3d0b7836 */ /* 0x040fe40000000000 */
[----:B------:R-:W-:Y:S01]  /*104020*/  VIADD R12, R61, 0x9d ;  /* 0x0000009d3d0c7836 */ /* 0x000fe20000000000 */
[----:B------:R-:W1:Y:S07]  /*104030*/  LDCU.64 UR28, c[0x0][0x398] ;  /* 0x00007300ff1c77ac */ /* 0x000e6e0008000a00 */
[----:B------:R-:W-:-:S04]  /*104040*/  @P1 LOP3.LUT R48, R48, 0x40000, RZ, 0xfc, !PT ;  /* 0x0004000030301812 */ /* 0x000fc800078efcff */
[----:B------:R-:W-:-:S04]  /*104050*/  LOP3.LUT R48, R48, 0xfffdffff, RZ, 0xc0, !PT ;  /* 0xfffdffff30307812 */ /* 0x000fc800078ec0ff */
[----:B------:R-:W-:Y:S02]  /*104060*/  @P0 LOP3.LUT R48, R48, 0x20000, RZ, 0xfc, !PT ;  /* 0x0002000030300812 */ /* 0x000fe400078efcff */
[----:B--2---:R-:W-:-:S05]  /*104070*/  PRMT R8, R19, 0x5410, R17 ;  /* 0x0000541013087816 */ /* 0x004fca0000000011 */
[----:B------:R3:W-:Y:S02]  /*104080*/  STL [R1+0x410], R8 ;  /* 0x0004100801007387 */ /* 0x0007e40000100800 */
[----:B---3--:R-:W-:Y:S02]  /*104090*/  PRMT R8, R49, 0x5410, R20 ;  /* 0x0000541031087816 */ /* 0x008fe40000000014 */
[----:B------:R-:W2:Y:S04]  /*1040a0*/  LDL.LU R49, [R1+0x4678] ;  /* 0x0046780001317983 */ /* 0x000ea80000300800 */
[----:B------:R-:W3:Y:S04]  /*1040b0*/  LDL.LU R17, [R1+0x2d78] ;  /* 0x002d780001117983 */ /* 0x000ee80000300800 */
[----:B------:R-:W2:Y:S04]  /*1040c0*/  LDL.LU R19, [R1+0x2d74] ;  /* 0x002d740001137983 */ /* 0x000ea80000300800 */
[----:B------:R0:W-:Y:S04]  /*1040d0*/  STL [R1+0x414], R8 ;  /* 0x0004140801007387 */ /* 0x0001e80000100800 */
[----:B------:R-:W2:Y:S01]  /*1040e0*/  LDL.LU R20, [R1+0x2f4] ;  /* 0x0002f40001147983 */ /* 0x000ea20000300800 */
[----:B0-----:R-:W-:-:S05]  /*1040f0*/  VIADD R8, R61, 0xa4 ;  /* 0x000000a43d087836 */ /* 0x001fca0000000000 */
[----:B------:R-:W-:Y:S02]  /*104100*/  ISETP.GE.AND P0, PT, R8, UR15, PT ;  /* 0x0000000f08007c0c */ /* 0x000fe4000bf06270 */
[----:B------:R-:W-:Y:S01]  /*104110*/  LOP3.LUT R48, R48, 0xfffeffff, RZ, 0xc0, !PT ;  /* 0xfffeffff30307812 */ /* 0x000fe200078ec0ff */
[C---:B------:R-:W-:Y:S02]  /*104120*/  VIADD R8, R61.reuse, 0xa3 ;  /* 0x000000a33d087836 */ /* 0x040fe40000000000 */
[----:B------:R-:W-:Y:S01]  /*104130*/  VIADD R9, R61, 0xa0 ;  /* 0x000000a03d097836 */ /* 0x000fe20000000000 */
[----:B----4-:R-:W-:Y:S02]  /*104140*/  ISETP.LT.AND P1, PT, R37, UR26, !P0 ;  /* 0x0000001a25007c0c */ /* 0x010fe4000c721270 */
[----:B------:R-:W-:Y:S01]  /*104150*/  ISETP.LT.AND P0, PT, R41, UR8, !P0 ;  /* 0x0000000829007c0c */ /* 0x000fe2000c701270 */
[----:B------:R-:W0:Y:S01]  /*104160*/  LDCU.64 UR8, c[0x0][0x398] ;  /* 0x00007300ff0877ac */ /* 0x000e220008000a00 */
[----:B------:R-:W-:Y:S01]  /*104170*/  VIADD R10, R61, 0x9f ;  /* 0x0000009f3d0a7836 */ /* 0x000fe20000000000 */
[----:B------:R-:W4:Y:S08]  /*104180*/  LDCU.64 UR14, c[0x0][0x398] ;  /* 0x00007300ff0e77ac */ /* 0x000f300008000a00 */
[----:B------:R-:W-:-:S04]  /*104190*/  @P1 LOP3.LUT R48, R48, 0x10000, RZ, 0xfc, !PT ;  /* 0x0001000030301812 */ /* 0x000fc800078efcff */
[----:B------:R-:W-:-:S04]  /*1041a0*/  LOP3.LUT R48, R48, 0xffff7fff, RZ, 0xc0, !PT ;  /* 0xffff7fff30307812 */ /* 0x000fc800078ec0ff */
[----:B------:R-:W-:Y:S02]  /*1041b0*/  @P0 LOP3.LUT R48, R48, 0x8000, RZ, 0xfc, !PT ;  /* 0x0000800030300812 */ /* 0x000fe400078efcff */
[----:B------:R-:W-:Y:S02]  /*1041c0*/  ISETP.GE.AND P0, PT, R8, UR13, PT ;  /* 0x0000000d08007c0c */ /* 0x000fe4000bf06270 */
[----:B------:R-:W-:Y:S02]  /*1041d0*/  LOP3.LUT R48, R48, 0xffffbfff, RZ, 0xc0, !PT ;  /* 0xffffbfff30307812 */ /* 0x000fe400078ec0ff */
[----:B0-----:R-:W-:Y:S02]  /*1041e0*/  ISETP.LT.AND P1, PT, R37, UR8, !P0 ;  /* 0x0000000825007c0c */ /* 0x001fe4000c721270 */
[----:B------:R-:W-:Y:S01]  /*1041f0*/  ISETP.LT.AND P0, PT, R41, UR7, !P0 ;  /* 0x0000000729007c0c */ /* 0x000fe2000c701270 */
[----:B------:R-:W0:Y:S01]  /*104200*/  LDCU.64 UR6, c[0x0][0x398] ;  /* 0x00007300ff0677ac */ /* 0x000e220008000a00 */
[----:B------:R-:W-:Y:S01]  /*104210*/  VIADD R8, R61, 0xa2 ;  /* 0x000000a23d087836 */ /* 0x000fe20000000000 */
[----:B------:R-:W0:Y:S08]  /*104220*/  LDCU.64 UR12, c[0x0][0x398] ;  /* 0x00007300ff0c77ac */ /* 0x000e300008000a00 */
[----:B------:R-:W-:-:S04]  /*104230*/  @P1 LOP3.LUT R48, R48, 0x4000, RZ, 0xfc, !PT ;  /* 0x0000400030301812 */ /* 0x000fc800078efcff */
[----:B------:R-:W-:-:S04]  /*104240*/  LOP3.LUT R48, R48, 0xffffdfff, RZ, 0xc0, !PT ;  /* 0xffffdfff30307812 */ /* 0x000fc800078ec0ff */
[----:B------:R-:W-:Y:S02]  /*104250*/  @P0 LOP3.LUT R48, R48, 0x2000, RZ, 0xfc, !PT ;  /* 0x0000200030300812 */ /* 0x000fe400078efcff */
[----:B------:R-:W-:Y:S02]  /*104260*/  ISETP.GE.AND P0, PT, R8, UR21, PT ;  /* 0x0000001508007c0c */ /* 0x000fe4000bf06270 */
[----:B------:R-:W-:Y:S02]  /*104270*/  LOP3.LUT R48, R48, 0xffffefff, RZ, 0xc0, !PT ;  /* 0xffffefff30307812 */ /* 0x000fe400078ec0ff */
[----:B0-----:R-:W-:Y:S02]  /*104280*/  ISETP.LT.AND P1, PT, R37, UR6, !P0 ;  /* 0x0000000625007c0c */ /* 0x001fe4000c721270 */
[----:B------:R-:W-:Y:S01]  /*104290*/  ISETP.LT.AND P0, PT, R41, UR16, !P0 ;  /* 0x0000001029007c0c */ /* 0x000fe2000c701270 */
[----:B------:R-:W-:Y:S01]  /*1042a0*/  VIADD R8, R61, 0xa1 ;  /* 0x000000a13d087836 */ /* 0x000fe20000000000 */
[----:B------:R-:W0:Y:S01]  /*1042b0*/  LDCU.64 UR20, c[0x0][0x398] ;  /* 0x00007300ff1477ac */ /* 0x000e220008000a00 */
[----:B------:R-:W0:Y:S08]  /*1042c0*/  LDCU.64 UR16, c[0x0][0x398] ;  /* 0x00007300ff1077ac */ /* 0x000e300008000a00 */
[----:B------:R-:W-:-:S04]  /*1042d0*/  @P1 LOP3.LUT R48, R48, 0x1000, RZ, 0xfc, !PT ;  /* 0x0000100030301812 */ /* 0x000fc800078efcff */
[----:B------:R-:W-:-:S04]  /*1042e0*/  LOP3.LUT R48, R48, 0xfffff7ff, RZ, 0xc0, !PT ;  /* 0xfffff7ff30307812 */ /* 0x000fc800078ec0ff */
[----:B------:R-:W-:Y:S02]  /*1042f0*/  @P0 LOP3.LUT R48, R48, 0x800, RZ, 0xfc, !PT ;  /* 0x0000080030300812 */ /* 0x000fe400078efcff */
[----:B------:R-:W-:Y:S01]  /*104300*/  ISETP.GE.AND P0, PT, R8, UR23, PT ;  /* 0x0000001708007c0c */ /* 0x000fe2000bf06270 */
[----:B------:R-:W0:Y:S03]  /*104310*/  LDCU.64 UR22, c[0x0][0x398] ;  /* 0x00007300ff1677ac */ /* 0x000e260008000a00 */
[----:B------:R-:W-:Y:S02]  /*104320*/  ISETP.LT.AND P1, PT, R37, UR12, !P0 ;  /* 0x0000000c25007c0c */ /* 0x000fe4000c721270 */
[----:B------:R-:W-:Y:S02]  /*104330*/  ISETP.LT.AND P0, PT, R41, UR11, !P0 ;  /* 0x0000000b29007c0c */ /* 0x000fe4000c701270 */
[----:B------:R-:W-:Y:S01]  /*104340*/  LOP3.LUT R48, R48, 0xfffffbff, RZ, 0xc0, !PT ;  /* 0xfffffbff30307812 */ /* 0x000fe200078ec0ff */
[----:B------:R-:W0:Y:S08]  /*104350*/  LDCU UR12, c[0x0][0x398] ;  /* 0x00007300ff0c77ac */ /* 0x000e300008000800 */
        /* <DEDUP_REMOVED lines=8> */
[----:B------:R-:W0:Y:S08]  /*1043e0*/  LDCU.64 UR10, c[0x0][0x398] ;  /* 0x00007300ff0a77ac */ /* 0x000e300008000a00 */
[----:B------:R-:W-:-:S04]  /*1043f0*/  @P1 LOP3.LUT R48, R48, 0x100, RZ, 0xfc, !PT ;  /* 0x0000010030301812 */ /* 0x000fc800078efcff */
[----:B------:R-:W-:-:S04]  /*104400*/  LOP3.LUT R48, R48, 0xffffff7f, RZ, 0xc0, !PT ;  /* 0xffffff7f30307812 */ /* 0x000fc800078ec0ff */
[----:B------:R-:W-:Y:S02]  /*104410*/  @P0 LOP3.LUT R48, R48, 0x80, RZ, 0xfc, !PT ;  /* 0x0000008030300812 */ /* 0x000fe400078efcff */
[----:B------:R-:W-:Y:S01]  /*104420*/  ISETP.GE.AND P0, PT, R10, UR5, PT ;  /* 0x000000050a007c0c */ /* 0x000fe2000bf06270 */
[----:B------:R-:W0:Y:S01]  /*104430*/  LDCU.64 UR4, c[0x0][0x398] ;  /* 0x00007300ff0477ac */ /* 0x000e220008000a00 */
[----:B---3--:R-:W-:Y:S02]  /*104440*/  LOP3.LUT R15, R17, 0xffff, RZ, 0xc0, !PT ;  /* 0x0000ffff110f7812 */ /* 0x008fe400078ec0ff */
[----:B--2---:R-:W-:Y:S02]  /*104450*/  LOP3.LUT R13, R20, 0xffff, RZ, 0xc0, !PT ;  /* 0x0000ffff140d7812 */ /* 0x004fe400078ec0ff */
[----:B------:R-:W-:Y:S02]  /*104460*/  LOP3.LUT R14, R19, 0xffff, RZ, 0xc0, !PT ;  /* 0x0000ffff130e7812 */ /* 0x000fe400078ec0ff */
[----:B------:R-:W-:-:S02]  /*104470*/  LOP3.LUT R8, R49, 0xffff, RZ, 0xc0, !PT ;  /* 0x0000ffff31087812 */ /* 0x000fc400078ec0ff */
[----:B------:R-:W-:Y:S01]  /*104480*/  PRMT R9, R15, 0x3340, R13 ;  /* 0x000033400f097816 */ /* 0x000fe2000000000d */
[----:B------:R-:W2:Y:S01]  /*104490*/  LDL.LU R49, [R1+0x4674] ;  /* 0x0046740001317983 */ /* 0x000ea20000300800 */
[----:B------:R-:W-:-:S03]  /*1044a0*/  PRMT R10, R14, 0x3340, R8 ;  /* 0x000033400e0a7816 */ /* 0x000fc60000000008 */
[----:B------:R3:W-:Y:S04]  /*1044b0*/  STL [R1+0x6c8], R9 ;  /* 0x0006c80901007387 */ /* 0x0007e80000100800 */
[----:B------:R-:W4:Y:S04]  /*1044c0*/  LDL.LU R18, [R1+0x358] ;  /* 0x0003580001127983 */ /* 0x000f280000300800 */
[----:B------:R-:W4:Y:S04]  /*1044d0*/  LDL.LU R17, [R1+0x418] ;  /* 0x0004180001117983 */ /* 0x000f280000300800 */
[----:B------:R0:W-:Y:S04]  /*1044e0*/  STL [R1+0x6e8], R10 ;  /* 0x0006e80a01007387 */ /* 0x0001e80000100800 */
[----:B------:R-:W5:Y:S04]  /*1044f0*/  LDL.LU R19, [R1+0x350] ;  /* 0x0003500001137983 */ /* 0x000f680000300800 */
[----:B------:R-:W5:Y:S01]  /*104500*/  LDL.LU R20, [R1+0x43c] ;  /* 0x00043c0001147983 */ /* 0x000f620000300800 */
[----:B------:R-:W-:-:S02]  /*104510*/  ISETP.LT.AND P1, PT, R37, UR16, !P0 ;  /* 0x0000001025007c0c */ /* 0x000fc4000c721270 */
[----:B------:R-:W-:Y:S02]  /*104520*/  ISETP.LT.AND P0, PT, R41, UR34, !P0 ;  /* 0x0000002229007c0c */ /* 0x000fe4000c701270 */
[----:B------:R-:W-:Y:S02]  /*104530*/  LOP3.LUT R48, R48, 0xffffffbf, RZ, 0xc0, !PT ;  /* 0xffffffbf30307812 */ /* 0x000fe400078ec0ff */
[----:B------:R-:W-:Y:S02]  /*104540*/  SHF.R.U32.HI R16, RZ, 0x8, R15 ;  /* 0x00000008ff107819 */ /* 0x000fe4000001160f */
[----:B---3--:R-:W-:Y:S02]  /*104550*/  SHF.R.U32.HI R9, RZ, 0x8, R13 ;  /* 0x00000008ff097819 */ /* 0x008fe4000001160d */
[----:B------:R-:W-:Y:S01]  /*104560*/  SHF.R.U32.HI R8, RZ, 0x8, R8 ;  /* 0x00000008ff087819 */ /* 0x000fe20000011608 */
[----:B------:R-:W3:Y:S02]  /*104570*/  LDCU UR34, c[0x0][0x398] ;  /* 0x00007300ff2277ac */ /* 0x000ee40008000800 */
[----:B------:R-:W-:-:S04]  /*104580*/  @P1 LOP3.LUT R48, R48, 0x40, RZ, 0xfc, !PT ;  /* 0x0000004030301812 */ /* 0x000fc800078efcff */
[----:B------:R-:W-:-:S04]  /*104590*/  LOP3.LUT R48, R48, 0xffffffdf, RZ, 0xc0, !PT ;  /* 0xffffffdf30307812 */ /* 0x000fc800078ec0ff */
[----:B------:R-:W-:Y:S02]  /*1045a0*/  @P0 LOP3.LUT R48, R48, 0x20, RZ, 0xfc, !PT ;  /* 0x0000002030300812 */ /* 0x000fe400078efcff */
[----:B------:R-:W-:Y:S02]  /*1045b0*/  ISETP.GE.AND P0, PT, R11, UR27, PT ;  /* 0x0000001b0b007c0c */ /* 0x000fe4000bf06270 */
[----:B------:R-:W-:Y:S02]  /*1045c0*/  SHF.R.U32.HI R15, RZ, 0x8, R14 ;  /* 0x00000008ff0f7819 */ /* 0x000fe4000001160e */
[----:B0-----:R-:W-:Y:S02]  /*1045d0*/  LOP3.LUT R10, R9, 0xffff, RZ, 0xc0, !PT ;  /* 0x0000ffff090a7812 */ /* 0x001fe400078ec0ff */
[----:B------:R-:W-:Y:S02]  /*1045e0*/  LOP3.LUT R48, R48, 0xffffffef, RZ, 0xc0, !PT ;  /* 0xffffffef30307812 */ /* 0x000fe400078ec0ff */
[----:B------:R-:W-:-:S02]  /*1045f0*/  ISETP.LT.AND P1, PT, R37, UR10, !P0 ;  /* 0x0000000a25007c0c */ /* 0x000fc4000c721270 */
[----:B------:R-:W-:Y:S02]  /*104600*/  ISETP.LT.AND P0, PT, R41, UR32, !P0 ;  /* 0x0000002029007c0c */ /* 0x000fe4000c701270 */
[----:B------:R-:W-:Y:S02]  /*104610*/  LOP3.LUT R9, R15, 0xffff, RZ, 0xc0, !PT ;  /* 0x0000ffff0f097812 */ /* 0x000fe400078ec0ff */
[----:B------:R-:W-:Y:S02]  /*104620*/  LOP3.LUT R8, R8, 0xffff, RZ, 0xc0, !PT ;  /* 0x0000ffff08087812 */ /* 0x000fe400078ec0ff */
[----:B------:R-:W-:Y:S01]  /*104630*/  LOP3.LUT R13, R16, 0xffff, RZ, 0xc0, !PT ;  /* 0x0000ffff100d7812 */ /* 0x000fe200078ec0ff */
[----:B------:R-:W0:Y:S01]  /*104640*/  LDCU.64 UR26, c[0x0][0x398] ;  /* 0x00007300ff1a77ac */ /* 0x000e220008000a00 */
[----:B--2---:R-:W-:-:S03]  /*104650*/  LOP3.LUT R49, R49, 0x7fffffff, RZ, 0xc0, !PT ;  /* 0x7fffffff31317812 */ /* 0x004fc600078ec0ff */
[----:B------:R-:W-:Y:S01]  /*104660*/  @P1 LOP3.LUT R48, R48, 0x10, RZ, 0xfc, !PT ;  /* 0x0000001030301812 */ /* 0x000fe200078efcff */
[----:B------:R-:W-:Y:S01]  /*104670*/  VIADD R11, R61, 0x95 ;  /* 0x000000953d0b7836 */ /* 0x000fe20000000000 */
[----:B------:R-:W2:Y:S01]  /*104680*/  LDCU UR10, c[0x0][0x398] ;  /* 0x00007300ff0a77ac */ /* 0x000ea20008000800 */
[----:B------:R-:W0:Y:S01]  /*104690*/  LDCU UR32, c[0x0][0x398] ;  /* 0x00007300ff2077ac */ /* 0x000e220008000800 */
[----:B------:R-:W-:-:S04]  /*1046a0*/  LOP3.LUT R48, R48, 0xfffffff7, RZ, 0xc0, !PT ;  /* 0xfffffff730307812 */ /* 0x000fc800078ec0ff */
[----:B------:R-:W-:Y:S02]  /*1046b0*/  @P0 LOP3.LUT R48, R48, 0x8, RZ, 0xfc, !PT ;  /* 0x0000000830300812 */ /* 0x000fe400078efcff */
[----:B------:R-:W-:Y:S01]  /*1046c0*/  ISETP.GE.AND P0, PT, R12, UR9, PT ;  /* 0x000000090c007c0c */ /* 0x000fe2000bf06270 */
[----:B------:R-:W0:Y:S03]  /*1046d0*/  LDCU.64 UR8, c[0x0][0x398] ;  /* 0x00007300ff0877ac */ /* 0x000e260008000a00 */
[----:B----4-:R-:W-:Y:S02]  /*1046e0*/  ISETP.LT.AND P1, PT, R37, UR14, !P0 ;  /* 0x0000000e25007c0c */ /* 0x010fe4000c721270 */
[----:B------:R-:W-:Y:S02]  /*1046f0*/  ISETP.LT.AND P0, PT, R41, UR18, !P0 ;  /* 0x0000001229007c0c */ /* 0x000fe4000c701270 */
[----:B------:R-:W-:-:S02]  /*104700*/  LOP3.LUT R48, R48, 0xfffffffb, RZ, 0xc0, !PT ;  /* 0xfffffffb30307812 */ /* 0x000fc400078ec0ff */
[----:B------:R-:W-:Y:S01]  /*104710*/  PRMT R9, R9, 0x3340, R8 ;  /* 0x0000334009097816 */ /* 0x000fe20000000008 */
[----:B------:R-:W-:Y:S01]  /*104720*/  VIADD R8, R61, 0x9c ;  /* 0x0000009c3d087836 */ /* 0x000fe20000000000 */
[----:B------:R-:W-:Y:S01]  /*104730*/  PRMT R10, R13, 0x3340, R10 ;  /* 0x000033400d0a7816 */ /* 0x000fe2000000000a */
[----:B------:R-:W-:Y:S01]  /*104740*/  VIADD R12, R61, 0x94 ;  /* 0x000000943d0c7836 */ /* 0x000fe20000000000 */
[----:B------:R-:W4:Y:S03]  /*104750*/  LDCU UR14, c[0x0][0x398] ;  /* 0x00007300ff0e77ac */ /* 0x000f260008000800 */
[----:B------:R-:W-:-:S04]  /*104760*/  @P1 LOP3.LUT R48, R48, 0x4, RZ, 0xfc, !PT ;  /* 0x0000000430301812 */ /* 0x000fc800078efcff */
[----:B------:R-:W-:-:S04]  /*104770*/  LOP3.LUT R48, R48, 0xfffffffd, RZ, 0xc0, !PT ;  /* 0xfffffffd30307812 */ /* 0x000fc800078ec0ff */
[----:B------:R-:W-:Y:S02]  /*104780*/  @P0 LOP3.LUT R48, R48, 0x2, RZ, 0xfc, !PT ;  /* 0x0000000230300812 */ /* 0x000fe400078efcff */
[----:B------:R-:W-:Y:S02]  /*104790*/  ISETP.GE.AND P0, PT, R8, UR7, PT ;  /* 0x0000000708007c0c */ /* 0x000fe4000bf06270 */
[----:B------:R-:W-:Y:S02]  /*1047a0*/  LOP3.LUT R48, R48, 0xfffffffe, RZ, 0xc0, !PT ;  /* 0xfffffffe30307812 */ /* 0x000fe400078ec0ff */
[----:B0-----:R-:W-:Y:S02]  /*1047b0*/  ISETP.LT.AND P1, PT, R37, UR8, !P0 ;  /* 0x0000000825007c0c */ /* 0x001fe4000c721270 */
[----:B------:R-:W-:Y:S01]  /*1047c0*/  PRMT R8, R17, 0x5410, R18 ;  /* 0x0000541011087816 */ /* 0x000fe20000000012 */
[----:B------:R-:W-:Y:S04]  /*1047d0*/  STL [R1+0x3dc], R10 ;  /* 0x0003dc0a01007387 */ /* 0x000fe80000100800 */
[----:B------:R-:W-:Y:S01]  /*1047e0*/  STL [R1+0x480], R9 ;  /* 0x0004800901007387 */ /* 0x000fe20000100800 */
[----:B------:R-:W0:Y:S01]  /*1047f0*/  LDCU.64 UR6, c[0x0][0x398] ;  /* 0x00007300ff0677ac */ /* 0x000e220008000a00 */
[----:B------:R-:W0:Y:S04]  /*104800*/  LDCU UR8, c[0x0][0x398] ;  /* 0x00007300ff0877ac */ /* 0x000e280008000800 */
[----:B------:R-:W-:-:S05]  /*104810*/  @P1 LOP3.LUT R48, R48, 0x1, RZ, 0xfc, !PT ;  /* 0x0000000130301812 */ /* 0x000fca00078efcff */
[----:B------:R-:W-:Y:S04]  /*104820*/  STL [R1+0x4584], R48 ;  /* 0x0045843001007387 */ /* 0x000fe80000100800 */
[----:B------:R5:W-:Y:S04]  /*104830*/  STL [R1+0x418], R8 ;  /* 0x0004180801007387 */ /* 0x000be80000100800 */
[----:B------:R-:W2:Y:S04]  /*104840*/  LDL.LU R18, [R1+0x2d88] ;  /* 0x002d880001127983 */ /* 0x000ea80000300800 */
[----:B------:R-:W3:Y:S01]  /*104850*/  LDL.LU R17, [R1+0x2d7c] ;  /* 0x002d7c0001117983 */ /* 0x000ee20000300800 */
[----:B-----5:R-:W-:-:S05]  /*104860*/  PRMT R8, R20, 0x5410, R19 ;  /* 0x0000541014087816 */ /* 0x020fca0000000013 */
[----:B------:R5:W-:Y:S04]  /*104870*/  STL [R1+0x380], R8 ;  /* 0x0003800801007387 */ /* 0x000be80000100800 */
[----:B------:R-:W4:Y:S04]  /*104880*/  LDL.LU R19, [R1+0x2fc] ;  /* 0x0002fc0001137983 */ /* 0x000f280000300800 */
[----:B------:R-:W4:Y:S01]  /*104890*/  LDL.LU R20, [R1+0x2f8] ;  /* 0x0002f80001147983 */ /* 0x000f220000300800 */
[----:B------:R-:W-:Y:S01]  /*1048a0*/  ISETP.LT.AND P0, PT, R41, UR58, !P0 ;  /* 0x0000003a29007c0c */ /* 0x000fe2000c701270 */
[----:B------:R-:W-:-:S02]  /*1048b0*/  IMAD.MOV.U32 R48, RZ, RZ, R41 ;  /* 0x000000ffff307224 */ /* 0x000fc400078e0029 */
[C---:B------:R-:W-:Y:S02]  /*1048c0*/  VIADD R9, R61.reuse, 0x97 ;  /* 0x000000973d097836 */ /* 0x040fe40000000000 */
[C---:B------:R-:W-:Y:S01]  /*1048d0*/  VIADD R10, R61.reuse, 0x96 ;  /* 0x000000963d0a7836 */ /* 0x040fe20000000000 */
[----:B------:R-:W-:Y:S01]  /*1048e0*/  PRMT R21, R4, 0x5410, R21 ;  /* 0x0000541004157816 */ /* 0x000fe20000000015 */
[----:B------:R-:W1:Y:S01]  /*1048f0*/  LDCU UR58, c[0x0][0x398] ;  /* 0x00007300ff3a77ac */ /* 0x000e620008000800 */
[----:B-----5:R-:W-:-:S05]  /*104900*/  VIADD R8, R61, 0x9b ;  /* 0x0000009b3d087836 */ /* 0x020fca0000000000 */
[----:B------:R-:W-:Y:S02]  /*104910*/  @P0 LOP3.LUT R49, R49, 0x80000000, RZ, 0xfc, !PT ;  /* 0x8000000031310812 */ /* 0x000fe400078efcff */
[----:B------:R-:W-:Y:S02]  /*104920*/  ISETP.GE.AND P0, PT, R8, UR13, PT ;  /* 0x0000000d08007c0c */ /* 0x000fe4000bf06270 */
[----:B------:R-:W-:Y:S02]  /*104930*/  LOP3.LUT R49, R49, 0xbfffffff, RZ, 0xc0, !PT ;  /* 0xbfffffff31317812 */ /* 0x000fe400078ec0ff */
[----:B0-----:R-:W-:Y:S02]  /*104940*/  ISETP.LT.AND P1, PT, R37, UR6, !P0 ;  /* 0x0000000625007c0c */ /* 0x001fe4000c721270 */
[----:B------:R-:W-:Y:S01]  /*104950*/  ISETP.LT.AND P0, PT, R48, UR36, !P0 ;  /* 0x0000002430007c0c */ /* 0x000fe2000c701270 */
[----:B------:R-:W-:Y:S01]  /*104960*/  VIADD R8, R61, 0x9a ;  /* 0x0000009a3d087836 */ /* 0x000fe20000000000 */
[----:B------:R-:W0:Y:S01]  /*104970*/  LDCU UR13, c[0x0][0x398] ;  /* 0x00007300ff0d77ac */ /* 0x000e220008000800 */
[----:B------:R-:W5:Y:S01]  /*104980*/  LDCU UR6, c[0x0][0x398] ;  /* 0x00007300ff0677ac */ /* 0x000f620008000800 */
[----:B------:R-:W0:Y:S07]  /*104990*/  LDCU UR36, c[0x0][0x398] ;  /* 0x00007300ff2477ac */ /* 0x000e2e0008000800 */
        /* <DEDUP_REMOVED lines=8> */
[----:B------:R-:W-:Y:S01]  /*104a20*/  VIADD R8, R61, 0x99 ;  /* 0x000000993d087836 */ /* 0x000fe20000000000 */
[----:B------:R-:W0:Y:S07]  /*104a30*/  LDCU UR76, c[0x0][0x398] ;  /* 0x00007300ff4c77ac */ /* 0x000e2e0008000800 */
        /* <DEDUP_REMOVED lines=9> */
[----:B------:R-:W0:Y:S08]  /*104ad0*/  LDCU UR70, c[0x0][0x398] ;  /* 0x00007300ff4677ac */ /* 0x000e300008000800 */
[----:B------:R-:W-:-:S04]  /*104ae0*/  @P1 LOP3.LUT R49, R49, 0x4000000, RZ, 0xfc, !PT ;  /* 0x0400000031311812 */ /* 0x000fc800078efcff */
[----:B------:R-:W-:-:S04]  /*104af0*/  LOP3.LUT R49, R49, 0xfdffffff, RZ, 0xc0, !PT ;  /* 0xfdffffff31317812 */ /* 0x000fc800078ec0ff */
[----:B------:R-:W-:Y:S02]  /*104b00*/  @P0 LOP3.LUT R49, R49, 0x2000000, RZ, 0xfc, !PT ;  /* 0x0200000031310812 */ /* 0x000fe400078efcff */
[----:B------:R-:W-:Y:S01]  /*104b10*/  ISETP.GE.AND P0, PT, R8, UR11, PT ;  /* 0x0000000b08007c0c */ /* 0x000fe2000bf06270 */
[----:B------:R-:W0:Y:S03]  /*104b20*/  LDCU UR11, c[0x0][0x398] ;  /* 0x00007300ff0b77ac */ /* 0x000e260008000800 */
        /* <DEDUP_REMOVED lines=9> */
[----:B-1----:R-:W-:Y:S02]  /*104bc0*/  ISETP.LT.AND P1, PT, R37, UR28, !P0 ;  /* 0x0000001c25007c0c */ /* 0x002fe4000c721270 */
[----:B------:R-:W-:Y:S02]  /*104bd0*/  ISETP.LT.AND P0, PT, R48, UR44, !P0 ;  /* 0x0000002c30007c0c */ /* 0x000fe4000c701270 */
[----:B------:R-:W-:Y:S01]  /*104be0*/  LOP3.LUT R49, R49, 0xffbfffff, RZ, 0xc0, !PT ;  /* 0xffbfffff31317812 */ /* 0x000fe200078ec0ff */
[----:B------:R-:W1:Y:S08]  /*104bf0*/  LDCU UR44, c[0x0][0x398] ;  /* 0x00007300ff2c77ac */ /* 0x000e700008000800 */
[----:B------:R-:W-:-:S04]  /*104c00*/  @P1 LOP3.LUT R49, R49, 0x400000, RZ, 0xfc, !PT ;  /* 0x0040000031311812 */ /* 0x000fc800078efcff */
[----:B------:R-:W-:-:S04]  /*104c10*/  LOP3.LUT R49, R49, 0xffdfffff, RZ, 0xc0, !PT ;  /* 0xffdfffff31317812 */ /* 0x000fc800078ec0ff */
[----:B------:R-:W-:Y:S02]  /*104c20*/  @P0 LOP3.LUT R49, R49, 0x200000, RZ, 0xfc, !PT ;  /* 0x0020000031310812 */ /* 0x000fe400078efcff */
[----:B------:R-:W-:Y:S01]  /*104c30*/  ISETP.GE.AND P0, PT, R10, UR9, PT ;  /* 0x000000090a007c0c */ /* 0x000fe2000bf06270 */
[----:B------:R-:W0:Y:S01]  /*104c40*/  LDCU UR9, c[0x0][0x398] ;  /* 0x00007300ff0977ac */ /* 0x000e220008000800 */
[----:B--2---:R-:W-:Y:S02]  /*104c50*/  LOP3.LUT R15, R18, 0xffff, RZ, 0xc0, !PT ;  /* 0x0000ffff120f7812 */ /* 0x004fe400078ec0ff */
[----:B---3--:R-:W-:Y:S02]  /*104c60*/  LOP3.LUT R14, R17, 0xffff, RZ, 0xc0, !PT ;  /* 0x0000ffff110e7812 */ /* 0x008fe400078ec0ff */
[----:B----4-:R-:W-:Y:S02]  /*104c70*/  LOP3.LUT R13, R19, 0xffff, RZ, 0xc0, !PT ;  /* 0x0000ffff130d7812 */ /* 0x010fe400078ec0ff */
[----:B------:R-:W-:-:S02]  /*104c80*/  LOP3.LUT R8, R20, 0xffff, RZ, 0xc0, !PT ;  /* 0x0000ffff14087812 */ /* 0x000fc400078ec0ff */
[----:B------:R-:W-:Y:S02]  /*104c90*/  PRMT R9, R15, 0x3340, R13 ;  /* 0x000033400f097816 */ /* 0x000fe4000000000d */
[----:B------:R-:W-:-:S03]  /*104ca0*/  PRMT R10, R14, 0x3340, R8 ;  /* 0x000033400e0a7816 */ /* 0x000fc60000000008 */
[----:B------:R2:W-:Y:S04]  /*104cb0*/  STL [R1+0x6a0], R9 ;  /* 0x0006a00901007387 */ /* 0x0005e80000100800 */
[----:B------:R-:W3:Y:S04]  /*104cc0*/  LDL.LU R17, [R1+0x384] ;  /* 0x0003840001117983 */ /* 0x000ee80000300800 */
[----:B------:R-:W3:Y:S04]  /*104cd0*/  LDL.LU R19, [R1+0x488] ;  /* 0x0004880001137983 */ /* 0x000ee80000300800 */
[----:B------:R4:W-:Y:S04]  /*104ce0*/  STL [R1+0x6cc], R10 ;  /* 0x0006cc0a01007387 */ /* 0x0009e80000100800 */
[----:B------:R-:W5:Y:S01]  /*104cf0*/  LDL.LU R20, [R1+0x348] ;  /* 0x0003480001147983 */ /* 0x000f620000300800 */
[----:B------:R-:W-:-:S02]  /*104d00*/  ISETP.LT.AND P1, PT, R37, UR26, !P0 ;  /* 0x0000001a25007c0c */ /* 0x000fc4000c721270 */
[----:B------:R-:W-:Y:S02]  /*104d10*/  ISETP.LT.AND P0, PT, R48, UR19, !P0 ;  /* 0x0000001330007c0c */ /* 0x000fe4000c701270 */
[----:B------:R-:W-:Y:S01]  /*104d20*/  LOP3.LUT R49, R49, 0xffefffff, RZ, 0xc0, !PT ;  /* 0xffefffff31317812 */ /* 0x000fe200078ec0ff */
[----:B------:R-:W0:Y:S08]  /*104d30*/  LDCU.64 UR18, c[0x0][0x398] ;  /* 0x00007300ff1277ac */ /* 0x000e300008000a00 */
[----:B------:R-:W-:-:S04]  /*104d40*/  @P1 LOP3.LUT R49, R49, 0x100000, RZ, 0xfc, !PT ;  /* 0x0010000031311812 */ /* 0x000fc800078efcff */
[----:B------:R-:W-:-:S04]  /*104d50*/  LOP3.LUT R49, R49, 0xfff7ffff, RZ, 0xc0, !PT ;  /* 0xfff7ffff31317812 */ /* 0x000fc800078ec0ff */
[----:B------:R-:W-:Y:S02]  /*104d60*/  @P0 LOP3.LUT R49, R49, 0x80000, RZ, 0xfc, !PT ;  /* 0x0008000031310812 */ /* 0x000fe400078efcff */
[----:B------:R-:W-:Y:S02]  /*104d70*/  ISETP.GE.AND P0, PT, R11, UR7, PT ;  /* 0x000000070b007c0c */ /* 0x000fe4000bf06270 */
[----:B------:R-:W-:Y:S02]  /*104d80*/  LOP3.LUT R49, R49, 0xfffbffff, RZ, 0xc0, !PT ;  /* 0xfffbffff31317812 */ /* 0x000fe400078ec0ff */
[----:B------:R-:W-:Y:S02]  /*104d90*/  ISETP.LT.AND P1, PT, R37, UR24, !P0 ;  /* 0x0000001825007c0c */ /* 0x000fe4000c721270 */
[----:B------:R-:W-:Y:S02]  /*104da0*/  ISETP.LT.AND P0, PT, R48, UR68, !P0 ;  /* 0x0000004430007c0c */ /* 0x000fe4000c701270 */
[----:B------:R-:W-:-:S02]  /*104db0*/  SHF.R.U32.HI R16, RZ, 0x8, R15 ;  /* 0x00000008ff107819 */ /* 0x000fc4000001160f */
[----:B--2---:R-:W-:Y:S02]  /*104dc0*/  SHF.R.U32.HI R9, RZ, 0x8, R13 ;  /* 0x00000008ff097819 */ /* 0x004fe4000001160d */
[----:B------:R-:W-:Y:S01]  /*104dd0*/  SHF.R.U32.HI R8, RZ, 0x8, R8 ;  /* 0x00000008ff087819 */ /* 0x000fe20000011608 */
[----:B------:R-:W-:Y:S01]  /*104de0*/  VIADD R11, R61, 0x8c ;  /* 0x0000008c3d0b7836 */ /* 0x000fe20000000000 */
[----:B------:R-:W2:Y:S03]  /*104df0*/  LDCU UR7, c[0x0][0x398] ;  /* 0x00007300ff0777ac */ /* 0x000ea60008000800 */
[----:B------:R-:W-:Y:S01]  /*104e00*/  @P1 LOP3.LUT R49, R49, 0x40000, RZ, 0xfc, !PT ;  /* 0x0004000031311812 */ /* 0x000fe200078efcff */
[----:B------:R-:W1:Y:S03]  /*104e10*/  LDCU UR68, c[0x0][0x398] ;  /* 0x00007300ff4477ac */ /* 0x000e660008000800 */
[----:B------:R-:W-:-:S04]  /*104e20*/  LOP3.LUT R49, R49, 0xfffdffff, RZ, 0xc0, !PT ;  /* 0xfffdffff31317812 */ /* 0x000fc800078ec0ff */
[----:B------:R-:W-:Y:S02]  /*104e30*/  @P0 LOP3.LUT R49, R49, 0x20000, RZ, 0xfc, !PT ;  /* 0x0002000031310812 */ /* 0x000fe400078efcff */
[----:B------:R-:W-:Y:S02]  /*104e40*/  ISETP.GE.AND P0, PT, R12, UR23, PT ;  /* 0x000000170c007c0c */ /* 0x000fe4000bf06270 */
[----:B------:R-:W-:Y:S02]  /*104e50*/  SHF.R.U32.HI R15, RZ, 0x8, R14 ;  /* 0x00000008ff0f7819 */ /* 0x000fe4000001160e */
[----:B----4-:R-:W-:Y:S02]  /*104e60*/  LOP3.LUT R10, R9, 0xffff, RZ, 0xc0, !PT ;  /* 0x0000ffff090a7812 */ /* 0x010fe400078ec0ff */
[----:B------:R-:W-:Y:S02]  /*104e70*/  LOP3.LUT R49, R49, 0xfffeffff, RZ, 0xc0, !PT ;  /* 0xfffeffff31317812 */ /* 0x000fe400078ec0ff */
[----:B0-----:R-:W-:-:S02]  /*104e80*/  ISETP.LT.AND P1, PT, R37, UR18, !P0 ;  /* 0x0000001225007c0c */ /* 0x001fc4000c721270 */
[----:B-1----:R-:W-:Y:S02]  /*104e90*/  ISETP.LT.AND P0, PT, R48, UR44, !P0 ;  /* 0x0000002c30007c0c */ /* 0x002fe4000c701270 */
[----:B------:R-:W-:Y:S02]  /*104ea0*/  LOP3.LUT R9, R15, 0xffff, RZ, 0xc0, !PT ;  /* 0x0000ffff0f097812 */ /* 0x000fe400078ec0ff */
[----:B------:R-:W-:Y:S02]  /*104eb0*/  LOP3.LUT R8, R8, 0xffff, RZ, 0xc0, !PT ;  /* 0x0000ffff08087812 */ /* 0x000fe400078ec0ff */
[----:B------:R-:W-:Y:S01]  /*104ec0*/  LOP3.LUT R13, R16, 0xffff, RZ, 0xc0, !PT ;  /* 0x0000ffff100d7812 */ /* 0x000fe200078ec0ff */
[----:B------:R-:W0:Y:S01]  /*104ed0*/  LDCU UR44, c[0x0][0x398] ;  /* 0x00007300ff2c77ac */ /* 0x000e220008000800 */
[----:B------:R-:W1:Y:S01]  /*104ee0*/  LDCU.64 UR22, c[0x0][0x398] ;  /* 0x00007300ff1677ac */ /* 0x000e620008000a00 */
[----:B------:R-:W-:Y:S01]  /*104ef0*/  PRMT R9, R9, 0x3340, R8 ;  /* 0x0000334009097816 */ /* 0x000fe20000000008 */
[----:B------:R-:W-:Y:S01]  /*104f00*/  VIADD R8, R61, 0x93 ;  /* 0x000000933d087836 */ /* 0x000fe20000000000 */
        /* <DEDUP_REMOVED lines=8> */
[----:B------:R-:W-:Y:S02]  /*104f90*/  ISETP.LT.AND P1, PT, R37, UR16, !P0 ;  /* 0x0000001025007c0c */ /* 0x000fe4000c721270 */
[----:B0-----:R-:W-:Y:S01]  /*104fa0*/  ISETP.LT.AND P0, PT, R48, UR44, !P0 ;  /* 0x0000002c30007c0c */ /* 0x001fe2000c701270 */
[----:B------:R-:W0:Y:S01]  /*104fb0*/  LDCU UR44, c[0x0][0x398] ;  /* 0x00007300ff2c77ac */ /* 0x000e220008000800 */
[----:B------:R-:W4:Y:S09]  /*104fc0*/  LDCU.64 UR20, c[0x0][0x398] ;  /* 0x00007300ff1477ac */ /* 0x000f320008000a00 */
[----:B------:R-:W-:-:S02]  /*104fd0*/  @P1 LOP3.LUT R49, R49, 0x4000, RZ, 0xfc, !PT ;  /* 0x0000400031311812 */ /* 0x000fc400078efcff */
[----:B---3--:R-:W-:-:S05]  /*104fe0*/  PRMT R8, R19, 0x5410, R17 ;  /* 0x0000541013087816 */ /* 0x008fca0000000011 */
[----:B------:R5:W-:Y:S02]  /*104ff0*/  STL [R1+0x384], R8 ;  /* 0x0003840801007387 */ /* 0x000be40000100800 */
[----:B-----5:R-:W-:Y:S02]  /*105000*/  PRMT R8, R50, 0x5410, R20 ;  /* 0x0000541032087816 */ /* 0x020fe40000000014 */
[----:B------:R-:W3:Y:S04]  /*105010*/  LDL.LU R50, [R1+0x4670] ;  /* 0x0046700001327983 */ /* 0x000ee80000300800 */
[----:B------:R-:W5:Y:S04]  /*105020*/  LDL.LU R17, [R1+0x2d90] ;  /* 0x002d900001117983 */ /* 0x000f680000300800 */
[----:B------:R-:W2:Y:S04]  /*105030*/  LDL.LU R19, [R1+0x2d8c] ;  /* 0x002d8c0001137983 */ /* 0x000ea80000300800 */
[----:B------:R0:W-:Y:S04]  /*105040*/  STL [R1+0x388], R8 ;  /* 0x0003880801007387 */ /* 0x0001e80000100800 */
[----:B------:R-:W2:Y:S01]  /*105050*/  LDL.LU R20, [R1+0x314] ;  /* 0x0003140001147983 */ /* 0x000ea20000300800 */
[----:B------:R-:W-:-:S04]  /*105060*/  LOP3.LUT R49, R49, 0xffffdfff, RZ, 0xc0, !PT ;  /* 0xffffdfff31317812 */ /* 0x000fc800078ec0ff */
[----:B------:R-:W-:Y:S01]  /*105070*/  @P0 LOP3.LUT R49, R49, 0x2000, RZ, 0xfc, !PT ;  /* 0x0000200031310812 */ /* 0x000fe200078efcff */
[----:B0-----:R-:W-:-:S05]  /*105080*/  VIADD R8, R61, 0x92 ;  /* 0x000000923d087836 */ /* 0x001fca0000000000 */
[----:B------:R-:W-:Y:S02]  /*105090*/  ISETP.GE.AND P0, PT, R8, UR5, PT ;  /* 0x0000000508007c0c */ /* 0x000fe4000bf06270 */
[----:B------:R-:W-:Y:S01]  /*1050a0*/  LOP3.LUT R49, R49, 0xffffefff, RZ, 0xc0, !PT ;  /* 0xffffefff31317812 */ /* 0x000fe200078ec0ff */
[C---:B------:R-:W-:Y:S02]  /*1050b0*/  VIADD R8, R61.reuse, 0x91 ;  /* 0x000000913d087836 */ /* 0x040fe40000000000 */
[----:B------:R-:W-:Y:S01]  /*1050c0*/  VIADD R9, R61, 0x8e ;  /* 0x0000008e3d097836 */ /* 0x000fe20000000000 */
[----:B-1----:R-:W-:Y:S02]  /*1050d0*/  ISETP.LT.AND P1, PT, R37, UR22, !P0 ;  /* 0x0000001625007c0c */ /* 0x002fe4000c721270 */
[----:B------:R-:W-:Y:S01]  /*1050e0*/  ISETP.LT.AND P0, PT, R48, UR44, !P0 ;  /* 0x0000002c30007c0c */ /* 0x000fe2000c701270 */
[----:B------:R-:W0:Y:S01]  /*1050f0*/  LDCU UR44, c[0x0][0x398] ;  /* 0x00007300ff2c77ac */ /* 0x000e220008000800 */
[----:B------:R-:W-:-:S02]  /*105100*/  VIADD R10, R61, 0x8d ;  /* 0x0000008d3d0a7836 */ /* 0x000fc40000000000 */
[----:B------:R-:W-:Y:S01]  /*105110*/  VIADD R12, R61, 0x8b ;  /* 0x0000008b3d0c7836 */ /* 0x000fe20000000000 */
[----:B------:R-:W1:Y:S06]  /*105120*/  LDCU UR5, c[0x0][0x398] ;  /* 0x00007300ff0577ac */ /* 0x000e6c0008000800 */
[----:B------:R-:W-:-:S04]  /*105130*/  @P1 LOP3.LUT R49, R49, 0x1000, RZ, 0xfc, !PT ;  /* 0x0000100031311812 */ /* 0x000fc800078efcff */
[----:B------:R-:W-:-:S04]  /*105140*/  LOP3.LUT R49, R49, 0xfffff7ff, RZ, 0xc0, !PT ;  /* 0xfffff7ff31317812 */ /* 0x000fc800078ec0ff */
[----:B------:R-:W-:Y:S02]  /*105150*/  @P0 LOP3.LUT R49, R49, 0x800, RZ, 0xfc, !PT ;  /* 0x0000080031310812 */ /* 0x000fe400078efcff */
[----:B------:R-:W-:Y:S01]  /*105160*/  ISETP.GE.AND P0, PT, R8, UR29, PT ;  /* 0x0000001d08007c0c */ /* 0x000fe2000bf06270 */
[----:B------:R-:W1:Y:S03]  /*105170*/  LDCU.64 UR28, c[0x0][0x398] ;  /* 0x00007300ff1c77ac */ /* 0x000e660008000a00 */
[----:B----4-:R-:W-:Y:S02]  /*105180*/  ISETP.LT.AND P1, PT, R37, UR20, !P0 ;  /* 0x0000001425007c0c */ /* 0x010fe4000c721270 */
[----:B0-----:R-:W-:Y:S02]  /*105190*/  ISETP.LT.AND P0, PT, R48, UR44, !P0 ;  /* 0x0000002c30007c0c */ /* 0x001fe4000c701270 */
[----:B------:R-:W-:Y:S01]  /*1051a0*/  LOP3.LUT R49, R49, 0xfffffbff, RZ, 0xc0, !PT ;  /* 0xfffffbff31317812 */ /* 0x000fe200078ec0ff */
[----:B------:R-:W0:Y:S01]  /*1051b0*/  LDCU UR44, c[0x0][0x398] ;  /* 0x00007300ff2c77ac */ /* 0x000e220008000800 */
[----:B------:R-:W-:-:S07]  /*1051c0*/  VIADD R8, R61, 0x90 ;  /* 0x000000903d087836 */ /* 0x000fce0000000000 */
[----:B------:R-:W-:-:S04]  /*1051d0*/  @P1 LOP3.LUT R49, R49, 0x400, RZ, 0xfc, !PT ;  /* 0x0000040031311812 */ /* 0x000fc800078efcff */
[----:B------:R-:W-:-:S04]  /*1051e0*/  LOP3.LUT R49, R49, 0xfffffdff, RZ, 0xc0, !PT ;  /* 0xfffffdff31317812 */ /* 0x000fc800078ec0ff */
[----:B------:R-:W-:Y:S02]  /*1051f0*/  @P0 LOP3.LUT R49, R49, 0x200, RZ, 0xfc, !PT ;  /* 0x0000020031310812 */ /* 0x000fe400078efcff */
[----:B------:R-:W-:Y:S01]  /*105200*/  ISETP.GE.AND P0, PT, R8, UR27, PT ;  /* 0x0000001b08007c0c */ /* 0x000fe2000bf06270 */
[----:B------:R-:W4:Y:S03]  /*105210*/  LDCU.64 UR26, c[0x0][0x398] ;  /* 0x00007300ff1a77ac */ /* 0x000f260008000a00 */
[----:B-1----:R-:W-:Y:S02]  /*105220*/  ISETP.LT.AND P1, PT, R37, UR28, !P0 ;  /* 0x0000001c25007c0c */ /* 0x002fe4000c721270 */
        /* <DEDUP_REMOVED lines=12> */
[----:B------:R-:W0:Y:S08]  /*1052f0*/  LDCU UR44, c[0x0][0x398] ;  /* 0x00007300ff2c77ac */ /* 0x000e300008000800 */
        /* <DEDUP_REMOVED lines=8> */
[----:B------:R-:W0:Y:S08]  /*105380*/  LDCU UR44, c[0x0][0x398] ;  /* 0x00007300ff2c77ac */ /* 0x000e300008000800 */
[----:B------:R-:W-:-:S04]  /*105390*/  @P1 LOP3.LUT R49, R49, 0x10, RZ, 0xfc, !PT ;  /* 0x0000001031311812 */ /* 0x000fc800078efcff */
[----:B------:R-:W-:-:S04]  /*1053a0*/  LOP3.LUT R49, R49, 0xfffffff7, RZ, 0xc0, !PT ;  /* 0xfffffff731317812 */ /* 0x000fc800078ec0ff */
[----:B------:R-:W-:Y:S02]  /*1053b0*/  @P0 LOP3.LUT R49, R49, 0x8, RZ, 0xfc, !PT ;  /* 0x0000000831310812 */ /* 0x000fe400078efcff */
[----:B------:R-:W-:Y:S01]  /*1053c0*/  ISETP.GE.AND P0, PT, R10, UR17, PT ;  /* 0x000000110a007c0c */ /* 0x000fe2000bf06270 */
[----:B------:R-:W1:Y:S01]  /*1053d0*/  LDCU.64 UR16, c[0x0][0x398] ;  /* 0x00007300ff1077ac */ /* 0x000e620008000a00 */
[----:B---3--:R-:W-:Y:S02]  /*1053e0*/  LOP3.LUT R8, R50, 0xffff, RZ, 0xc0, !PT ;  /* 0x0000ffff32087812 */ /* 0x008fe400078ec0ff */
[----:B------:R-:W3:Y:S01]  /*1053f0*/  LDL.LU R50, [R1+0x466c] ;  /* 0x00466c0001327983 */ /* 0x000ee20000300800 */
[----:B-----5:R-:W-:Y:S02]  /*105400*/  LOP3.LUT R15, R17, 0xffff, RZ, 0xc0, !PT ;  /* 0x0000ffff110f7812 */ /* 0x020fe400078ec0ff */
[----:B--2---:R-:W-:Y:S02]  /*105410*/  LOP3.LUT R13, R20, 0xffff, RZ, 0xc0, !PT ;  /* 0x0000ffff140d7812 */ /* 0x004fe400078ec0ff */
[----:B------:R-:W-:-:S02]  /*105420*/  LOP3.LUT R14, R19, 0xffff, RZ, 0xc0, !PT ;  /* 0x0000ffff130e7812 */ /* 0x000fc400078ec0ff */
[----:B------:R-:W-:Y:S02]  /*105430*/  PRMT R9, R15, 0x3340, R13 ;  /* 0x000033400f097816 */ /* 0x000fe4000000000d */
[----:B------:R-:W-:-:S03]  /*105440*/  PRMT R10, R14, 0x3340, R8 ;  /* 0x000033400e0a7816 */ /* 0x000fc60000000008 */
[----:B------:R2:W-:Y:S04]  /*105450*/  STL [R1+0x66c], R9 ;  /* 0x00066c0901007387 */ /* 0x0005e80000100800 */
[----:B------:R-:W5:Y:S04]  /*105460*/  LDL.LU R18, [R1+0x38c] ;  /* 0x00038c0001127983 */ /* 0x000f680000300800 */
[----:B------:R-:W5:Y:S04]  /*105470*/  LDL.LU R17, [R1+0x48c] ;  /* 0x00048c0001117983 */ /* 0x000f680000300800 */
[----:B------:R0:W-:Y:S04]  /*105480*/  STL [R1+0x6a8], R10 ;  /* 0x0006a80a01007387 */ /* 0x0001e80000100800 */
[----:B------:R-:W5:Y:S04]  /*105490*/  LDL.LU R19, [R1+0x36c] ;  /* 0x00036c0001137983 */ /* 0x000f680000300800 */
[----:B------:R-:W5:Y:S01]  /*1054a0*/  LDL.LU R20, [R1+0x4a0] ;  /* 0x0004a00001147983 */ /* 0x000f620000300800 */
[----:B----4-:R-:W-:-:S02]  /*1054b0*/  ISETP.LT.AND P1, PT, R37, UR18, !P0 ;  /* 0x0000001225007c0c */ /* 0x010fc4000c721270 */
        /* <DEDUP_REMOVED lines=10> */
[----:B------:R-:W-:-:S02]  /*105560*/  LOP3.LUT R49, R49, 0xfffffffe, RZ, 0xc0, !PT ;  /* 0xfffffffe31317812 */ /* 0x000fc400078ec0ff */
[----:B------:R-:W-:Y:S02]  /*105570*/  SHF.R.U32.HI R16, RZ, 0x8, R15 ;  /* 0x00000008ff107819 */ /* 0x000fe4000001160f */
[----:B--2---:R-:W-:Y:S02]  /*105580*/  SHF.R.U32.HI R9, RZ, 0x8, R13 ;  /* 0x00000008ff097819 */ /* 0x004fe4000001160d */
[----:B------:R-:W-:Y:S02]  /*105590*/  SHF.R.U32.HI R8, RZ, 0x8, R8 ;  /* 0x00000008ff087819 */ /* 0x000fe40000011608 */
[----:B---3--:R-:W-:Y:S01]  /*1055a0*/  LOP3.LUT R50, R50, 0x7fffffff, RZ, 0xc0, !PT ;  /* 0x7fffffff32327812 */ /* 0x008fe200078ec0ff */
[----:B------:R-:W-:Y:S01]  /*1055b0*/  VIADD R11, R61, 0x83 ;  /* 0x000000833d0b7836 */ /* 0x000fe20000000000 */
[----:B------:R-:W0:Y:S02]  /*1055c0*/  LDCU UR44, c[0x0][0x398] ;  /* 0x00007300ff2c77ac */ /* 0x000e240008000800 */
[----:B------:R-:W-:-:S02]  /*1055d0*/  @P0 LOP3.LUT R50, R50, 0x80000000, RZ, 0xfc, !PT ;  /* 0x8000000032320812 */ /* 0x000fc400078efcff */
[----:B------:R-:W-:Y:S02]  /*1055e0*/  ISETP.GE.AND P0, PT, R12, UR21, PT ;  /* 0x000000150c007c0c */ /* 0x000fe4000bf06270 */
[----:B------:R-:W-:Y:S02]  /*1055f0*/  @P1 LOP3.LUT R49, R49, 0x1, RZ, 0xfc, !PT ;  /* 0x0000000131311812 */ /* 0x000fe400078efcff */
[----:B------:R-:W-:Y:S02]  /*105600*/  SHF.R.U32.HI R15, RZ, 0x8, R14 ;  /* 0x00000008ff0f7819 */ /* 0x000fe4000001160e */
[----:B------:R-:W-:Y:S02]  /*105610*/  LOP3.LUT R50, R50, 0xbfffffff, RZ, 0xc0, !PT ;  /* 0xbfffffff32327812 */ /* 0x000fe400078ec0ff */
[----:B----4-:R-:W-:Y:S02]  /*105620*/  ISETP.LT.AND P1, PT, R37, UR22, !P0 ;  /* 0x0000001625007c0c */ /* 0x010fe4000c721270 */
[----:B------:R-:W-:-:S02]  /*105630*/  ISETP.LT.AND P0, PT, R48, UR52, !P0 ;  /* 0x0000003430007c0c */ /* 0x000fc4000c701270 */
[----:B------:R-:W-:Y:S02]  /*105640*/  LOP3.LUT R10, R9, 0xffff, RZ, 0xc0, !PT ;  /* 0x0000ffff090a7812 */ /* 0x000fe400078ec0ff */
[----:B------:R-:W-:Y:S02]  /*105650*/  LOP3.LUT R9, R15, 0xffff, RZ, 0xc0, !PT ;  /* 0x0000ffff0f097812 */ /* 0x000fe400078ec0ff */
[----:B------:R-:W-:Y:S02]  /*105660*/  LOP3.LUT R8, R8, 0xffff, RZ, 0xc0, !PT ;  /* 0x0000ffff08087812 */ /* 0x000fe400078ec0ff */
[----:B------:R-:W-:Y:S01]  /*105670*/  LOP3.LUT R13, R16, 0xffff, RZ, 0xc0, !PT ;  /* 0x0000ffff100d7812 */ /* 0x000fe200078ec0ff */
[----:B------:R-:W-:Y:S01]  /*105680*/  STL [R1+0x4588], R49 ;  /* 0x0045883101007387 */ /* 0x000fe20000100800 */
[----:B------:R-:W1:Y:S01]  /*105690*/  LDCU.64 UR20, c[0x0][0x398] ;  /* 0x00007300ff1477ac */ /* 0x000e620008000a00 */
[----:B------:R-:W-:Y:S01]  /*1056a0*/  PRMT R9, R9, 0x3340, R8 ;  /* 0x0000334009097816 */ /* 0x000fe20000000008 */
[C---:B------:R-:W-:Y:S01]  /*1056b0*/  VIADD R8, R61.reuse, 0x8a ;  /* 0x0000008a3d087836 */ /* 0x040fe20000000000 */
[----:B------:R-:W-:Y:S01]  /*1056c0*/  @P1 LOP3.LUT R50, R50, 0x40000000, RZ, 0xfc, !PT ;  /* 0x4000000032321812 */ /* 0x000fe200078efcff */
[----:B------:R-:W-:Y:S01]  /*1056d0*/  VIADD R12, R61, 0x82 ;  /* 0x000000823d0c7836 */ /* 0x000fe20000000000 */
[----:B------:R-:W2:Y:S02]  /*1056e0*/  LDCU UR52, c[0x0][0x398] ;  /* 0x00007300ff3477ac */ /* 0x000ea40008000800 */
[----:B------:R-:W-:-:S02]  /*1056f0*/  LOP3.LUT R50, R50, 0xdfffffff, RZ, 0xc0, !PT ;  /* 0xdfffffff32327812 */ /* 0x000fc400078ec0ff */
[----:B------:R-:W-:Y:S02]  /*105700*/  PRMT R10, R13, 0x3340, R10 ;  /* 0x000033400d0a7816 */ /* 0x000fe4000000000a */
[----:B------:R-:W-:Y:S02]  /*105710*/  @P0 LOP3.LUT R50, R50, 0x20000000, RZ, 0xfc, !PT ;  /* 0x2000000032320812 */ /* 0x000fe400078efcff */
[----:B------:R-:W-:Y:S02]  /*105720*/  ISETP.GE.AND P0, PT, R8, UR29, PT ;  /* 0x0000001d08007c0c */ /* 0x000fe4000bf06270 */
[----:B-----5:R-:W-:Y:S01]  /*105730*/  PRMT R8, R17, 0x5410, R18 ;  /* 0x0000541011087816 */ /* 0x020fe20000000012 */
[----:B------:R-:W-:Y:S04]  /*105740*/  STL [R1+0x42c], R10 ;  /* 0x00042c0a01007387 */ /* 0x000fe80000100800 */
[----:B------:R-:W-:Y:S01]  /*105750*/  STL [R1+0x488], R9 ;  /* 0x0004880901007387 */ /* 0x000fe20000100800 */
[----:B------:R-:W3:Y:S03]  /*105760*/  LDCU.64 UR28, c[0x0][0x398] ;  /* 0x00007300ff1c77ac */ /* 0x000ee60008000a00 */
[----:B------:R4:W-:Y:S04]  /*105770*/  STL [R1+0x38c], R8 ;  /* 0x00038c0801007387 */ /* 0x0009e80000100800 */
[----:B------:R-:W5:Y:S04]  /*105780*/  LDL.LU R18, [R1+0x2d98] ;  /* 0x002d980001127983 */ /* 0x000f680000300800 */
[----:B------:R-:W2:Y:S01]  /*105790*/  LDL.LU R17, [R1+0x2d94] ;  /* 0x002d940001117983 */ /* 0x000ea20000300800 */
[----:B----4-:R-:W-:-:S05]  /*1057a0*/  PRMT R8, R20, 0x5410, R19 ;  /* 0x0000541014087816 */ /* 0x010fca0000000013 */
[----:B------:R4:W-:Y:S04]  /*1057b0*/  STL [R1+0x3f0], R8 ;  /* 0x0003f00801007387 */ /* 0x0009e80000100800 */
[----:B------:R-:W2:Y:S04]  /*1057c0*/  LDL.LU R19, [R1+0x31c] ;  /* 0x00031c0001137983 */ /* 0x000ea80000300800 */
[----:B------:R-:W2:Y:S01]  /*1057d0*/  LDL.LU R20, [R1+0x318] ;  /* 0x0003180001147983 */ /* 0x000ea20000300800 */
[----:B-1----:R-:W-:Y:S02]  /*1057e0*/  ISETP.LT.AND P1, PT, R37, UR20, !P0 ;  /* 0x0000001425007c0c */ /* 0x002fe4000c721270 */
[----:B------:R-:W-:-:S02]  /*1057f0*/  ISETP.LT.AND P0, PT, R48, UR66, !P0 ;  /* 0x0000004230007c0c */ /* 0x000fc4000c701270 */
[----:B------:R-:W-:Y:S01]  /*105800*/  LOP3.LUT R50, R50, 0xefffffff, RZ, 0xc0, !PT ;  /* 0xefffffff32327812 */ /* 0x000fe200078ec0ff */
[C---:B------:R-:W-:Y:S02]  /*105810*/  VIADD R9, R61.reuse, 0x85 ;  /* 0x000000853d097836 */ /* 0x040fe40000000000 */
[C---:B------:R-:W-:Y:S01]  /*105820*/  VIADD R10, R61.reuse, 0x84 ;  /* 0x000000843d0a7836 */ /* 0x040fe20000000000 */
[----:B------:R-:W1:Y:S01]  /*105830*/  LDCU UR66, c[0x0][0x398] ;  /* 0x00007300ff4277ac */ /* 0x000e620008000800 */
[----:B----4-:R-:W-:-:S04]  /*105840*/  VIADD R8, R61, 0x89 ;  /* 0x000000893d087836 */ /* 0x010fc80000000000 */
[----:B------:R-:W-:-:S04]  /*105850*/  @P1 LOP3.LUT R50, R50, 0x10000000, RZ, 0xfc, !PT ;  /* 0x1000000032321812 */ /* 0x000fc800078efcff */
[----:B------:R-:W-:-:S04]  /*105860*/  LOP3.LUT R50, R50, 0xf7ffffff, RZ, 0xc0, !PT ;  /* 0xf7ffffff32327812 */ /* 0x000fc800078ec0ff */
[----:B------:R-:W-:Y:S02]  /*105870*/  @P0 LOP3.LUT R50, R50, 0x8000000, RZ, 0xfc, !PT ;  /* 0x0800000032320812 */ /* 0x000fe400078efcff */
[----:B------:R-:W-:Y:S01]  /*105880*/  ISETP.GE.AND P0, PT, R8, UR27, PT ;  /* 0x0000001b08007c0c */ /* 0x000fe2000bf06270 */
[----:B------:R-:W4:Y:S03]  /*105890*/  LDCU.64 UR26, c[0x0][0x398] ;  /* 0x00007300ff1a77ac */ /* 0x000f260008000a00 */
[----:B---3--:R-:W-:Y:S02]  /*1058a0*/  ISETP.LT.AND P1, PT, R37, UR28, !P0 ;  /* 0x0000001c25007c0c */ /* 0x008fe4000c721270 */
[----:B------:R-:W-:Y:S02]  /*1058b0*/  ISETP.LT.AND P0, PT, R48, UR73, !P0 ;  /* 0x0000004930007c0c */ /* 0x000fe4000c701270 */
[----:B------:R-:W-:Y:S01]  /*1058c0*/  LOP3.LUT R50, R50, 0xfbffffff, RZ, 0xc0, !PT ;  /* 0xfbffffff32327812 */ /* 0x000fe200078ec0ff */
[----:B------:R-:W3:Y:S01]  /*1058d0*/  LDCU UR73, c[0x0][0x398] ;  /* 0x00007300ff4977ac */ /* 0x000ee20008000800 */
[----:B------:R-:W-:-:S07]  /*1058e0*/  VIADD R8, R61, 0x88 ;  /* 0x000000883d087836 */ /* 0x000fce0000000000 */
[----:B------:R-:W-:-:S04]  /*1058f0*/  @P1 LOP3.LUT R50, R50, 0x4000000, RZ, 0xfc, !PT ;  /* 0x0400000032321812 */ /* 0x000fc800078efcff */
[----:B------:R-:W-:-:S04]  /*105900*/  LOP3.LUT R50, R50, 0xfdffffff, RZ, 0xc0, !PT ;  /* 0xfdffffff32327812 */ /* 0x000fc800078ec0ff */
[----:B------:R-:W-:Y:S02]  /*105910*/  @P0 LOP3.LUT R50, R50, 0x2000000, RZ, 0xfc, !PT ;  /* 0x0200000032320812 */ /* 0x000fe400078efcff */
[----:B------:R-:W-:Y:S01]  /*105920*/  ISETP.GE.AND P0, PT, R8, UR25, PT ;  /* 0x0000001908007c0c */ /* 0x000fe2000bf06270 */
[----:B------:R-:W0:Y:S03]  /*105930*/  LDCU.64 UR24, c[0x0][0x398] ;  /* 0x00007300ff1877ac */ /* 0x000e260008000a00 */
[----:B----4-:R-:W-:Y:S02]  /*105940*/  ISETP.LT.AND P1, PT, R37, UR26, !P0 ;  /* 0x0000001a25007c0c */ /* 0x010fe4000c721270 */
[----:B---3--:R-:W-:Y:S02]  /*105950*/  ISETP.LT.AND P0, PT, R48, UR73, !P0 ;  /* 0x0000004930007c0c */ /* 0x008fe4000c701270 */
[----:B------:R-:W-:Y:S01]  /*105960*/  LOP3.LUT R50, R50, 0xfeffffff, RZ, 0xc0, !PT ;  /* 0xfeffffff32327812 */ /* 0x000fe200078ec0ff */
[----:B------:R-:W3:Y:S01]  /*105970*/  LDCU UR73, c[0x0][0x398] ;  /* 0x00007300ff4977ac */ /* 0x000ee20008000800 */
[----:B------:R-:W-:-:S07]  /*105980*/  VIADD R8, R61, 0x87 ;  /* 0x000000873d087836 */ /* 0x000fce0000000000 */
[----:B------:R-:W-:-:S04]  /*105990*/  @P1 LOP3.LUT R50, R50, 0x1000000, RZ, 0xfc, !PT ;  /* 0x0100000032321812 */ /* 0x000fc800078efcff */
[----:B------:R-:W-:-:S04]  /*1059a0*/  LOP3.LUT R50, R50, 0xff7fffff, RZ, 0xc0, !PT ;  /* 0xff7fffff32327812 */ /* 0x000fc800078ec0ff */
[----:B------:R-:W-:Y:S02]  /*1059b0*/  @P0 LOP3.LUT R50, R50, 0x800000, RZ, 0xfc, !PT ;  /* 0x0080000032320812 */ /* 0x000fe400078efcff */
[----:B------:R-:W-:Y:S01]  /*1059c0*/  ISETP.GE.AND P0, PT, R8, UR19, PT ;  /* 0x0000001308007c0c */ /* 0x000fe2000bf06270 */
[----:B------:R-:W4:Y:S03]  /*1059d0*/  LDCU.64 UR18, c[0x0][0x398] ;  /* 0x00007300ff1277ac */ /* 0x000f260008000a00 */
[----:B0-----:R-:W-:Y:S02]  /*1059e0*/  ISETP.LT.AND P1, PT, R37, UR24, !P0 ;  /* 0x0000001825007c0c */ /* 0x001fe4000c721270 */
[----:B---3--:R-:W-:Y:S02]  /*1059f0*/  ISETP.LT.AND P0, PT, R48, UR73, !P0 ;  /* 0x0000004930007c0c */ /* 0x008fe4000c701270 */
[----:B------:R-:W-:Y:S01]  /*105a00*/  LOP3.LUT R50, R50, 0xffbfffff, RZ, 0xc0, !PT ;  /* 0xffbfffff32327812 */ /* 0x000fe200078ec0ff */
[----:B------:R-:W0:Y:S01]  /*105a10*/  LDCU UR73, c[0x0][0x398] ;  /* 0x00007300ff4977ac */ /* 0x000e220008000800 */
[----:B------:R-:W-:-:S07]  /*105a20*/  VIADD R8, R61, 0x86 ;  /* 0x000000863d087836 */ /* 0x000fce0000000000 */
[----:B------:R-:W-:-:S04]  /*105a30*/  @P1 LOP3.LUT R50, R50, 0x400000, RZ, 0xfc, !PT ;  /* 0x0040000032321812 */ /* 0x000fc800078efcff */
[----:B------:R-:W-:-:S04]  /*105a40*/  LOP3.LUT R50, R50, 0xffdfffff, RZ, 0xc0, !PT ;  /* 0xffdfffff32327812 */ /* 0x000fc800078ec0ff */
[----:B------:R-:W-:Y:S02]  /*105a50*/  @P0 LOP3.LUT R50, R50, 0x200000, RZ, 0xfc, !PT ;  /* 0x0020000032320812 */ /* 0x000fe400078efcff */
[----:B------:R-:W-:Y:S01]  /*105a60*/  ISETP.GE.AND P0, PT, R8, UR17, PT ;  /* 0x0000001108007c0c */ /* 0x000fe2000bf06270 */
[----:B------:R-:W3:Y:S03]  /*105a70*/  LDCU.64 UR16, c[0x0][0x398] ;  /* 0x00007300ff1077ac */ /* 0x000ee60008000a00 */
        /* <DEDUP_REMOVED lines=9> */
[----:B---3--:R-:W-:Y:S02]  /*105b10*/  ISETP.LT.AND P1, PT, R37, UR16, !P0 ;  /* 0x0000001025007c0c */ /* 0x008fe4000c721270 */
[----:B0-----:R-:W-:Y:S02]  /*105b20*/  ISETP.LT.AND P0, PT, R48, UR73, !P0 ;  /* 0x0000004930007c0c */ /* 0x001fe4000c701270 */
[----:B------:R-:W-:Y:S01]  /*105b30*/  LOP3.LUT R50, R50, 0xfffbffff, RZ, 0xc0, !PT ;  /* 0xfffbffff32327812 */ /* 0x000fe200078ec0ff */
[----:B------:R-:W0:Y:S08]  /*105b40*/  LDCU UR73, c[0x0][0x398] ;  /* 0x00007300ff4977ac */ /* 0x000e300008000800 */
[----:B------:R-:W-:-:S04]  /*105b50*/  @P1 LOP3.LUT R50, R50, 0x40000, RZ, 0xfc, !PT ;  /* 0x0004000032321812 */ /* 0x000fc800078efcff */
[----:B------:R-:W-:-:S04]  /*105b60*/  LOP3.LUT R50, R50, 0xfffdffff, RZ, 0xc0, !PT ;  /* 0xfffdffff32327812 */ /* 0x000fc800078ec0ff */
[----:B------:R-:W-:Y:S02]  /*105b70*/  @P0 LOP3.LUT R50, R50, 0x20000, RZ, 0xfc, !PT ;  /* 0x0002000032320812 */ /* 0x000fe400078efcff */
[----:B------:R-:W-:Y:S01]  /*105b80*/  ISETP.GE.AND P0, PT, R10, UR21, PT ;  /* 0x000000150a007c0c */ /* 0x000fe2000bf06270 */
[----:B------:R-:W3:Y:S01]  /*105b90*/  LDCU.64 UR20, c[0x0][0x398] ;  /* 0x00007300ff1477ac */ /* 0x000ee20008000a00 */
[----:B-----5:R-:W-:Y:S02]  /*105ba0*/  LOP3.LUT R15, R18, 0xffff, RZ, 0xc0, !PT ;  /* 0x0000ffff120f7812 */ /* 0x020fe400078ec0ff */
[----:B--2---:R-:W-:Y:S02]  /*105bb0*/  LOP3.LUT R14, R17, 0xffff, RZ, 0xc0, !PT ;  /* 0x0000ffff110e7812 */ /* 0x004fe400078ec0ff */
[----:B------:R-:W-:Y:S02]  /*105bc0*/  LOP3.LUT R13, R19, 0xffff, RZ, 0xc0, !PT ;  /* 0x0000ffff130d7812 */ /* 0x000fe400078ec0ff */
[----:B------:R-:W-:-:S02]  /*105bd0*/  LOP3.LUT R8, R20, 0xffff, RZ, 0xc0, !PT ;  /* 0x0000ffff14087812 */ /* 0x000fc400078ec0ff */
[----:B------:R-:W-:Y:S02]  /*105be0*/  PRMT R9, R15, 0x3340, R13 ;  /* 0x000033400f097816 */ /* 0x000fe4000000000d */
[----:B------:R-:W-:-:S03]  /*105bf0*/  PRMT R10, R14, 0x3340, R8 ;  /* 0x000033400e0a7816 */ /* 0x000fc60000000008 */
[----:B------:R2:W-:Y:S04]  /*105c00*/  STL [R1+0x660], R9 ;  /* 0x0006600901007387 */ /* 0x0005e80000100800 */
[----:B------:R-:W5:Y:S04]  /*105c10*/  LDL.LU R17, [R1+0x3d8] ;  /* 0x0003d80001117983 */ /* 0x000f680000300800 */
[----:B------:R-:W5:Y:S04]  /*105c20*/  LDL.LU R19, [R1+0x608] ;  /* 0x0006080001137983 */ /* 0x000f680000300800 */
[----:B------:R1:W-:Y:S04]  /*105c30*/  STL [R1+0x680], R10 ;  /* 0x0006800a01007387 */ /* 0x0003e80000100800 */
        /* <DEDUP_REMOVED lines=17> */
[----:B------:R-:W-:Y:S02]  /*105d50*/  ISETP.GE.AND P0, PT, R12, UR27, PT ;  /* 0x0000001b0c007c0c */ /* 0x000fe4000bf06270 */
[----:B------:R-:W-:Y:S02]  /*105d60*/  SHF.R.U32.HI R16, RZ, 0x8, R15 ;  /* 0x00000008ff107819 */ /* 0x000fe4000001160f */
[----:B--2---:R-:W-:Y:S02]  /*105d70*/  SHF.R.U32.HI R9, RZ, 0x8, R13 ;  /* 0x00000008ff097819 */ /* 0x004fe4000001160d */
[----:B------:R-:W-:Y:S02]  /*105d80*/  SHF.R.U32.HI R8, RZ, 0x8, R8 ;  /* 0x00000008ff087819 */ /* 0x000fe40000011608 */
[----:B----4-:R-:W-:-:S02]  /*105d90*/  ISETP.LT.AND P1, PT, R37, UR28, !P0 ;  /* 0x0000001c25007c0c */ /* 0x010fc4000c721270 */
[----:B------:R-:W-:Y:S02]  /*105da0*/  SHF.R.U32.HI R15, RZ, 0x8, R14 ;  /* 0x00000008ff0f7819 */ /* 0x000fe4000001160e */
[----:B------:R-:W-:Y:S02]  /*105db0*/  LOP3.LUT R13, R16, 0xffff, RZ, 0xc0, !PT ;  /* 0x0000ffff100d7812 */ /* 0x000fe400078ec0ff */
[----:B-1----:R-:W-:Y:S02]  /*105dc0*/  LOP3.LUT R10, R9, 0xffff, RZ, 0xc0, !PT ;  /* 0x0000ffff090a7812 */ /* 0x002fe400078ec0ff */
[----:B------:R-:W-:Y:S02]  /*105dd0*/  LOP3.LUT R8, R8, 0xffff, RZ, 0xc0, !PT ;  /* 0x0000ffff08087812 */ /* 0x000fe400078ec0ff */
[----:B------:R-:W-:Y:S02]  /*105de0*/  LOP3.LUT R9, R15, 0xffff, RZ, 0xc0, !PT ;  /* 0x0000ffff0f097812 */ /* 0x000fe400078ec0ff */
[----:B0-----:R-:W-:-:S02]  /*105df0*/  ISETP.LT.AND P0, PT, R48, UR73, !P0 ;  /* 0x0000004930007c0c */ /* 0x001fc4000c701270 */
[----:B------:R-:W-:Y:S02]  /*105e00*/  LOP3.LUT R50, R50, 0xffffefff, RZ, 0xc0, !PT ;  /* 0xffffefff32327812 */ /* 0x000fe400078ec0ff */
[----:B------:R-:W-:Y:S02]  /*105e10*/  PRMT R10, R13, 0x3340, R10 ;  /* 0x000033400d0a7816 */ /* 0x000fe4000000000a */
[----:B------:R-:W-:Y:S01]  /*105e20*/  PRMT R8, R9, 0x3340, R8 ;  /* 0x0000334009087816 */ /* 0x000fe20000000008 */
[----:B------:R-:W0:Y:S01]  /*105e30*/  LDCU.64 UR26, c[0x0][0x398] ;  /* 0x00007300ff1a77ac */ /* 0x000e220008000a00 */
[----:B------:R-:W1:Y:S01]  /*105e40*/  LDCU UR73, c[0x0][0x398] ;  /* 0x00007300ff4977ac */ /* 0x000e620008000800 */
[----:B------:R-:W-:Y:S01]  /*105e50*/  @P1 LOP3.LUT R50, R50, 0x1000, RZ, 0xfc, !PT ;  /* 0x0000100032321812 */ /* 0x000fe200078efcff */
[----:B------:R-:W-:Y:S04]  /*105e60*/  STL [R1+0x43c], R10 ;  /* 0x00043c0a01007387 */ /* 0x000fe80000100800 */
[----:B------:R2:W-:Y:S01]  /*105e70*/  STL [R1+0x48c], R8 ;  /* 0x00048c0801007387 */ /* 0x0005e20000100800 */
[----:B------:R-:W-:-:S04]  /*105e80*/  LOP3.LUT R50, R50, 0xfffff7ff, RZ, 0xc0, !PT ;  /* 0xfffff7ff32327812 */ /* 0x000fc800078ec0ff */
[----:B------:R-:W-:Y:S01]  /*105e90*/  @P0 LOP3.LUT R50, R50, 0x800, RZ, 0xfc, !PT ;  /* 0x0000080032320812 */ /* 0x000fe200078efcff */
[----:B--2---:R-:W-:-:S05]  /*105ea0*/  VIADD R8, R61, 0x81 ;  /* 0x000000813d087836 */ /* 0x004fca0000000000 */
[----:B------:R-:W-:Y:S01]  /*105eb0*/  ISETP.GE.AND P0, PT, R8, UR25, PT ;  /* 0x0000001908007c0c */ /* 0x000fe2000bf06270 */
[----:B------:R-:W2:Y:S03]  /*105ec0*/  LDCU.64 UR24, c[0x0][0x398] ;  /* 0x00007300ff1877ac */ /* 0x000ea60008000a00 */
[----:B0-----:R-:W-:Y:S02]  /*105ed0*/  ISETP.LT.AND P1, PT, R37, UR26, !P0 ;  /* 0x0000001a25007c0c */ /* 0x001fe4000c721270 */
[----:B-----5:R-:W-:-:S05]  /*105ee0*/  PRMT R8, R19, 0x5410, R17 ;  /* 0x0000541013087816 */ /* 0x020fca0000000011 */
[----:B------:R0:W-:Y:S02]  /*105ef0*/  STL [R1+0x3f4], R8 ;  /* 0x0003f40801007387 */ /* 0x0001e40000100800 */
[----:B0-----:R-:W-:Y:S02]  /*105f00*/  PRMT R8, R51, 0x5410, R20 ;  /* 0x0000541033087816 */ /* 0x001fe40000000014 */
[----:B------:R-:W3:Y:S01]  /*105f10*/  LDL.LU R51, [R1+0x4668] ;  /* 0x0046680001337983 */ /* 0x000ee20000300800 */
[----:B-1----:R-:W-:Y:S02]  /*105f20*/  ISETP.LT.AND P0, PT, R48, UR73, !P0 ;  /* 0x0000004930007c0c */ /* 0x002fe4000c701270 */
[----:B------:R-:W-:Y:S01]  /*105f30*/  LOP3.LUT R50, R50, 0xfffffbff, RZ, 0xc0, !PT ;  /* 0xfffffbff32327812 */ /* 0x000fe200078ec0ff */
[----:B------:R-:W4:Y:S04]  /*105f40*/  LDL.LU R17, [R1+0x2da0] ;  /* 0x002da00001117983 */ /* 0x000f280000300800 */
[----:B------:R-:W5:Y:S01]  /*105f50*/  LDL.LU R19, [R1+0x2d9c] ;  /* 0x002d9c0001137983 */ /* 0x000f620000300800 */
[----:B------:R-:W0:Y:S01]  /*105f60*/  LDCU UR73, c[0x0][0x398] ;  /* 0x00007300ff4977ac */ /* 0x000e220008000800 */
[----:B------:R-:W-:-:S02]  /*105f70*/  @P1 LOP3.LUT R50, R50, 0x400, RZ, 0xfc, !PT ;  /* 0x0000040032321812 */ /* 0x000fc400078efcff */
[----:B------:R1:W-:Y:S04]  /*105f80*/  STL [R1+0x3f8], R8 ;  /* 0x0003f80801007387 */ /* 0x0003e80000100800 */
[----:B------:R-:W4:Y:S01]  /*105f90*/  LDL.LU R20, [R1+0x330] ;  /* 0x0003300001147983 */ /* 0x000f220000300800 */
[----:B------:R-:W-:Y:S01]  /*105fa0*/  LOP3.LUT R50, R50, 0xfffffdff, RZ, 0xc0, !PT ;  /* 0xfffffdff32327812 */ /* 0x000fe200078ec0ff */
[----:B-1----:R-:W-:-:S03]  /*105fb0*/  VIADD R8, R61, 0x80 ;  /* 0x000000803d087836 */ /* 0x002fc60000000000 */
[----:B------:R-:W-:Y:S02]  /*105fc0*/  @P0 LOP3.LUT R50, R50, 0x200, RZ, 0xfc, !PT ;  /* 0x0000020032320812 */ /* 0x000fe400078efcff */
[----:B------:R-:W-:Y:S01]  /*105fd0*/  ISETP.GE.AND P0, PT, R8, UR19, PT ;  /* 0x0000001308007c0c */ /* 0x000fe2000bf06270 */
[----:B------:R-:W1:Y:S03]  /*105fe0*/  LDCU.64 UR18, c[0x0][0x398] ;  /* 0x00007300ff1277ac */ /* 0x000e660008000a00 */
[----:B--2---:R-:W-:Y:S02]  /*105ff0*/  ISETP.LT.AND P1, PT, R37, UR24, !P0 ;  /* 0x0000001825007c0c */ /* 0x004fe4000c721270 */
        /* <DEDUP_REMOVED lines=8> */
[----:B------:R-:W2:Y:S03]  /*106080*/  LDCU.64 UR16, c[0x0][0x398] ;  /* 0x00007300ff1077ac */ /* 0x000ea60008000a00 */
        /* <DEDUP_REMOVED lines=8> */
[----:B------:R-:W-:Y:S02]  /*106110*/  ISETP.GE.AND P0, PT, R8, UR23, PT ;  /* 0x0000001708007c0c */ /* 0x000fe4000bf06270 */
[----:B------:R-:W-:Y:S02]  /*106120*/  LOP3.LUT R50, R50, 0xffffffef, RZ, 0xc0, !PT ;  /* 0xffffffef32327812 */ /* 0x000fe400078ec0ff */
[----:B--2---:R-:W-:Y:S02]  /*106130*/  ISETP.LT.AND P1, PT, R37, UR16, !P0 ;  /* 0x0000001025007c0c */ /* 0x004fe4000c721270 */
[----:B0-----:R-:W-:Y:S01]  /*106140*/  ISETP.LT.AND P0, PT, R48, UR73, !P0 ;  /* 0x0000004930007c0c */ /* 0x001fe2000c701270 */
[----:B------:R-:W-:Y:S01]  /*106150*/  VIADD R8, R61, 0x7d ;  /* 0x0000007d3d087836 */ /* 0x000fe20000000000 */
[----:B------:R-:W0:Y:S01]  /*106160*/  LDCU.64 UR22, c[0x0][0x398] ;  /* 0x00007300ff1677ac */ /* 0x000e220008000a00 */
[----:B------:R-:W1:Y:S08]  /*106170*/  LDCU UR73, c[0x0][0x398] ;  /* 0x00007300ff4977ac */ /* 0x000e700008000800 */
[----:B------:R-:W-:-:S04]  /*106180*/  @P1 LOP3.LUT R50, R50, 0x10, RZ, 0xfc, !PT ;  /* 0x0000001032321812 */ /* 0x000fc800078efcff */
[----:B------:R-:W-:-:S04]  /*106190*/  LOP3.LUT R50, R50, 0xfffffff7, RZ, 0xc0, !PT ;  /* 0xfffffff732327812 */ /* 0x000fc800078ec0ff */
[----:B------:R-:W-:Y:S02]  /*1061a0*/  @P0 LOP3.LUT R50, R50, 0x8, RZ, 0xfc, !PT ;  /* 0x0000000832320812 */ /* 0x000fe400078efcff */
[----:B------:R-:W-:Y:S01]  /*1061b0*/  ISETP.GE.AND P0, PT, R8, UR21, PT ;  /* 0x0000001508007c0c */ /* 0x000fe2000bf06270 */
[----:B------:R-:W2:Y:S01]  /*1061c0*/  LDCU.64 UR20, c[0x0][0x398] ;  /* 0x00007300ff1477ac */ /* 0x000ea20008000a00 */
[----:B---3--:R-:W-:Y:S02]  /*1061d0*/  LOP3.LUT R8, R51, 0xffff, RZ, 0xc0, !PT ;  /* 0x0000ffff33087812 */ /* 0x008fe400078ec0ff */
[----:B------:R-:W3:Y:S01]  /*1061e0*/  LDL.LU R51, [R1+0x4664] ;  /* 0x0046640001337983 */ /* 0x000ee20000300800 */
[----:B0-----:R-:W-:Y:S02]  /*1061f0*/  ISETP.LT.AND P1, PT, R37, UR22, !P0 ;  /* 0x0000001625007c0c */ /* 0x001fe4000c721270 */
[----:B-1----:R-:W-:Y:S02]  /*106200*/  ISETP.LT.AND P0, PT, R48, UR73, !P0 ;  /* 0x0000004930007c0c */ /* 0x002fe4000c701270 */
[----:B------:R-:W-:Y:S01]  /*106210*/  LOP3.LUT R50, R50, 0xfffffffb, RZ, 0xc0, !PT ;  /* 0xfffffffb32327812 */ /* 0x000fe200078ec0ff */
[----:B------:R-:W0:Y:S01]  /*106220*/  LDCU UR73, c[0x0][0x398] ;  /* 0x00007300ff4977ac */ /* 0x000e220008000800 */
[----:B------:R-:W-:-:S07]  /*106230*/  VIADD R9, R61, 0x7c ;  /* 0x0000007c3d097836 */ /* 0x000fce0000000000 */
[----:B------:R-:W-:-:S04]  /*106240*/  @P1 LOP3.LUT R50, R50, 0x4, RZ, 0xfc, !PT ;  /* 0x0000000432321812 */ /* 0x000fc800078efcff */
[----:B------:R-:W-:-:S04]  /*106250*/  LOP3.LUT R50, R50, 0xfffffffd, RZ, 0xc0, !PT ;  /* 0xfffffffd32327812 */ /* 0x000fc800078ec0ff */
[----:B------:R-:W-:Y:S02]  /*106260*/  @P0 LOP3.LUT R50, R50, 0x2, RZ, 0xfc, !PT ;  /* 0x0000000232320812 */ /* 0x000fe400078efcff */
[----:B------:R-:W-:Y:S02]  /*106270*/  ISETP.GE.AND P0, PT, R9, UR29, PT ;  /* 0x0000001d09007c0c */ /* 0x000fe4000bf06270 */
[----:B----4-:R-:W-:Y:S02]  /*106280*/  LOP3.LUT R15, R17, 0xffff, RZ, 0xc0, !PT ;  /* 0x0000ffff110f7812 */ /* 0x010fe400078ec0ff */
[----:B------:R-:W-:Y:S02]  /*106290*/  LOP3.LUT R13, R20, 0xffff, RZ, 0xc0, !PT ;  /* 0x0000ffff140d7812 */ /* 0x000fe400078ec0ff */
[----:B------:R-:W-:Y:S02]  /*1062a0*/  LOP3.LUT R50, R50, 0xfffffffe, RZ, 0xc0, !PT ;  /* 0xfffffffe32327812 */ /* 0x000fe400078ec0ff */
[----:B--2---:R-:W-:-:S02]  /*1062b0*/  ISETP.LT.AND P1, PT, R37, UR20, !P0 ;  /* 0x0000001425007c0c */ /* 0x004fc4000c721270 */
[----:B0-----:R-:W-:Y:S02]  /*1062c0*/  ISETP.LT.AND P0, PT, R48, UR73, !P0 ;  /* 0x0000004930007c0c */ /* 0x001fe4000c701270 */
[----:B------:R-:W-:Y:S01]  /*1062d0*/  PRMT R9, R15, 0x3340, R13 ;  /* 0x000033400f097816 */ /* 0x000fe2000000000d */
[----:B------:R-:W-:Y:S01]  /*1062e0*/  VIADD R10, R61, 0x7b ;  /* 0x0000007b3d0a7836 */ /* 0x000fe20000000000 */
[----:B-----5:R-:W-:Y:S01]  /*1062f0*/  LOP3.LUT R14, R19, 0xffff, RZ, 0xc0, !PT ;  /* 0x0000ffff130e7812 */ /* 0x020fe200078ec0ff */
[----:B------:R-:W0:Y:S01]  /*106300*/  LDCU.64 UR28, c[0x0][0x398] ;  /* 0x00007300ff1c77ac */ /* 0x000e220008000a00 */
[----:B------:R-:W-:Y:S01]  /*106310*/  VIADD R11, R61, 0x7a ;  /* 0x0000007a3d0b7836 */ /* 0x000fe20000000000 */
[----:B------:R1:W-:Y:S01]  /*106320*/  STL [R1+0x644], R9 ;  /* 0x0006440901007387 */ /* 0x0003e20000100800 */
[----:B---3--:R-:W-:-:S03]  /*106330*/  LOP3.LUT R51, R51, 0x7fffffff, RZ, 0xc0, !PT ;  /* 0x7fffffff33337812 */ /* 0x008fc600078ec0ff */
[----:B------:R-:W-:Y:S01]  /*106340*/  @P1 LOP3.LUT R50, R50, 0x1, RZ, 0xfc, !PT ;  /* 0x0000000132321812 */ /* 0x000fe200078efcff */
[----:B------:R-:W-:Y:S01]  /*106350*/  VIADD R12, R61, 0x79 ;  /* 0x000000793d0c7836 */ /* 0x000fe20000000000 */
[----:B------:R-:W-:Y:S02]  /*106360*/  SHF.R.U32.HI R16, RZ, 0x8, R15 ;  /* 0x00000008ff107819 */ /* 0x000fe4000001160f */
[----:B------:R-:W-:Y:S02]  /*106370*/  @P0 LOP3.LUT R51, R51, 0x80000000, RZ, 0xfc, !PT ;  /* 0x8000000033330812 */ /* 0x000fe400078efcff */
[----:B------:R-:W-:Y:S01]  /*106380*/  ISETP.GE.AND P0, PT, R10, UR27, PT ;  /* 0x0000001b0a007c0c */ /* 0x000fe2000bf06270 */
[----:B------:R-:W-:Y:S01]  /*106390*/  STL [R1+0x458c], R50 ;  /* 0x00458c3201007387 */ /* 0x000fe20000100800 */
[----:B------:R-:W-:-:S03]  /*1063a0*/  PRMT R10, R14, 0x3340, R8 ;  /* 0x000033400e0a7816 */ /* 0x000fc60000000008 */
[----:B------:R-:W2:Y:S04]  /*1063b0*/  LDL.LU R18, [R1+0x3d4] ;  /* 0x0003d40001127983 */ /* 0x000ea80000300800 */
[----:B------:R-:W2:Y:S01]  /*1063c0*/  LDL.LU R17, [R1+0x5ec] ;  /* 0x0005ec0001117983 */ /* 0x000ea20000300800 */
[----:B------:R-:W3:Y:S01]  /*1063d0*/  LDCU.64 UR26, c[0x0][0x398] ;  /* 0x00007300ff1a77ac */ /* 0x000ee20008000a00 */
[----:B------:R-:W4:Y:S02]  /*1063e0*/  LDCU UR73, c[0x0][0x398] ;  /* 0x00007300ff4977ac */ /* 0x000f240008000800 */
[----:B------:R5:W-:Y:S04]  /*1063f0*/  STL [R1+0x664], R10 ;  /* 0x0006640a01007387 */ /* 0x000be80000100800 */
[----:B------:R-:W4:Y:S04]  /*106400*/  LDL.LU R19, [R1+0x3d0] ;  /* 0x0003d00001137983 */ /* 0x000f280000300800 */
[----:B------:R-:W4:Y:S01]  /*106410*/  LDL.LU R20, [R1+0x4a4] ;  /* 0x0004a40001147983 */ /* 0x000f220000300800 */
[----:B0-----:R-:W-:-:S02]  /*106420*/  ISETP.LT.AND P1, PT, R37, UR28, !P0 ;  /* 0x0000001c25007c0c */ /* 0x001fc4000c721270 */
[----:B------:R-:W-:Y:S02]  /*106430*/  ISETP.LT.AND P0, PT, R48, UR69, !P0 ;  /* 0x0000004530007c0c */ /* 0x000fe4000c701270 */
[----:B------:R-:W-:Y:S02]  /*106440*/  LOP3.LUT R51, R51, 0xbfffffff, RZ, 0xc0, !PT ;  /* 0xbfffffff33337812 */ /* 0x000fe400078ec0ff */
[----:B-1----:R-:W-:Y:S02]  /*106450*/  SHF.R.U32.HI R9, RZ, 0x8, R13 ;  /* 0x00000008ff097819 */ /* 0x002fe4000001160d */
[----:B------:R-:W-:Y:S02]  /*106460*/  SHF.R.U32.HI R15, RZ, 0x8, R14 ;  /* 0x00000008ff0f7819 */ /* 0x000fe4000001160e */
[----:B------:R-:W-:Y:S01]  /*106470*/  SHF.R.U32.HI R8, RZ, 0x8, R8 ;  /* 0x00000008ff087819 */ /* 0x000fe20000011608 */
[----:B------:R-:W0:Y:S02]  /*106480*/  LDCU UR69, c[0x0][0x398] ;  /* 0x00007300ff4577ac */ /* 0x000e240008000800 */
[----:B------:R-:W-:-:S04]  /*106490*/  @P1 LOP3.LUT R51, R51, 0x40000000, RZ, 0xfc, !PT ;  /* 0x4000000033331812 */ /* 0x000fc800078efcff */
[----:B------:R-:W-:-:S04]  /*1064a0*/  LOP3.LUT R51, R51, 0xdfffffff, RZ, 0xc0, !PT ;  /* 0xdfffffff33337812 */ /* 0x000fc800078ec0ff */
[----:B------:R-:W-:Y:S02]  /*1064b0*/  @P0 LOP3.LUT R51, R51, 0x20000000, RZ, 0xfc, !PT ;  /* 0x2000000033330812 */ /* 0x000fe400078efcff */
[----:B------:R-:W-:Y:S01]  /*1064c0*/  ISETP.GE.AND P0, PT, R11, UR25, PT ;  /* 0x000000190b007c0c */ /* 0x000fe2000bf06270 */
[----:B------:R-:W1:Y:S03]  /*1064d0*/  LDCU.64 UR24, c[0x0][0x398] ;  /* 0x00007300ff1877ac */ /* 0x000e660008000a00 */
[----:B---3--:R-:W-:Y:S02]  /*1064e0*/  ISETP.LT.AND P1, PT, R37, UR26, !P0 ;  /* 0x0000001a25007c0c */ /* 0x008fe4000c721270 */
[----:B------:R-:W-:Y:S02]  /*1064f0*/  ISETP.LT.AND P0, PT, R48, UR67, !P0 ;  /* 0x0000004330007c0c */ /* 0x000fe4000c701270 */
[----:B------:R-:W-:-:S02]  /*106500*/  LOP3.LUT R51, R51, 0xefffffff, RZ, 0xc0, !PT ;  /* 0xefffffff33337812 */ /* 0x000fc400078ec0ff */
[----:B-----5:R-:W-:Y:S02]  /*106510*/  LOP3.LUT R10, R9, 0xffff, RZ, 0xc0, !PT ;  /* 0x0000ffff090a7812 */ /* 0x020fe400078ec0ff */
[----:B------:R-:W-:Y:S02]  /*106520*/  LOP3.LUT R8, R8, 0xffff, RZ, 0xc0, !PT ;  /* 0x0000ffff08087812 */ /* 0x000fe400078ec0ff */
[----:B------:R-:W-:Y:S01]  /*106530*/  LOP3.LUT R13, R16, 0xffff, RZ, 0xc0, !PT ;  /* 0x0000ffff100d7812 */ /* 0x000fe200078ec0ff */
[----:B------:R-:W-:Y:S01]  /*106540*/  VIADD R11, R61, 0x71 ;  /* 0x000000713d0b7836 */ /* 0x000fe20000000000 */
[----:B------:R-:W3:Y:S01]  /*106550*/  LDCU UR67, c[0x0][0x398] ;  /* 0x00007300ff4377ac */ /* 0x000ee20008000800 */
[----:B------:R-:W-:-:S04]  /*106560*/  @P1 LOP3.LUT R51, R51, 0x10000000, RZ, 0xfc, !PT ;  /* 0x1000000033331812 */ /* 0x000fc800078efcff */
[----:B------:R-:W-:-:S04]  /*106570*/  LOP3.LUT R51, R51, 0xf7ffffff, RZ, 0xc0, !PT ;  /* 0xf7ffffff33337812 */ /* 0x000fc800078ec0ff */
[----:B------:R-:W-:Y:S02]  /*106580*/  @P0 LOP3.LUT R51, R51, 0x8000000, RZ, 0xfc, !PT ;  /* 0x0800000033330812 */ /* 0x000fe400078efcff */
[----:B------:R-:W-:Y:S02]  /*106590*/  ISETP.GE.AND P0, PT, R12, UR19, PT ;  /* 0x000000130c007c0c */ /* 0x000fe4000bf06270 */
[----:B------:R-:W-:Y:S02]  /*1065a0*/  LOP3.LUT R9, R15, 0xffff, RZ, 0xc0, !PT ;  /* 0x0000ffff0f097812 */ /* 0x000fe400078ec0ff */
[----:B------:R-:W-:Y:S02]  /*1065b0*/  PRMT R10, R13, 0x3340, R10 ;  /* 0x000033400d0a7816 */ /* 0x000fe4000000000a */
[----:B------:R-:W-:Y:S02]  /*1065c0*/  LOP3.LUT R51, R51, 0xfbffffff, RZ, 0xc0, !PT ;  /* 0xfbffffff33337812 */ /* 0x000fe400078ec0ff */
[----:B-1----:R-:W-:-:S02]  /*1065d0*/  ISETP.LT.AND P1, PT, R37, UR24, !P0 ;  /* 0x0000001825007c0c */ /* 0x002fc4000c721270 */
[----:B------:R-:W-:Y:S02]  /*1065e0*/  ISETP.LT.AND P0, PT, R48, UR65, !P0 ;  /* 0x0000004130007c0c */ /* 0x000fe4000c701270 */
[----:B------:R-:W-:Y:S01]  /*1065f0*/  PRMT R9, R9, 0x3340, R8 ;  /* 0x0000334009097816 */ /* 0x000fe20000000008 */
[----:B------:R-:W-:Y:S01]  /*106600*/  VIADD R8, R61, 0x78 ;  /* 0x000000783d087836 */ /* 0x000fe20000000000 */
[----:B------:R1:W-:Y:S01]  /*106610*/  STL [R1+0x44c], R10 ;  /* 0x00044c0a01007387 */ /* 0x0003e20000100800 */
[----:B------:R-:W5:Y:S06]  /*106620*/  LDCU.64 UR18, c[0x0][0x398] ;  /* 0x00007300ff1277ac */ /* 0x000f6c0008000a00 */
[----:B------:R-:W-:Y:S01]  /*106630*/  @P1 LOP3.LUT R51, R51, 0x4000000, RZ, 0xfc, !PT ;  /* 0x0400000033331812 */ /* 0x000fe200078efcff */
[----:B------:R-:W-:Y:S01]  /*106640*/  VIADD R12, R61, 0x70 ;  /* 0x000000703d0c7836 */ /* 0x000fe20000000000 */
[----:B------:R-:W0:Y:S02]  /*106650*/  LDCU UR65, c[0x0][0x398] ;  /* 0x00007300ff4177ac */ /* 0x000e240008000800 */
[----:B------:R-:W-:-:S04]  /*106660*/  LOP3.LUT R51, R51, 0xfdffffff, RZ, 0xc0, !PT ;  /* 0xfdffffff33337812 */ /* 0x000fc800078ec0ff */
[----:B------:R-:W-:Y:S02]  /*106670*/  @P0 LOP3.LUT R51, R51, 0x2000000, RZ, 0xfc, !PT ;  /* 0x0200000033330812 */ /* 0x000fe400078efcff */
[----:B------:R-:W-:Y:S01]  /*106680*/  ISETP.GE.AND P0, PT, R8, UR17, PT ;  /* 0x0000001108007c0c */ /* 0x000fe2000bf06270 */
[----:B------:R-:W-:Y:S01]  /*106690*/  STL [R1+0x4a0], R9 ;  /* 0x0004a00901007387 */ /* 0x000fe20000100800 */
[----:B------:R-:W0:Y:S02]  /*1066a0*/  LDCU.64 UR16, c[0x0][0x398] ;  /* 0x00007300ff1077ac */ /* 0x000e240008000a00 */
[----:B-----5:R-:W-:Y:S02]  /*1066b0*/  ISETP.LT.AND P1, PT, R37, UR18, !P0 ;  /* 0x0000001225007c0c */ /* 0x020fe4000c721270 */
[----:B------:R-:W-:Y:S02]  /*1066c0*/  ISETP.LT.AND P0, PT, R48, UR64, !P0 ;  /* 0x0000004030007c0c */ /* 0x000fe4000c701270 */
[----:B------:R-:W-:Y:S01]  /*1066d0*/  LOP3.LUT R51, R51, 0xfeffffff, RZ, 0xc0, !PT ;  /* 0xfeffffff33337812 */ /* 0x000fe200078ec0ff */
[----:B-1----:R-:W-:Y:S01]  /*1066e0*/  VIADD R10, R61, 0x72 ;  /* 0x000000723d0a7836 */ /* 0x002fe20000000000 */
[----:B------:R-:W1:Y:S07]  /*1066f0*/  LDCU UR64, c[0x0][0x398] ;  /* 0x00007300ff4077ac */ /* 0x000e6e0008000800 */
[----:B------:R-:W-:-:S04]  /*106700*/  @P1 LOP3.LUT R51, R51, 0x1000000, RZ, 0xfc, !PT ;  /* 0x0100000033331812 */ /* 0x000fc800078efcff */
[----:B------:R-:W-:-:S04]  /*106710*/  LOP3.LUT R51, R51, 0xff7fffff, RZ, 0xc0, !PT ;  /* 0xff7fffff33337812 */ /* 0x000fc800078ec0ff */
[----:B------:R-:W-:Y:S02]  /*106720*/  @P0 LOP3.LUT R51, R51, 0x800000, RZ, 0xfc, !PT ;  /* 0x0080000033330812 */ /* 0x000fe400078efcff */
[----:B--2---:R-:W-:-:S05]  /*106730*/  PRMT R8, R17, 0x5410, R18 ;  /* 0x0000541011087816 */ /* 0x004fca0000000012 */
[----:B------:R4:W-:Y:S04]  /*106740*/  STL [R1+0x360], R8 ;  /* 0x0003600801007387 */ /* 0x0009e80000100800 */
[----:B------:R-:W2:Y:S04]  /*106750*/  LDL.LU R18, [R1+0x2db0] ;  /* 0x002db00001127983 */ /* 0x000ea80000300800 */
[----:B------:R-:W5:Y:S01]  /*106760*/  LDL.LU R17, [R1+0x2dac] ;  /* 0x002dac0001117983 */ /* 0x000f620000300800 */
[----:B----4-:R-:W-:-:S05]  /*106770*/  PRMT R8, R20, 0x5410, R19 ;  /* 0x0000541014087816 */ /* 0x010fca0000000013 */
[----:B------:R4:W-:Y:S04]  /*106780*/  STL [R1+0x364], R8 ;  /* 0x0003640801007387 */ /* 0x0009e80000100800 */
[----:B------:R-:W3:Y:S04]  /*106790*/  LDL.LU R19, [R1+0x2e0] ;  /* 0x0002e00001137983 */ /* 0x000ee80000300800 */
[----:B------:R-:W3:Y:S01]  /*1067a0*/  LDL.LU R20, [R1+0x2a0] ;  /* 0x0002a00001147983 */ /* 0x000ee20000300800 */
[----:B----4-:R-:W-:-:S05]  /*1067b0*/  VIADD R8, R61, 0x77 ;  /* 0x000000773d087836 */ /* 0x010fca0000000000 */
[----:B------:R-:W-:Y:S01]  /*1067c0*/  ISETP.GE.AND P0, PT, R8, UR23, PT ;  /* 0x0000001708007c0c */ /* 0x000fe2000bf06270 */
[----:B------:R-:W4:Y:S03]  /*1067d0*/  LDCU.64 UR22, c[0x0][0x398] ;  /* 0x00007300ff1677ac */ /* 0x000f260008000a00 */
[----:B0-----:R-:W-:Y:S02]  /*1067e0*/  ISETP.LT.AND P1, PT, R37, UR16, !P0 ;  /* 0x0000001025007c0c */ /* 0x001fe4000c721270 */
[----:B------:R-:W-:Y:S02]  /*1067f0*/  ISETP.LT.AND P0, PT, R48, UR60, !P0 ;  /* 0x0000003c30007c0c */ /* 0x000fe4000c701270 */
[----:B------:R-:W-:Y:S01]  /*106800*/  LOP3.LUT R51, R51, 0xffbfffff, RZ, 0xc0, !PT ;  /* 0xffbfffff33337812 */ /* 0x000fe200078ec0ff */
[C---:B------:R-:W-:Y:S02]  /*106810*/  VIADD R8, R61.reuse, 0x76 ;  /* 0x000000763d087836 */ /* 0x040fe40000000000 */
[----:B------:R-:W-:Y:S01]  /*106820*/  VIADD R9, R61, 0x73 ;  /* 0x000000733d097836 */ /* 0x000fe20000000000 */
[----:B------:R-:W0:Y:S05]  /*106830*/  LDCU UR60, c[0x0][0x398] ;  /* 0x00007300ff3c77ac */ /* 0x000e2a0008000800 */
[----:B------:R-:W-:-:S04]  /*106840*/  @P1 LOP3.LUT R51, R51, 0x400000, RZ, 0xfc, !PT ;  /* 0x0040000033331812 */ /* 0x000fc800078efcff */
[----:B------:R-:W-:-:S04]  /*106850*/  LOP3.LUT R51, R51, 0xffdfffff, RZ, 0xc0, !PT ;  /* 0xffdfffff33337812 */ /* 0x000fc800078ec0ff */
[----:B------:R-:W-:Y:S02]  /*106860*/  @P0 LOP3.LUT R51, R51, 0x200000, RZ, 0xfc, !PT ;  /* 0x0020000033330812 */ /* 0x000fe400078efcff */
[----:B------:R-:W-:Y:S01]  /*106870*/  ISETP.GE.AND P0, PT, R8, UR21, PT ;  /* 0x0000001508007c0c */ /* 0x000fe2000bf06270 */
[----:B------:R-:W0:Y:S03]  /*106880*/  LDCU.64 UR20, c[0x0][0x398] ;  /* 0x00007300ff1477ac */ /* 0x000e260008000a00 */
[----:B----4-:R-:W-:Y:S02]  /*106890*/  ISETP.LT.AND P1, PT, R37, UR22, !P0 ;  /* 0x0000001625007c0c */ /* 0x010fe4000c721270 */
[----:B------:R-:W-:Y:S02]  /*1068a0*/  ISETP.LT.AND P0, PT, R48, UR56, !P0 ;  /* 0x0000003830007c0c */ /* 0x000fe4000c701270 */
[----:B------:R-:W-:Y:S01]  /*1068b0*/  LOP3.LUT R51, R51, 0xffefffff, RZ, 0xc0, !PT ;  /* 0xffefffff33337812 */ /* 0x000fe200078ec0ff */
[----:B------:R-:W-:Y:S01]  /*1068c0*/  VIADD R8, R61, 0x75 ;  /* 0x000000753d087836 */ /* 0x000fe20000000000 */
[----:B------:R-:W4:Y:S07]  /*1068d0*/  LDCU UR56, c[0x0][0x398] ;  /* 0x00007300ff3877ac */ /* 0x000f2e0008000800 */
        /* <DEDUP_REMOVED lines=9> */
[----:B------:R-:W0:Y:S07]  /*106970*/  LDCU UR54, c[0x0][0x398] ;  /* 0x00007300ff3677ac */ /* 0x000e2e0008000800 */
[----:B------:R-:W-:-:S04]  /*106980*/  @P1 LOP3.LUT R51, R51, 0x40000, RZ, 0xfc, !PT ;  /* 0x0004000033331812 */ /* 0x000fc800078efcff */
[----:B------:R-:W-:-:S04]  /*106990*/  LOP3.LUT R51, R51, 0xfffdffff, RZ, 0xc0, !PT ;  /* 0xfffdffff33337812 */ /* 0x000fc800078ec0ff */
[----:B------:R-:W-:Y:S02]  /*1069a0*/  @P0 LOP3.LUT R51, R51, 0x20000, RZ, 0xfc, !PT ;  /* 0x0002000033330812 */ /* 0x000fe400078efcff */
[----:B------:R-:W-:Y:S01]  /*1069b0*/  ISETP.GE.AND P0, PT, R8, UR27, PT ;  /* 0x0000001b08007c0c */ /* 0x000fe2000bf06270 */
[----:B------:R-:W0:Y:S03]  /*1069c0*/  LDCU.64 UR26, c[0x0][0x398] ;  /* 0x00007300ff1a77ac */ /* 0x000e260008000a00 */
        /* <DEDUP_REMOVED lines=12> */
[----:B------:R-:W0:Y:S08]  /*106a90*/  LDCU UR48, c[0x0][0x398] ;  /* 0x00007300ff3077ac */ /* 0x000e300008000800 */
[----:B------:R-:W-:-:S04]  /*106aa0*/  @P1 LOP3.LUT R51, R51, 0x4000, RZ, 0xfc, !PT ;  /* 0x0000400033331812 */ /* 0x000fc800078efcff */
[----:B------:R-:W-:-:S04]  /*106ab0*/  LOP3.LUT R51, R51, 0xffffdfff, RZ, 0xc0, !PT ;  /* 0xffffdfff33337812 */ /* 0x000fc800078ec0ff */
[----:B------:R-:W-:Y:S02]  /*106ac0*/  @P0 LOP3.LUT R51, R51, 0x2000, RZ, 0xfc, !PT ;  /* 0x0000200033330812 */ /* 0x000fe400078efcff */
[----:B------:R-:W-:Y:S01]  /*106ad0*/  ISETP.GE.AND P0, PT, R10, UR19, PT ;  /* 0x000000130a007c0c */ /* 0x000fe2000bf06270 */
[----:B------:R-:W0:Y:S01]  /*106ae0*/  LDCU.64 UR18, c[0x0][0x398] ;  /* 0x00007300ff1277ac */ /* 0x000e220008000a00 */
[----:B--2---:R-:W-:Y:S02]  /*106af0*/  LOP3.LUT R15, R18, 0xffff, RZ, 0xc0, !PT ;  /* 0x0000ffff120f7812 */ /* 0x004fe400078ec0ff */
[----:B-----5:R-:W-:Y:S02]  /*106b00*/  LOP3.LUT R14, R17, 0xffff, RZ, 0xc0, !PT ;  /* 0x0000ffff110e7812 */ /* 0x020fe400078ec0ff */
[----:B---3--:R-:W-:Y:S02]  /*106b10*/  LOP3.LUT R13, R19, 0xffff, RZ, 0xc0, !PT ;  /* 0x0000ffff130d7812 */ /* 0x008fe400078ec0ff */
[----:B------:R-:W-:-:S02]  /*106b20*/  LOP3.LUT R8, R20, 0xffff, RZ, 0xc0, !PT ;  /* 0x0000ffff14087812 */ /* 0x000fc400078ec0ff */
[----:B------:R-:W-:Y:S02]  /*106b30*/  PRMT R9, R15, 0x3340, R13 ;  /* 0x000033400f097816 */ /* 0x000fe4000000000d */
[----:B------:R-:W-:-:S03]  /*106b40*/  PRMT R10, R14, 0x3340, R8 ;  /* 0x000033400e0a7816 */ /* 0x000fc60000000008 */
[----:B------:R2:W-:Y:S04]  /*106b50*/  STL [R1+0x620], R9 ;  /* 0x0006200901007387 */ /* 0x0005e80000100800 */
[----:B------:R-:W3:Y:S04]  /*106b60*/  LDL.LU R17, [R1+0x45c] ;  /* 0x00045c0001117983 */ /* 0x000ee80000300800 */
[----:B------:R-:W3:Y:S04]  /*106b70*/  LDL.LU R19, [R1+0x624] ;  /* 0x0006240001137983 */ /* 0x000ee80000300800 */
[----:B------:R5:W-:Y:S04]  /*106b80*/  STL [R1+0x648], R10 ;  /* 0x0006480a01007387 */ /* 0x000be80000100800 */
[----:B------:R-:W4:Y:S01]  /*106b90*/  LDL.LU R20, [R1+0x3b8] ;  /* 0x0003b80001147983 */ /* 0x000f220000300800 */
[----:B-1----:R-:W-:-:S02]  /*106ba0*/  ISETP.LT.AND P1, PT, R37, UR24, !P0 ;  /* 0x0000001825007c0c */ /* 0x002fc4000c721270 */
[----:B------:R-:W-:Y:S02]  /*106bb0*/  ISETP.LT.AND P0, PT, R48, UR46, !P0 ;  /* 0x0000002e30007c0c */ /* 0x000fe4000c701270 */
[----:B------:R-:W-:Y:S02]  /*106bc0*/  LOP3.LUT R51, R51, 0xffffefff, RZ, 0xc0, !PT ;  /* 0xffffefff33337812 */ /* 0x000fe400078ec0ff */
[----:B------:R-:W-:Y:S02]  /*106bd0*/  SHF.R.U32.HI R16, RZ, 0x8, R15 ;  /* 0x00000008ff107819 */ /* 0x000fe4000001160f */
[----:B------:R-:W-:Y:S02]  /*106be0*/  SHF.R.U32.HI R8, RZ, 0x8, R8 ;  /* 0x00000008ff087819 */ /* 0x000fe40000011608 */
[----:B--2---:R-:W-:Y:S01]  /*106bf0*/  SHF.R.U32.HI R9, RZ, 0x8, R13 ;  /* 0x00000008ff097819 */ /* 0x004fe2000001160d */
[----:B------:R-:W1:Y:S02]  /*106c00*/  LDCU UR46, c[0x0][0x398] ;  /* 0x00007300ff2e77ac */ /* 0x000e640008000800 */
[----:B------:R-:W-:-:S04]  /*106c10*/  @P1 LOP3.LUT R51, R51, 0x1000, RZ, 0xfc, !PT ;  /* 0x0000100033331812 */ /* 0x000fc800078efcff */
[----:B------:R-:W-:-:S04]  /*106c20*/  LOP3.LUT R51, R51, 0xfffff7ff, RZ, 0xc0, !PT ;  /* 0xfffff7ff33337812 */ /* 0x000fc800078ec0ff */
[----:B------:R-:W-:Y:S02]  /*106c30*/  @P0 LOP3.LUT R51, R51, 0x800, RZ, 0xfc, !PT ;  /* 0x0000080033330812 */ /* 0x000fe400078efcff */
[----:B------:R-:W-:Y:S01]  /*106c40*/  ISETP.GE.AND P0, PT, R11, UR17, PT ;  /* 0x000000110b007c0c */ /* 0x000fe2000bf06270 */
[----:B------:R-:W2:Y:S03]  /*106c50*/  LDCU.64 UR16, c[0x0][0x398] ;  /* 0x00007300ff1077ac */ /* 0x000ea60008000a00 */
[----:B0-----:R-:W-:Y:S02]  /*106c60*/  ISETP.LT.AND P1, PT, R37, UR18, !P0 ;  /* 0x0000001225007c0c */ /* 0x001fe4000c721270 */
[----:B------:R-:W-:Y:S02]  /*106c70*/  ISETP.LT.AND P0, PT, R48, UR42, !P0 ;  /* 0x0000002a30007c0c */ /* 0x000fe4000c701270 */
[----:B------:R-:W-:-:S02]  /*106c80*/  LOP3.LUT R51, R51, 0xfffffbff, RZ, 0xc0, !PT ;  /* 0xfffffbff33337812 */ /* 0x000fc400078ec0ff */
[----:B------:R-:W-:Y:S02]  /*106c90*/  SHF.R.U32.HI R15, RZ, 0x8, R14 ;  /* 0x00000008ff0f7819 */ /* 0x000fe4000001160e */
[----:B-----5:R-:W-:Y:S02]  /*106ca0*/  LOP3.LUT R10, R9, 0xffff, RZ, 0xc0, !PT ;  /* 0x0000ffff090a7812 */ /* 0x020fe400078ec0ff */
[----:B------:R-:W-:Y:S02]  /*106cb0*/  LOP3.LUT R8, R8, 0xffff, RZ, 0xc0, !PT ;  /* 0x0000ffff08087812 */ /* 0x000fe400078ec0ff */
[----:B------:R-:W-:Y:S01]  /*106cc0*/  LOP3.LUT R13, R16, 0xffff, RZ, 0xc0, !PT ;  /* 0x0000ffff100d7812 */ /* 0x000fe200078ec0ff */
[----:B------:R-:W-:Y:S01]  /*106cd0*/  VIADD R11, R61, 0x68 ;  /* 0x000000683d0b7836 */ /* 0x000fe20000000000 */
[----:B------:R-:W0:Y:S01]  /*106ce0*/  LDCU UR42, c[0x0][0x398] ;  /* 0x00007300ff2a77ac */ /* 0x000e220008000800 */
[----:B------:R-:W-:-:S04]  /*106cf0*/  @P1 LOP3.LUT R51, R51, 0x400, RZ, 0xfc, !PT ;  /* 0x0000040033331812 */ /* 0x000fc800078efcff */
[----:B------:R-:W-:-:S04]  /*106d00*/  LOP3.LUT R51, R51, 0xfffffdff, RZ, 0xc0, !PT ;  /* 0xfffffdff33337812 */ /* 0x000fc800078ec0ff */
[----:B------:R-:W-:Y:S02]  /*106d10*/  @P0 LOP3.LUT R51, R51, 0x200, RZ, 0xfc, !PT ;  /* 0x0000020033330812 */ /* 0x000fe400078efcff */
[----:B------:R-:W-:Y:S02]  /*106d20*/  ISETP.GE.AND P0, PT, R12, UR23, PT ;  /* 0x000000170c007c0c */ /* 0x000fe4000bf06270 */
[----:B------:R-:W-:Y:S02]  /*106d30*/  LOP3.LUT R9, R15, 0xffff, RZ, 0xc0, !PT ;  /* 0x0000ffff0f097812 */ /* 0x000fe400078ec0ff */
[----:B------:R-:W-:Y:S02]  /*106d40*/  PRMT R10, R13, 0x3340, R10 ;  /* 0x000033400d0a7816 */ /* 0x000fe4000000000a */
[----:B------:R-:W-:Y:S02]  /*106d50*/  LOP3.LUT R51, R51, 0xfffffeff, RZ, 0xc0, !PT ;  /* 0xfffffeff33337812 */ /* 0x000fe400078ec0ff */
[----:B--2---:R-:W-:-:S02]  /*106d60*/  ISETP.LT.AND P1, PT, R37, UR16, !P0 ;  /* 0x0000001025007c0c */ /* 0x004fc4000c721270 */
[----:B------:R-:W-:Y:S02]  /*106d70*/  ISETP.LT.AND P0, PT, R48, UR41, !P0 ;  /* 0x0000002930007c0c */ /* 0x000fe4000c701270 */
[----:B------:R-:W-:Y:S01]  /*106d80*/  PRMT R9, R9, 0x3340, R8 ;  /* 0x0000334009097816 */ /* 0x000fe20000000008 */
[----:B------:R-:W-:Y:S01]  /*106d90*/  VIADD R8, R61, 0x6f ;  /* 0x0000006f3d087836 */ /* 0x000fe20000000000 */
[----:B------:R-:W-:Y:S01]  /*106da0*/  STL [R1+0x458], R10 ;  /* 0x0004580a01007387 */ /* 0x000fe20000100800 */
[----:B------:R-:W2:Y:S06]  /*106db0*/  LDCU.64 UR22, c[0x0][0x398] ;  /* 0x00007300ff1677ac */ /* 0x000eac0008000a00 */
[----:B------:R-:W-:Y:S01]  /*106dc0*/  @P1 LOP3.LUT R51, R51, 0x100, RZ, 0xfc, !PT ;  /* 0x0000010033331812 */ /* 0x000fe200078efcff */
[----:B------:R-:W-:Y:S01]  /*106dd0*/  VIADD R12, R61, 0x67 ;  /* 0x000000673d0c7836 */ /* 0x000fe20000000000 */
[----:B------:R-:W5:Y:S02]  /*106de0*/  LDCU UR41, c[0x0][0x398] ;  /* 0x00007300ff2977ac */ /* 0x000f640008000800 */
[----:B------:R-:W-:-:S04]  /*106df0*/  LOP3.LUT R51, R51, 0xffffff7f, RZ, 0xc0, !PT ;  /* 0xffffff7f33337812 */ /* 0x000fc800078ec0ff */
[----:B------:R-:W-:Y:S02]  /*106e00*/  @P0 LOP3.LUT R51, R51, 0x80, RZ, 0xfc, !PT ;  /* 0x0000008033330812 */ /* 0x000fe400078efcff */
[----:B------:R-:W-:Y:S01]  /*106e10*/  ISETP.GE.AND P0, PT, R8, UR21, PT ;  /* 0x0000001508007c0c */ /* 0x000fe2000bf06270 */
[----:B------:R-:W-:Y:S01]  /*106e20*/  STL [R1+0x4a4], R9 ;  /* 0x0004a40901007387 */ /* 0x000fe20000100800 */
[----:B------:R-:W0:Y:S02]  /*106e30*/  LDCU.64 UR20, c[0x0][0x398] ;  /* 0x00007300ff1477ac */ /* 0x000e240008000a00 */
[----:B--2---:R-:W-:Y:S02]  /*106e40*/  ISETP.LT.AND P1, PT, R37, UR22, !P0 ;  /* 0x0000001625007c0c */ /* 0x004fe4000c721270 */
[----:B---3--:R-:W-:-:S05]  /*106e50*/  PRMT R8, R19, 0x5410, R17 ;  /* 0x0000541013087816 */ /* 0x008fca0000000011 */
[----:B------:R4:W-:Y:S02]  /*106e60*/  STL [R1+0x368], R8 ;  /* 0x0003680801007387 */ /* 0x0009e40000100800 */
[----:B----4-:R-:W-:Y:S02]  /*106e70*/  PRMT R8, R52, 0x5410, R20 ;  /* 0x0000541034087816 */ /* 0x010fe40000000014 */
[----:B------:R-:W2:Y:S04]  /*106e80*/  LDL.LU R52, [R1+0x4660] ;  /* 0x0046600001347983 */ /* 0x000ea80000300800 */
[----:B------:R-:W3:Y:S04]  /*106e90*/  LDL.LU R18, [R1+0x2db8] ;  /* 0x002db80001127983 */ /* 0x000ee80000300800 */
[----:B------:R-:W4:Y:S04]  /*106ea0*/  LDL.LU R17, [R1+0x2db4] ;  /* 0x002db40001117983 */ /* 0x000f280000300800 */
[----:B------:R0:W-:Y:S04]  /*106eb0*/  STL [R1+0x36c], R8 ;  /* 0x00036c0801007387 */ /* 0x0001e80000100800 */
[----:B------:R-:W3:Y:S04]  /*106ec0*/  LDL.LU R19, [R1+0x284] ;  /* 0x0002840001137983 */ /* 0x000ee80000300800 */
[----:B------:R-:W4:Y:S01]  /*106ed0*/  LDL.LU R20, [R1+0x280] ;  /* 0x0002800001147983 */ /* 0x000f220000300800 */
[----:B------:R-:W-:-:S02]  /*106ee0*/  ISETP.LT.AND P0, PT, R48, UR40, !P0 ;  /* 0x0000002830007c0c */ /* 0x000fc4000c701270 */
[----:B------:R-:W-:Y:S01]  /*106ef0*/  LOP3.LUT R51, R51, 0xffffffbf, RZ, 0xc0, !PT ;  /* 0xffffffbf33337812 */ /* 0x000fe200078ec0ff */
[C---:B------:R-:W-:Y:S02]  /*106f00*/  VIADD R9, R61.reuse, 0x6a ;  /* 0x0000006a3d097836 */ /* 0x040fe40000000000 */
[----:B------:R-:W-:Y:S01]  /*106f10*/  VIADD R10, R61, 0x69 ;  /* 0x000000693d0a7836 */ /* 0x000fe20000000000 */
[----:B------:R-:W1:Y:S01]  /*106f20*/  LDCU UR40, c[0x0][0x398] ;  /* 0x00007300ff2877ac */ /* 0x000e620008000800 */
[----:B------:R-:W-:Y:S01]  /*106f30*/  @P1 LOP3.LUT R51, R51, 0x40, RZ, 0xfc, !PT ;  /* 0x0000004033331812 */ /* 0x000fe200078efcff */
[----:B0-----:R-:W-:-:S03]  /*106f40*/  VIADD R8, R61, 0x6e ;  /* 0x0000006e3d087836 */ /* 0x001fc60000000000 */
        /* <DEDUP_REMOVED lines=31> */
[----:B--2---:R-:W-:-:S04]  /*107140*/  LOP3.LUT R52, R52, 0x7fffffff, RZ, 0xc0, !PT ;  /* 0x7fffffff34347812 */ /* 0x004fc800078ec0ff */
[----:B------:R-:W-:Y:S02]  /*107150*/  @P0 LOP3.LUT R52, R52, 0x80000000, RZ, 0xfc, !PT ;  /* 0x8000000034340812 */ /* 0x000fe400078efcff */
[----:B------:R-:W-:Y:S01]  /*107160*/  ISETP.GE.AND P0, PT, R8, UR19, PT ;  /* 0x0000001308007c0c */ /* 0x000fe2000bf06270 */
[----:B------:R-:W2:Y:S03]  /*107170*/  LDCU.64 UR18, c[0x0][0x398] ;  /* 0x00007300ff1277ac */ /* 0x000ea60008000a00 */
[----:B0-----:R-:W-:Y:S02]  /*107180*/  ISETP.LT.AND P1, PT, R37, UR24, !P0 ;  /* 0x0000001825007c0c */ /* 0x001fe4000c721270 */
[----:B------:R-:W-:Y:S02]  /*107190*/  ISETP.LT.AND P0, PT, R48, UR31, !P0 ;  /* 0x0000001f30007c0c */ /* 0x000fe4000c701270 */
[----:B------:R-:W-:-:S02]  /*1071a0*/  LOP3.LUT R52, R52, 0xbfffffff, RZ, 0xc0, !PT ;  /* 0xbfffffff34347812 */ /* 0x000fc400078ec0ff */
[----:B---3--:R-:W-:Y:S02]  /*1071b0*/  LOP3.LUT R15, R18, 0xffff, RZ, 0xc0, !PT ;  /* 0x0000ffff120f7812 */ /* 0x008fe400078ec0ff */
[----:B------:R-:W-:Y:S02]  /*1071c0*/  LOP3.LUT R13, R19, 0xffff, RZ, 0xc0, !PT ;  /* 0x0000ffff130d7812 */ /* 0x000fe400078ec0ff */
[----:B----4-:R-:W-:Y:S02]  /*1071d0*/  LOP3.LUT R14, R17, 0xffff, RZ, 0xc0, !PT ;  /* 0x0000ffff110e7812 */ /* 0x010fe400078ec0ff */
[----:B------:R-:W-:Y:S01]  /*1071e0*/  LOP3.LUT R8, R20, 0xffff, RZ, 0xc0, !PT ;  /* 0x0000ffff14087812 */ /* 0x000fe200078ec0ff */
[----:B------:R-:W0:Y:S01]  /*1071f0*/  LDCU UR31, c[0x0][0x398] ;  /* 0x00007300ff1f77ac */ /* 0x000e220008000800 */
[----:B------:R-:W-:-:S04]  /*107200*/  @P1 LOP3.LUT R52, R52, 0x40000000, RZ, 0xfc, !PT ;  /* 0x4000000034341812 */ /* 0x000fc800078efcff */
[----:B------:R-:W-:-:S04]  /*107210*/  LOP3.LUT R52, R52, 0xdfffffff, RZ, 0xc0, !PT ;  /* 0xdfffffff34347812 */ /* 0x000fc800078ec0ff */
[----:B------:R-:W-:Y:S02]  /*107220*/  @P0 LOP3.LUT R52, R52, 0x20000000, RZ, 0xfc, !PT ;  /* 0x2000000034340812 */ /* 0x000fe400078efcff */
[----:B------:R-:W-:Y:S02]  /*107230*/  ISETP.GE.AND P0, PT, R9, UR17, PT ;  /* 0x0000001109007c0c */ /* 0x000fe4000bf06270 */
[----:B------:R-:W-:Y:S02]  /*107240*/  LOP3.LUT R52, R52, 0xefffffff, RZ, 0xc0, !PT ;  /* 0xefffffff34347812 */ /* 0x000fe400078ec0ff */
[----:B--2---:R-:W-:Y:S02]  /*107250*/  ISETP.LT.AND P1, PT, R37, UR18, !P0 ;  /* 0x0000001225007c0c */ /* 0x004fe4000c721270 */
[----:B------:R-:W-:Y:S02]  /*107260*/  ISETP.LT.AND P0, PT, R48, UR30, !P0 ;  /* 0x0000001e30007c0c */ /* 0x000fe4000c701270 */
[----:B------:R-:W-:Y:S01]  /*107270*/  PRMT R9, R15, 0x3340, R13 ;  /* 0x000033400f097816 */ /* 0x000fe2000000000d */
[----:B------:R-:W2:Y:S01]  /*107280*/  LDCU.64 UR16, c[0x0][0x398] ;  /* 0x00007300ff1077ac */ /* 0x000ea20008000a00 */
[----:B------:R-:W-:-:S02]  /*107290*/  SHF.R.U32.HI R16, RZ, 0x8, R15 ;  /* 0x00000008ff107819 */ /* 0x000fc4000001160f */
[----:B------:R-:W-:Y:S02]  /*1072a0*/  PRMT R56, R44, 0x5410, R56 ;  /* 0x000054102c387816 */ /* 0x000fe40000000038 */
[----:B------:R-:W-:-:S03]  /*1072b0*/  PRMT R57, R42, 0x5410, R57 ;  /* 0x000054102a397816 */ /* 0x000fc60000000039 */
[----:B------:R-:W-:Y:S02]  /*1072c0*/  @P1 LOP3.LUT R52, R52, 0x10000000, RZ, 0xfc, !PT ;  /* 0x1000000034341812 */ /* 0x000fe400078efcff */
[----:B------:R-:W-:Y:S02]  /*1072d0*/  PRMT R58, R40, 0x5410, R58 ;  /* 0x00005410283a7816 */ /* 0x000fe4000000003a */
[----:B------:R-:W-:Y:S01]  /*1072e0*/  PRMT R28, R0, 0x5410, R28 ;  /* 0x00005410001c7816 */ /* 0x000fe2000000001c */
[----:B------:R-:W3:Y:S01]  /*1072f0*/  LDCU UR30, c[0x0][0x398] ;  /* 0x00007300ff1e77ac */ /* 0x000ee20008000800 */
[----:B------:R-:W-:Y:S01]  /*107300*/  LOP3.LUT R52, R52, 0xf7ffffff, RZ, 0xc0, !PT ;  /* 0xf7ffffff34347812 */ /* 0x000fe200078ec0ff */
[----:B------:R4:W-:Y:S04]  /*107310*/  STL [R1+0x608], R9 ;  /* 0x0006080901007387 */ /* 0x0009e80000100800 */
[----:B------:R-:W3:Y:S04]  /*107320*/  LDL.LU R18, [R1+0x4ac] ;  /* 0x0004ac0001127983 */ /* 0x000ee80000300800 */
[----:B------:R-:W3:Y:S01]  /*107330*/  LDL.LU R17, [R1+0x1560] ;  /* 0x0015600001117983 */ /* 0x000ee20000300800 */
[----:B------:R-:W-:-:S02]  /*107340*/  @P0 LOP3.LUT R52, R52, 0x8000000, RZ, 0xfc, !PT ;  /* 0x0800000034340812 */ /* 0x000fc400078efcff */
[----:B------:R-:W-:Y:S02]  /*107350*/  ISETP.GE.AND P0, PT, R10, UR23, PT ;  /* 0x000000170a007c0c */ /* 0x000fe4000bf06270 */
[----:B------:R-:W-:Y:S01]  /*107360*/  PRMT R10, R14, 0x3340, R8 ;  /* 0x000033400e0a7816 */ /* 0x000fe20000000008 */
[----:B------:R-:W0:Y:S04]  /*107370*/  LDCU.64 UR22, c[0x0][0x398] ;  /* 0x00007300ff1677ac */ /* 0x000e280008000a00 */
[----:B------:R0:W-:Y:S04]  /*107380*/  STL [R1+0x624], R10 ;  /* 0x0006240a01007387 */ /* 0x0001e80000100800 */
[----:B------:R-:W5:Y:S04]  /*107390*/  LDL.LU R19, [R1+0x46c] ;  /* 0x00046c0001137983 */ /* 0x000f680000300800 */
[----:B------:R-:W5:Y:S01]  /*1073a0*/  LDL.LU R20, [R1+0x60c] ;  /* 0x00060c0001147983 */ /* 0x000f620000300800 */
[----:B--2---:R-:W-:-:S02]  /*1073b0*/  ISETP.LT.AND P1, PT, R37, UR16, !P0 ;  /* 0x0000001025007c0c */ /* 0x004fc4000c721270 */
[----:B------:R-:W-:Y:S02]  /*1073c0*/  ISETP.LT.AND P0, PT, R48, UR14, !P0 ;  /* 0x0000000e30007c0c */ /* 0x000fe4000c701270 */
[----:B------:R-:W-:Y:S02]  /*1073d0*/  LOP3.LUT R52, R52, 0xfbffffff, RZ, 0xc0, !PT ;  /* 0xfbffffff34347812 */ /* 0x000fe400078ec0ff */
[----:B----4-:R-:W-:Y:S02]  /*1073e0*/  SHF.R.U32.HI R9, RZ, 0x8, R13 ;  /* 0x00000008ff097819 */ /* 0x010fe4000001160d */
[----:B------:R-:W-:Y:S02]  /*1073f0*/  SHF.R.U32.HI R15, RZ, 0x8, R14 ;  /* 0x00000008ff0f7819 */ /* 0x000fe4000001160e */
[----:B------:R-:W-:Y:S01]  /*107400*/  SHF.R.U32.HI R8, RZ, 0x8, R8 ;  /* 0x00000008ff087819 */ /* 0x000fe20000011608 */
[----:B------:R-:W2:Y:S02]  /*107410*/  LDCU.64 UR14, c[0x0][0x398] ;  /* 0x00007300ff0e77ac */ /* 0x000ea40008000a00 */
[----:B------:R-:W-:-:S04]  /*107420*/  @P1 LOP3.LUT R52, R52, 0x4000000, RZ, 0xfc, !PT ;  /* 0x0400000034341812 */ /* 0x000fc800078efcff */
[----:B------:R-:W-:-:S04]  /*107430*/  LOP3.LUT R52, R52, 0xfdffffff, RZ, 0xc0, !PT ;  /* 0xfdffffff34347812 */ /* 0x000fc800078ec0ff */
[----:B------:R-:W-:Y:S02]  /*107440*/  @P0 LOP3.LUT R52, R52, 0x2000000, RZ, 0xfc, !PT ;  /* 0x0200000034340812 */ /* 0x000fe400078efcff */
[----:B------:R-:W-:Y:S01]  /*107450*/  ISETP.GE.AND P0, PT, R11, UR21, PT ;  /* 0x000000150b007c0c */ /* 0x000fe2000bf06270 */
[----:B------:R-:W4:Y:S03]  /*107460*/  LDCU.64 UR20, c[0x0][0x398] ;  /* 0x00007300ff1477ac */ /* 0x000f260008000a00 */
[----:B0-----:R-:W-:Y:S02]  /*107470*/  ISETP.LT.AND P1, PT, R37, UR22, !P0 ;  /* 0x0000001625007c0c */ /* 0x001fe4000c721270 */
        /* <DEDUP_REMOVED lines=8> */
[----:B----4-:R-:W-:Y:S02]  /*107500*/  ISETP.LT.AND P1, PT, R37, UR20, !P0 ;  /* 0x0000001425007c0c */ /* 0x010fe4000c721270 */
[----:B------:R-:W-:-:S02]  /*107510*/  ISETP.LT.AND P0, PT, R48, UR12, !P0 ;  /* 0x0000000c30007c0c */ /* 0x000fc4000c701270 */
[----:B------:R-:W-:Y:S02]  /*107520*/  LOP3.LUT R9, R15, 0xffff, RZ, 0xc0, !PT ;  /* 0x0000ffff0f097812 */ /* 0x000fe400078ec0ff */
[----:B------:R-:W-:Y:S02]  /*107530*/  LOP3.LUT R8, R8, 0xffff, RZ, 0xc0, !PT ;  /* 0x0000ffff08087812 */ /* 0x000fe400078ec0ff */
[----:B------:R-:W-:Y:S01]  /*107540*/  LOP3.LUT R13, R16, 0xffff, RZ, 0xc0, !PT ;  /* 0x0000ffff100d7812 */ /* 0x000fe200078ec0ff */
[----:B------:R-:W0:Y:S01]  /*107550*/  LDCU.64 UR12, c[0x0][0x398] ;  /* 0x00007300ff0c77ac */ /* 0x000e220008000a00 */
[----:B------:R-:W-:Y:S01]  /*107560*/  VIADD R11, R61, 0x5f ;  /* 0x0000005f3d0b7836 */ /* 0x000fe20000000000 */
[----:B------:R-:W-:Y:S01]  /*107570*/  PRMT R9, R9, 0x3340, R8 ;  /* 0x0000334009097816 */ /* 0x000fe20000000008 */
[C---:B------:R-:W-:Y:S02]  /*107580*/  VIADD R8, R61.reuse, 0x66 ;  /* 0x000000663d087836 */ /* 0x040fe40000000000 */
[----:B------:R-:W-:Y:S01]  /*107590*/  VIADD R12, R61, 0x5e ;  /* 0x0000005e3d0c7836 */ /* 0x000fe20000000000 */
[----:B------:R-:W4:Y:S01]  /*1075a0*/  LDCU.64 UR28, c[0x0][0x398] ;  /* 0x00007300ff1c77ac */ /* 0x000f220008000a00 */
        /* <DEDUP_REMOVED lines=8> */
[----:B--2---:R-:W-:Y:S02]  /*107630*/  ISETP.LT.AND P1, PT, R37, UR14, !P0 ;  /* 0x0000000e25007c0c */ /* 0x004fe4000c721270 */
[----:B------:R-:W-:Y:S01]  /*107640*/  ISETP.LT.AND P0, PT, R48, UR11, !P0 ;  /* 0x0000000b30007c0c */ /* 0x000fe2000c701270 */
[----:B------:R-:W2:Y:S10]  /*107650*/  LDCU.64 UR26, c[0x0][0x398] ;  /* 0x00007300ff1a77ac */ /* 0x000eb40008000a00 */
[----:B------:R-:W-:-:S04]  /*107660*/  @P1 LOP3.LUT R52, R52, 0x100000, RZ, 0xfc, !PT ;  /* 0x0010000034341812 */ /* 0x000fc800078efcff */
[----:B------:R-:W-:Y:S02]  /*107670*/  LOP3.LUT R52, R52, 0xfff7ffff, RZ, 0xc0, !PT ;  /* 0xfff7ffff34347812 */ /* 0x000fe400078ec0ff */
[----:B---3--:R-:W-:-:S05]  /*107680*/  PRMT R8, R17, 0x5410, R18 ;  /* 0x0000541011087816 */ /* 0x008fca0000000012 */
[----:B------:R5:W-:Y:S04]  /*107690*/  STL [R1+0x3d0], R8 ;  /* 0x0003d00801007387 */ /* 0x000be80000100800 */
[----:B------:R-:W3:Y:S04]  /*1076a0*/  LDL.LU R18, [R1+0x2dc0] ;  /* 0x002dc00001127983 */ /* 0x000ee80000300800 */
[----:B------:R-:W2:Y:S01]  /*1076b0*/  LDL.LU R17, [R1+0x2dbc] ;  /* 0x002dbc0001117983 */ /* 0x000ea20000300800 */
[----:B-----5:R-:W-:-:S05]  /*1076c0*/  PRMT R8, R20, 0x5410, R19 ;  /* 0x0000541014087816 */ /* 0x020fca0000000013 */
[----:B------:R5:W-:Y:S04]  /*1076d0*/  STL [R1+0x3d4], R8 ;  /* 0x0003d40801007387 */ /* 0x000be80000100800 */
[----:B------:R-:W4:Y:S04]  /*1076e0*/  LDL.LU R19, [R1+0x288] ;  /* 0x0002880001137983 */ /* 0x000f280000300800 */
[----:B------:R-:W4:Y:S01]  /*1076f0*/  LDL.LU R20, [R1+0x1e0] ;  /* 0x0001e00001147983 */ /* 0x000f220000300800 */
[----:B------:R-:W-:Y:S01]  /*107700*/  @P0 LOP3.LUT R52, R52, 0x80000, RZ, 0xfc, !PT ;  /* 0x0008000034340812 */ /* 0x000fe200078efcff */
[----:B-----5:R-:W-:-:S05]  /*107710*/  VIADD R8, R61, 0x65 ;  /* 0x000000653d087836 */ /* 0x020fca0000000000 */
[----:B------:R-:W-:Y:S02]  /*107720*/  ISETP.GE.AND P0, PT, R8, UR25, PT ;  /* 0x0000001908007c0c */ /* 0x000fe4000bf06270 */
[----:B------:R-:W-:Y:S01]  /*107730*/  LOP3.LUT R52, R52, 0xfffbffff, RZ, 0xc0, !PT ;  /* 0xfffbffff34347812 */ /* 0x000fe200078ec0ff */
[C---:B------:R-:W-:Y:S02]  /*107740*/  VIADD R8, R61.reuse, 0x64 ;  /* 0x000000643d087836 */ /* 0x040fe40000000000 */
[----:B------:R-:W-:Y:S01]  /*107750*/  VIADD R9, R61, 0x61 ;  /* 0x000000613d097836 */ /* 0x000fe20000000000 */
[----:B0-----:R-:W-:Y:S02]  /*107760*/  ISETP.LT.AND P1, PT, R37, UR12, !P0 ;  /* 0x0000000c25007c0c */ /* 0x001fe4000c721270 */
[----:B------:R-:W-:Y:S01]  /*107770*/  ISETP.LT.AND P0, PT, R48, UR10, !P0 ;  /* 0x0000000a30007c0c */ /* 0x000fe2000c701270 */
[----:B------:R-:W0:Y:S01]  /*107780*/  LDCU.64 UR10, c[0x0][0x398] ;  /* 0x00007300ff0a77ac */ /* 0x000e220008000a00 */
[----:B------:R-:W-:Y:S01]  /*107790*/  VIADD R10, R61, 0x60 ;  /* 0x000000603d0a7836 */ /* 0x000fe20000000000 */
[----:B------:R-:W5:Y:S01]  /*1077a0*/  LDCU.64 UR24, c[0x0][0x398] ;  /* 0x00007300ff1877ac */ /* 0x000f620008000a00 */
        /* <DEDUP_REMOVED lines=19> */
[----:B------:R-:W-:Y:S01]  /*1078e0*/  VIADD R8, R61, 0x62 ;  /* 0x000000623d087836 */ /* 0x000fe20000000000 */
[----:B------:R-:W1:Y:S01]  /*1078f0*/  LDCU.64 UR8, c[0x0][0x398] ;  /* 0x00007300ff0877ac */ /* 0x000e620008000a00 */
[----:B------:R-:W0:Y:S06]  /*107900*/  LDCU UR18, c[0x0][0x398] ;  /* 0x00007300ff1277ac */ /* 0x000e2c0008000800 */
[----:B------:R-:W-:-:S04]  /*107910*/  @P1 LOP3.LUT R52, R52, 0x4000, RZ, 0xfc, !PT ;  /* 0x0000400034341812 */ /* 0x000fc800078efcff */
[----:B------:R-:W-:-:S04]  /*107920*/  LOP3.LUT R52, R52, 0xffffdfff, RZ, 0xc0, !PT ;  /* 0xffffdfff34347812 */ /* 0x000fc800078ec0ff */
[----:B------:R-:W-:Y:S02]  /*107930*/  @P0 LOP3.LUT R52, R52, 0x2000, RZ, 0xfc, !PT ;  /* 0x0000200034340812 */ /* 0x000fe400078efcff */
[----:B------:R-:W-:Y:S01]  /*107940*/  ISETP.GE.AND P0, PT, R8, UR23, PT ;  /* 0x0000001708007c0c */ /* 0x000fe2000bf06270 */
[----:B------:R-:W1:Y:S03]  /*107950*/  LDCU.64 UR22, c[0x0][0x398] ;  /* 0x00007300ff1677ac */ /* 0x000e660008000a00 */
[----:B0-----:R-:W-:Y:S02]  /*107960*/  ISETP.LT.AND P1, PT, R37, UR16, !P0 ;  /* 0x0000001025007c0c */ /* 0x001fe4000c721270 */
[----:B------:R-:W-:Y:S02]  /*107970*/  ISETP.LT.AND P0, PT, R48, UR7, !P0 ;  /* 0x0000000730007c0c */ /* 0x000fe4000c701270 */
[----:B------:R-:W-:-:S09]  /*107980*/  LOP3.LUT R52, R52, 0xffffefff, RZ, 0xc0, !PT ;  /* 0xffffefff34347812 */ /* 0x000fd200078ec0ff */
        /* <DEDUP_REMOVED lines=8> */
[----:B------:R-:W1:Y:S01]  /*107a10*/  LDCU.64 UR6, c[0x0][0x398] ;  /* 0x00007300ff0677ac */ /* 0x000e620008000a00 */
[----:B------:R-:W-:Y:S01]  /*107a20*/  VIADD R0, R61, 0x7 ;  /* 0x000000073d007836 */ /* 0x000fe20000000000 */
[----:B------:R-:W0:Y:S06]  /*107a30*/  LDCU UR8, c[0x0][0x398] ;  /* 0x00007300ff0877ac */ /* 0x000e2c0008000800 */
[----:B------:R-:W-:-:S04]  /*107a40*/  @P1 LOP3.LUT R52, R52, 0x400, RZ, 0xfc, !PT ;  /* 0x0000040034341812 */ /* 0x000fc800078efcff */
[----:B------:R-:W-:-:S04]  /*107a50*/  LOP3.LUT R52, R52, 0xfffffdff, RZ, 0xc0, !PT ;  /* 0xfffffdff34347812 */ /* 0x000fc800078ec0ff */
[----:B------:R-:W-:Y:S02]  /*107a60*/  @P0 LOP3.LUT R52, R52, 0x200, RZ, 0xfc, !PT ;  /* 0x0000020034340812 */ /* 0x000fe400078efcff */
[----:B------:R-:W-:Y:S01]  /*107a70*/  ISETP.GE.AND P0, PT, R10, UR15, PT ;  /* 0x0000000f0a007c0c */ /* 0x000fe2000bf06270 */
[----:B------:R-:W0:Y:S01]  /*107a80*/  LDCU.64 UR14, c[0x0][0x398] ;  /* 0x00007300ff0e77ac */ /* 0x000e220008000a00 */
[----:B---3--:R-:W-:Y:S02]  /*107a90*/  LOP3.LUT R15, R18, 0xffff, RZ, 0xc0, !PT ;  /* 0x0000ffff120f7812 */ /* 0x008fe400078ec0ff */
[----:B--2---:R-:W-:Y:S02]  /*107aa0*/  LOP3.LUT R14, R17, 0xffff, RZ, 0xc0, !PT ;  /* 0x0000ffff110e7812 */ /* 0x004fe400078ec0ff */
        /* <DEDUP_REMOVED lines=8> */
[----:B------:R-:W5:Y:S04]  /*107b30*/  LDL.LU R18, [R1+0x52c] ;  /* 0x00052c0001127983 */ /* 0x000f680000300800 */
[----:B------:R-:W5:Y:S04]  /*107b40*/  LDL.LU R17, [R1+0x520] ;  /* 0x0005200001117983 */ /* 0x000f680000300800 */
[----:B------:R-:W5:Y:S01]  /*107b50*/  LDL.LU R19, [R1+0xacc] ;  /* 0x000acc0001137983 */ /* 0x000f620000300800 */
[----:B-1----:R-:W-:-:S02]  /*107b60*/  ISETP.LT.AND P1, PT, R37, UR6, !P0 ;  /* 0x0000000625007c0c */ /* 0x002fc4000c721270 */
[----:B------:R-:W-:Y:S02]  /*107b70*/  ISETP.LT.AND P0, PT, R48, UR5, !P0 ;  /* 0x0000000530007c0c */ /* 0x000fe4000c701270 */
[----:B------:R-:W-:Y:S02]  /*107b80*/  LOP3.LUT R52, R52, 0xfffffeff, RZ, 0xc0, !PT ;  /* 0xfffffeff34347812 */ /* 0x000fe400078ec0ff */
[----:B------:R-:W-:Y:S02]  /*107b90*/  SHF.R.U32.HI R16, RZ, 0x8, R15 ;  /* 0x00000008ff107819 */ /* 0x000fe4000001160f */
[----:B--2---:R-:W-:Y:S02]  /*107ba0*/  SHF.R.U32.HI R9, RZ, 0x8, R13 ;  /* 0x00000008ff097819 */ /* 0x004fe4000001160d */
[----:B------:R-:W-:Y:S01]  /*107bb0*/  SHF.R.U32.HI R8, RZ, 0x8, R8 ;  /* 0x00000008ff087819 */ /* 0x000fe20000011608 */
[----:B------:R-:W1:Y:S02]  /*107bc0*/  LDCU UR6, c[0x0][0x398] ;  /* 0x00007300ff0677ac */ /* 0x000e640008000800 */
[----:B------:R-:W-:-:S04]  /*107bd0*/  @P1 LOP3.LUT R52, R52, 0x100, RZ, 0xfc, !PT ;  /* 0x0000010034341812 */ /* 0x000fc800078efcff */
[----:B------:R-:W-:-:S04]  /*107be0*/  LOP3.LUT R52, R52, 0xffffff7f, RZ, 0xc0, !PT ;  /* 0xffffff7f34347812 */ /* 0x000fc800078ec0ff */
[----:B------:R-:W-:Y:S02]  /*107bf0*/  @P0 LOP3.LUT R52, R52, 0x80, RZ, 0xfc, !PT ;  /* 0x0000008034340812 */ /* 0x000fe400078efcff */
[----:B------:R-:W-:Y:S02]  /*107c00*/  ISETP.GE.AND P0, PT, R11, UR13, PT ;  /* 0x0000000d0b007c0c */ /* 0x000fe4000bf06270 */
[----:B------:R-:W-:Y:S02]  /*107c10*/  SHF.R.U32.HI R15, RZ, 0x8, R14 ;  /* 0x00000008ff0f7819 */ /* 0x000fe4000001160e */
[----:B------:R-:W-:Y:S02]  /*107c20*/  LOP3.LUT R13, R16, 0xffff, RZ, 0xc0, !PT ;  /* 0x0000ffff100d7812 */ /* 0x000fe400078ec0ff */
[----:B------:R-:W-:Y:S02]  /*107c30*/  LOP3.LUT R52, R52, 0xffffffbf, RZ, 0xc0, !PT ;  /* 0xffffffbf34347812 */ /* 0x000fe400078ec0ff */
[----:B0-----:R-:W-:-:S02]  /*107c40*/  ISETP.LT.AND P1, PT, R37, UR14, !P0 ;  /* 0x0000000e25007c0c */ /* 0x001fc4000c721270 */
[----:B------:R-:W-:Y:S01]  /*107c50*/  ISETP.LT.AND P0, PT, R48, UR4, !P0 ;  /* 0x0000000430007c0c */ /* 0x000fe2000c701270 */
[----:B------:R-:W0:Y:S01]  /*107c60*/  LDCU.64 UR4, c[0x0][0x398] ;  /* 0x00007300ff0477ac */ /* 0x000e220008000a00 */
[----:B----4-:R-:W-:Y:S02]  /*107c70*/  LOP3.LUT R10, R9, 0xffff, RZ, 0xc0, !PT ;  /* 0x0000ffff090a7812 */ /* 0x010fe400078ec0ff */
[----:B------:R-:W-:Y:S01]  /*107c80*/  LOP3.LUT R8, R8, 0xffff, RZ, 0xc0, !PT ;  /* 0x0000ffff08087812 */ /* 0x000fe200078ec0ff */
[----:B------:R-:W2:Y:S06]  /*107c90*/  LDCU UR13, c[0x0][0x398] ;  /* 0x00007300ff0d77ac */ /* 0x000eac0008000800 */
[----:B------:R-:W-:-:S04]  /*107ca0*/  @P1 LOP3.LUT R52, R52, 0x40, RZ, 0xfc, !PT ;  /* 0x0000004034341812 */ /* 0x000fc800078efcff */
[----:B------:R-:W-:-:S04]  /*107cb0*/  LOP3.LUT R52, R52, 0xffffffdf, RZ, 0xc0, !PT ;  /* 0xffffffdf34347812 */ /* 0x000fc800078ec0ff */
[----:B------:R-:W-:Y:S02]  /*107cc0*/  @P0 LOP3.LUT R52, R52, 0x20, RZ, 0xfc, !PT ;  /* 0x0000002034340812 */ /* 0x000fe400078efcff */
[----:B------:R-:W-:Y:S02]  /*107cd0*/  ISETP.GE.AND P0, PT, R12, UR11, PT ;  /* 0x0000000b0c007c0c */ /* 0x000fe4000bf06270 */
[----:B------:R-:W-:Y:S02]  /*107ce0*/  LOP3.LUT R9, R15, 0xffff, RZ, 0xc0, !PT ;  /* 0x0000ffff0f097812 */ /* 0x000fe400078ec0ff */
[----:B------:R-:W-:Y:S02]  /*107cf0*/  PRMT R10, R13, 0x3340, R10 ;  /* 0x000033400d0a7816 */ /* 0x000fe4000000000a */
[----:B------:R-:W-:Y:S02]  /*107d00*/  LOP3.LUT R52, R52, 0xffffffef, RZ, 0xc0, !PT ;  /* 0xffffffef34347812 */ /* 0x000fe400078ec0ff */
[----:B0-----:R-:W-:-:S02]  /*107d10*/  ISETP.LT.AND P1, PT, R37, UR4, !P0 ;  /* 0x0000000425007c0c */ /* 0x001fc4000c721270 */
[----:B------:R-:W-:Y:S02]  /*107d20*/  ISETP.LT.AND P0, PT, R48, UR32, !P0 ;  /* 0x0000002030007c0c */ /* 0x000fe4000c701270 */
[----:B------:R-:W-:Y:S01]  /*107d30*/  PRMT R8, R9, 0x3340, R8 ;  /* 0x0000334009087816 */ /* 0x000fe20000000008 */
[----:B------:R-:W-:Y:S04]  /*107d40*/  STL [R1+0x46c], R10 ;  /* 0x00046c0a01007387 */ /* 0x000fe80000100800 */
[----:B------:R-:W4:Y:S04]  /*107d50*/  LDL.LU R43, [R1+0x464] ;  /* 0x00046400012b7983 */ /* 0x000f280000300800 */
[----:B------:R-:W4:Y:S01]  /*107d60*/  LDL.LU R20, [R1+0xac0] ;  /* 0x000ac00001147983 */ /* 0x000f220000300800 */
[----:B------:R-:W0:Y:S03]  /*107d70*/  LDCU UR11, c[0x0][0x398] ;  /* 0x00007300ff0b77ac */ /* 0x000e260008000800 */
[----:B------:R0:W-:Y:S04]  /*107d80*/  STL [R1+0x4ac], R8 ;  /* 0x0004ac0801007387 */ /* 0x0001e80000100800 */
[----:B------:R-:W2:Y:S01]  /*107d90*/  LDL.LU R47, [R1+0x460] ;  /* 0x00046000012f7983 */ /* 0x000ea20000300800 */
[----:B------:R-:W1:Y:S01]  /*107da0*/  LDCU UR4, c[0x0][0x398] ;  /* 0x00007300ff0477ac */ /* 0x000e620008000800 */
[----:B------:R-:W-:-:S02]  /*107db0*/  PRMT R12, R39, 0x5410, R55 ;  /* 0x00005410270c7816 */ /* 0x000fc40000000037 */
[----:B------:R-:W-:Y:S02]  /*107dc0*/  PRMT R13, R38, 0x5410, R31 ;  /* 0x00005410260d7816 */ /* 0x000fe4000000001f */
[----:B------:R-:W-:Y:S02]  /*107dd0*/  PRMT R15, R2, 0x5410, R29 ;  /* 0x00005410020f7816 */ /* 0x000fe4000000001d */
[----:B------:R-:W-:Y:S01]  /*107de0*/  @P1 LOP3.LUT R52, R52, 0x10, RZ, 0xfc, !PT ;  /* 0x0000001034341812 */ /* 0x000fe200078efcff */
[----:B------:R-:W1:Y:S03]  /*107df0*/  LDCU UR32, c[0x0][0x398] ;  /* 0x00007300ff2077ac */ /* 0x000e660008000800 */
[----:B------:R-:W-:Y:S01]  /*107e00*/  LOP3.LUT R52, R52, 0xfffffff7, RZ, 0xc0, !PT ;  /* 0xfffffff734347812 */ /* 0x000fe200078ec0ff */
[----:B0-----:R-:W-:-:S03]  /*107e10*/  VIADD R8, R61, 0x5d ;  /* 0x0000005d3d087836 */ /* 0x001fc60000000000 */
[----:B------:R-:W-:Y:S02]  /*107e20*/  @P0 LOP3.LUT R52, R52, 0x8, RZ, 0xfc, !PT ;  /* 0x0000000834340812 */ /* 0x000fe400078efcff */
[----:B------:R-:W-:Y:S01]  /*107e30*/  ISETP.GE.AND P0, PT, R8, UR19, PT ;  /* 0x0000001308007c0c */ /* 0x000fe2000bf06270 */
[----:B------:R-:W0:Y:S03]  /*107e40*/  LDCU UR19, c[0x0][0x398] ;  /* 0x00007300ff1377ac */ /* 0x000e260008000800 */
[----:B------:R-:W-:Y:S02]  /*107e50*/  ISETP.LT.AND P1, PT, R37, UR20, !P0 ;  /* 0x0000001425007c0c */ /* 0x000fe4000c721270 */
[----:B------:R-:W-:Y:S02]  /*107e60*/  ISETP.LT.AND P0, PT, R48, UR33, !P0 ;  /* 0x0000002130007c0c */ /* 0x000fe4000c701270 */
[----:B------:R-:W-:Y:S01]  /*107e70*/  LOP3.LUT R52, R52, 0xfffffffb, RZ, 0xc0, !PT ;  /* 0xfffffffb34347812 */ /* 0x000fe200078ec0ff */
[----:B------:R-:W-:Y:S01]  /*107e80*/  VIADD R10, R61, 0x22 ;  /* 0x000000223d0a7836 */ /* 0x000fe20000000000 */
[----:B------:R-:W0:Y:S07]  /*107e90*/  LDCU UR33, c[0x0][0x398] ;  /* 0x00007300ff2177ac */ /* 0x000e2e0008000800 */
[----:B------:R-:W-:-:S04]  /*107ea0*/  @P1 LOP3.LUT R52, R52, 0x4, RZ, 0xfc, !PT ;  /* 0x0000000434341812 */ /* 0x000fc800078efcff */
[----:B------:R-:W-:-:S04]  /*107eb0*/  LOP3.LUT R52, R52, 0xfffffffd, RZ, 0xc0, !PT ;  /* 0xfffffffd34347812 */ /* 0x000fc800078ec0ff */
[----:B------:R-:W-:-:S04]  /*107ec0*/  @P0 LOP3.LUT R52, R52, 0x2, RZ, 0xfc, !PT ;  /* 0x0000000234340812 */ /* 0x000fc800078efcff */
[----:B------:R-:W-:Y:S02]  /*107ed0*/  LOP3.LUT R52, R52, 0xfffffffe, RZ, 0xc0, !PT ;  /* 0xfffffffe34347812 */ /* 0x000fe400078ec0ff */
[----:B---3--:R-:W-:Y:S02]  /*107ee0*/  PRMT R8, R41, 0x5410, R46 ;  /* 0x0000541029087816 */ /* 0x008fe4000000002e */
[----:B------:R-:W2:Y:S04]  /*107ef0*/  LDL.LU R46, [R1+0xac4] ;  /* 0x000ac400012e7983 */ /* 0x000ea80000300800 */
[----:B------:R5:W-:Y:S02]  /*107f00*/  STL [R1+0x3d8], R8 ;  /* 0x0003d80801007387 */ /* 0x000be40000100800 */
[----:B-----5:R-:W-:-:S02]  /*107f10*/  PRMT R8, R53, 0x5410, R18 ;  /* 0x0000541035087816 */ /* 0x020fc40000000012 */
[----:B------:R-:W3:Y:S04]  /*107f20*/  LDL.LU R53, [R1+0x465c] ;  /* 0x00465c0001357983 */ /* 0x000ee80000300800 */
[----:B------:R-:W5:Y:S04]  /*107f30*/  LDL.LU R41, [R1+0x3b0] ;  /* 0x0003b00001297983 */ /* 0x000f680000300800 */
[----:B------:R-:W5:Y:S04]  /*107f40*/  LDL.LU R18, [R1+0xab4] ;  /* 0x000ab40001127983 */ /* 0x000f680000300800 */
[----:B------:R0:W-:Y:S02]  /*107f50*/  STL [R1+0x340], R8 ;  /* 0x0003400801007387 */ /* 0x0001e40000100800 */
[----:B0-----:R-:W-:-:S05]  /*107f60*/  VIADD R8, R61, 0x5c ;  /* 0x0000005c3d087836 */ /* 0x001fca0000000000 */
[----:B------:R-:W-:Y:S02]  /*107f70*/  ISETP.GE.AND P0, PT, R8, UR17, PT ;  /* 0x0000001108007c0c */ /* 0x000fe4000bf06270 */
[----:B------:R-:W-:Y:S01]  /*107f80*/  PRMT R8, R19, 0x5410, R17 ;  /* 0x0000541013087816 */ /* 0x000fe20000000011 */
[----:B------:R-:W0:Y:S01]  /*107f90*/  LDCU.64 UR16, c[0x0][0x398] ;  /* 0x00007300ff1077ac */ /* 0x000e220008000a00 */
[----:B------:R-:W-:-:S13]  /*107fa0*/  ISETP.LT.AND P1, PT, R37, UR28, !P0 ;  /* 0x0000001c25007c0c */ /* 0x000fda000c721270 */
[----:B------:R-:W-:-:S05]  /*107fb0*/  @P1 LOP3.LUT R52, R52, 0x1, RZ, 0xfc, !PT ;  /* 0x0000000134341812 */ /* 0x000fca00078efcff */
[----:B------:R-:W-:Y:S04]  /*107fc0*/  STL [R1+0x4594], R52 ;  /* 0x0045943401007387 */ /* 0x000fe80000100800 */
[----:B------:R-:W5:Y:S04]  /*107fd0*/  LDL.LU R17, [R1+0x3b4] ;  /* 0x0003b40001117983 */ /* 0x000f680000300800 */
[----:B------:R-:W5:Y:S04]  /*107fe0*/  LDL.LU R19, [R1+0xab8] ;  /* 0x000ab80001137983 */ /* 0x000f680000300800 */
[----:B------:R4:W-:Y:S01]  /*107ff0*/  STL [R1+0x344], R8 ;  /* 0x0003440801007387 */ /* 0x0009e20000100800 */
[----:B------:R-:W-:Y:S01]  /*108000*/  ISETP.LT.AND P0, PT, R48, UR35, !P0 ;  /* 0x0000002330007c0c */ /* 0x000fe2000c701270 */
[----:B------:R-:W-:Y:S01]  /*108010*/  VIADD R11, R61, 0x21 ;  /* 0x000000213d0b7836 */ /* 0x000fe20000000000 */
[----:B------:R-:W0:Y:S01]  /*108020*/  LDCU UR35, c[0x0][0x398] ;  /* 0x00007300ff2377ac */ /* 0x000e220008000800 */
[----:B----4-:R-:W-:-:S02]  /*108030*/  PRMT R8, R20, 0x5410, R43 ;  /* 0x0000541014087816 */ /* 0x010fc4000000002b */
[----:B------:R-:W4:Y:S04]  /*108040*/  LDL.LU R43, [R1+0x398] ;  /* 0x00039800012b7983 */ /* 0x000f280000300800 */
[----:B------:R-:W4:Y:S04]  /*108050*/  LDL.LU R20, [R1+0xab0] ;  /* 0x000ab00001147983 */ /* 0x000f280000300800 */
[----:B------:R0:W-:Y:S02]  /*108060*/  STL [R1+0x348], R8 ;  /* 0x0003480801007387 */ /* 0x0001e40000100800 */
[----:B0-----:R-:W-:Y:S01]  /*108070*/  VIADD R8, R61, 0x5b ;  /* 0x0000005b3d087836 */ /* 0x001fe20000000000 */
[----:B---3--:R-:W-:-:S04]  /*108080*/  LOP3.LUT R53, R53, 0x7fffffff, RZ, 0xc0, !PT ;  /* 0x7fffffff35357812 */ /* 0x008fc800078ec0ff */
[----:B------:R-:W-:Y:S02]  /*108090*/  @P0 LOP3.LUT R53, R53, 0x80000000, RZ, 0xfc, !PT ;  /* 0x8000000035350812 */ /* 0x000fe400078efcff */
[----:B------:R-:W-:Y:S02]  /*1080a0*/  ISETP.GE.AND P0, PT, R8, UR9, PT ;  /* 0x0000000908007c0c */ /* 0x000fe4000bf06270 */
[----:B--2---:R-:W-:Y:S01]  /*1080b0*/  PRMT R8, R46, 0x5410, R47 ;  /* 0x000054102e087816 */ /* 0x004fe2000000002f */
[----:B------:R-:W0:Y:S01]  /*1080c0*/  LDCU UR9, c[0x0][0x398] ;  /* 0x00007300ff0977ac */ /* 0x000e220008000800 */
[----:B------:R-:W2:Y:S01]  /*1080d0*/  LDL.LU R47, [R1+0x394] ;  /* 0x00039400012f7983 */ /* 0x000ea20000300800 */
[----:B------:R-:W-:-:S03]  /*1080e0*/  ISETP.LT.AND P1, PT, R37, UR26, !P0 ;  /* 0x0000001a25007c0c */ /* 0x000fc6000c721270 */
[----:B------:R-:W2:Y:S01]  /*1080f0*/  LDL.LU R46, [R1+0xabc] ;  /* 0x000abc00012e7983 */ /* 0x000ea20000300800 */
[----:B------:R-:W-:Y:S02]  /*108100*/  ISETP.LT.AND P0, PT, R48, UR39, !P0 ;  /* 0x0000002730007c0c */ /* 0x000fe4000c701270 */
[----:B------:R-:W-:Y:S01]  /*108110*/  LOP3.LUT R53, R53, 0xbfffffff, RZ, 0xc0, !PT ;  /* 0xbfffffff35357812 */ /* 0x000fe200078ec0ff */
[----:B------:R5:W-:Y:S04]  /*108120*/  STL [R1+0x34c], R8 ;  /* 0x00034c0801007387 */ /* 0x000be80000100800 */
[----:B------:R-:W3:Y:S04]  /*108130*/  LDL.LU R50, [R1+0x390] ;  /* 0x0003900001327983 */ /* 0x000ee80000300800 */
[----:B------:R-:W3:Y:S01]  /*108140*/  LDL.LU R49, [R1+0xaa8] ;  /* 0x000aa80001317983 */ /* 0x000ee20000300800 */
[----:B------:R-:W-:-:S02]  /*108150*/  VIADD R29, R61, 0x20 ;  /* 0x000000203d1d7836 */ /* 0x000fc40000000000 */
[C---:B------:R-:W-:Y:S02]  /*108160*/  VIADD R31, R61.reuse, 0x1e ;  /* 0x0000001e3d1f7836 */ /* 0x040fe40000000000 */
[C---:B------:R-:W-:Y:S02]  /*108170*/  VIADD R55, R61.reuse, 0x1d ;  /* 0x0000001d3d377836 */ /* 0x040fe40000000000 */
[C---:B------:R-:W-:Y:S02]  /*108180*/  VIADD R38, R61.reuse, 0x9 ;  /* 0x000000093d267836 */ /* 0x040fe40000000000 */
[C---:B------:R-:W-:Y:S02]  /*108190*/  VIADD R44, R61.reuse, 0xc ;  /* 0x0000000c3d2c7836 */ /* 0x040fe40000000000 */
[C---:B------:R-:W-:Y:S02]  /*1081a0*/  VIADD R2, R61.reuse, 0xd ;  /* 0x0000000d3d027836 */ /* 0x040fe40000000000 */
[----:B------:R-:W-:Y:S01]  /*1081b0*/  VIADD R39, R61, 0xe ;  /* 0x0000000e3d277836 */ /* 0x000fe20000000000 */
[----:B-----5:R-:W-:-:S02]  /*1081c0*/  PRMT R8, R18, 0x5410, R41 ;  /* 0x0000541012087816 */ /* 0x020fc40000000029 */
[----:B------:R-:W-:Y:S01]  /*1081d0*/  @P1 LOP3.LUT R53, R53, 0x40000000, RZ, 0xfc, !PT ;  /* 0x4000000035351812 */ /* 0x000fe200078efcff */
[C---:B------:R-:W-:Y:S02]  /*1081e0*/  VIADD R40, R61.reuse, 0x159 ;  /* 0x000001593d287836 */ /* 0x040fe40000000000 */
[----:B------:R-:W-:Y:S01]  /*1081f0*/  VIADD R42, R61, 0x15a ;  /* 0x0000015a3d2a7836 */ /* 0x000fe20000000000 */
[----:B------:R-:W5:Y:S01]  /*108200*/  LDCU UR39, c[0x0][0x398] ;  /* 0x00007300ff2777ac */ /* 0x000f620008000800 */
[----:B------:R0:W-:Y:S01]  /*108210*/  STL [R1+0x3b0], R8 ;  /* 0x0003b00801007387 */ /* 0x0001e20000100800 */
[----:B------:R-:W-:-:S03]  /*108220*/  LOP3.LUT R53, R53, 0xdfffffff, RZ, 0xc0, !PT ;  /* 0xdfffffff35357812 */ /* 0x000fc600078ec0ff */
[----:B------:R-:W5:Y:S04]  /*108230*/  LDL.LU R41, [R1+0x378] ;  /* 0x0003780001297983 */ /* 0x000f680000300800 */
[----:B------:R-:W5:Y:S01]  /*108240*/  LDL.LU R18, [R1+0xaa4] ;  /* 0x000aa40001127983 */ /* 0x000f620000300800 */
[----:B------:R-:W-:Y:S01]  /*108250*/  @P0 LOP3.LUT R53, R53, 0x20000000, RZ, 0xfc, !PT ;  /* 0x2000000035350812 */ /* 0x000fe200078efcff */
[----:B0-----:R-:W-:-:S05]  /*108260*/  VIADD R8, R61, 0x5a ;  /* 0x0000005a3d087836 */ /* 0x001fca0000000000 */
[----:B------:R-:W-:Y:S02]  /*108270*/  ISETP.GE.AND P0, PT, R8, UR7, PT ;  /* 0x0000000708007c0c */ /* 0x000fe4000bf06270 */
[----:B------:R-:W-:Y:S02]  /*108280*/  PRMT R8, R19, 0x5410, R17 ;  /* 0x0000541013087816 */ /* 0x000fe40000000011 */
[----:B------:R-:W-:Y:S01]  /*108290*/  LOP3.LUT R53, R53, 0xefffffff, RZ, 0xc0, !PT ;  /* 0xefffffff35357812 */ /* 0x000fe200078ec0ff */
[----:B------:R-:W5:Y:S04]  /*1082a0*/  LDL.LU R17, [R1+0x374] ;  /* 0x0003740001117983 */ /* 0x000f680000300800 */
[----:B------:R-:W5:Y:S01]  /*1082b0*/  LDL.LU R19, [R1+0xaa0] ;  /* 0x000aa00001137983 */ /* 0x000f620000300800 */
[----:B------:R-:W-:-:S02]  /*1082c0*/  ISETP.LT.AND P1, PT, R37, UR16, !P0 ;  /* 0x0000001025007c0c */ /* 0x000fc4000c721270 */
[----:B------:R-:W-:Y:S01]  /*1082d0*/  ISETP.LT.AND P0, PT, R48, UR44, !P0 ;  /* 0x0000002c30007c0c */ /* 0x000fe2000c701270 */
[----:B------:R4:W-:Y:S01]  /*1082e0*/  STL [R1+0x3b4], R8 ;  /* 0x0003b40801007387 */ /* 0x0009e20000100800 */
[----:B------:R-:W0:Y:S01]  /*1082f0*/  LDCU UR7, c[0x0][0x398] ;  /* 0x00007300ff0777ac */ /* 0x000e220008000800 */
[----:B------:R-:W0:Y:S01]  /*108300*/  LDCU UR44, c[0x0][0x398] ;  /* 0x00007300ff2c77ac */ /* 0x000e220008000800 */
[----:B----4-:R-:W-:-:S07]  /*108310*/  PRMT R8, R20, 0x5410, R43 ;  /* 0x0000541014087816 */ /* 0x010fce000000002b */
[----:B------:R-:W-:Y:S01]  /*108320*/  @P1 LOP3.LUT R53, R53, 0x10000000, RZ, 0xfc, !PT ;  /* 0x1000000035351812 */ /* 0x000fe200078efcff */
[----:B------:R-:W4:Y:S04]  /*108330*/  LDL.LU R43, [R1+0x370] ;  /* 0x00037000012b7983 */ /* 0x000f280000300800 */
[----:B------:R-:W4:Y:S04]  /*108340*/  LDL.LU R20, [R1+0xaac] ;  /* 0x000aac0001147983 */ /* 0x000f280000300800 */
[----:B------:R0:W-:Y:S01]  /*108350*/  STL [R1+0x3b8], R8 ;  /* 0x0003b80801007387 */ /* 0x0001e20000100800 */
[----:B------:R-:W-:-:S04]  /*108360*/  LOP3.LUT R53, R53, 0xf7ffffff, RZ, 0xc0, !PT ;  /* 0xf7ffffff35357812 */ /* 0x000fc800078ec0ff */
[----:B------:R-:W-:Y:S01]  /*108370*/  @P0 LOP3.LUT R53, R53, 0x8000000, RZ, 0xfc, !PT ;  /* 0x0800000035350812 */ /* 0x000fe200078efcff */
[----:B0-----:R-:W-:-:S05]  /*108380*/  VIADD R8, R61, 0x59 ;  /* 0x000000593d087836 */ /* 0x001fca0000000000 */
[----:B------:R-:W-:Y:S02]  /*108390*/  ISETP.GE.AND P0, PT, R8, UR15, PT ;  /* 0x0000000f08007c0c */ /* 0x000fe4000bf06270 */
[----:B------:R-:W-:Y:S01]  /*1083a0*/  LOP3.LUT R53, R53, 0xfbffffff, RZ, 0xc0, !PT ;  /* 0xfbffffff35357812 */ /* 0x000fe200078ec0ff */
[----:B------:R-:W0:Y:S01]  /*1083b0*/  LDCU.64 UR14, c[0x0][0x398] ;  /* 0x00007300ff0e77ac */ /* 0x000e220008000a00 */
[----:B------:R-:W-:Y:S02]  /*1083c0*/  ISETP.LT.AND P1, PT, R37, UR24, !P0 ;  /* 0x0000001825007c0c */ /* 0x000fe4000c721270 */
[----:B------:R-:W-:Y:S01]  /*1083d0*/  ISETP.LT.AND P0, PT, R48, UR52, !P0 ;  /* 0x0000003430007c0c */ /* 0x000fe2000c701270 */
[----:B------:R-:W0:Y:S10]  /*1083e0*/  LDCU UR52, c[0x0][0x398] ;  /* 0x00007300ff3477ac */ /* 0x000e340008000800 */
[----:B------:R-:W-:-:S04]  /*1083f0*/  @P1 LOP3.LUT R53, R53, 0x4000000, RZ, 0xfc, !PT ;  /* 0x0400000035351812 */ /* 0x000fc800078efcff */
[----:B------:R-:W-:-:S04]  /*108400*/  LOP3.LUT R53, R53, 0xfdffffff, RZ, 0xc0, !PT ;  /* 0xfdffffff35357812 */ /* 0x000fc800078ec0ff */
[----:B------:R-:W-:Y:S02]  /*108410*/  @P0 LOP3.LUT R53, R53, 0x2000000, RZ, 0xfc, !PT ;  /* 0x0200000035350812 */ /* 0x000fe400078efcff */
[----:B--2---:R-:W-:Y:S02]  /*108420*/  PRMT R8, R46, 0x5410, R47 ;  /* 0x000054102e087816 */ /* 0x004fe4000000002f */
[----:B------:R-:W2:Y:S04]  /*108430*/  LDL.LU R47, [R1+0x184] ;  /* 0x00018400012f7983 */ /* 0x000ea80000300800 */
[----:B------:R-:W2:Y:S04]  /*108440*/  LDL.LU R46, [R1+0xa94] ;  /* 0x000a9400012e7983 */ /* 0x000ea80000300800 */
[----:B------:R0:W-:Y:S01]  /*108450*/  STL [R1+0x320], R8 ;  /* 0x0003200801007387 */ /* 0x0001e20000100800 */
[----:B---3--:R-:W-:Y:S01]  /*108460*/  PRMT R9, R49, 0x5410, R50 ;  /* 0x0000541031097816 */ /* 0x008fe20000000032 */
[----:B0-----:R-:W-:-:S04]  /*108470*/  VIADD R8, R61, 0x58 ;  /* 0x000000583d087836 */ /* 0x001fc80000000000 */
[----:B------:R-:W-:Y:S01]  /*108480*/  STL [R1+0x324], R9 ;  /* 0x0003240901007387 */ /* 0x000fe20000100800 */
[----:B------:R-:W-:Y:S02]  /*108490*/  ISETP.GE.AND P0, PT, R8, UR5, PT ;  /* 0x0000000508007c0c */ /* 0x000fe4000bf06270 */
[----:B------:R-:W-:Y:S02]  /*1084a0*/  LOP3.LUT R53, R53, 0xfeffffff, RZ, 0xc0, !PT ;  /* 0xfeffffff35357812 */ /* 0x000fe400078ec0ff */
[----:B-----5:R-:W-:Y:S01]  /*1084b0*/  PRMT R8, R18, 0x5410, R41 ;  /* 0x0000541012087816 */ /* 0x020fe20000000029 */
[----:B------:R-:W0:Y:S01]  /*1084c0*/  LDCU UR5, c[0x0][0x398] ;  /* 0x00007300ff0577ac */ /* 0x000e220008000800 */
[----:B------:R-:W3:Y:S04]  /*1084d0*/  LDL.LU R41, [R1+0x180] ;  /* 0x0001800001297983 */ /* 0x000ee80000300800 */
[----:B------:R-:W3:Y:S04]  /*1084e0*/  LDL.LU R18, [R1+0xa90] ;  /* 0x000a900001127983 */ /* 0x000ee80000300800 */
[----:B------:R5:W-:Y:S02]  /*1084f0*/  STL [R1+0x328], R8 ;  /* 0x0003280801007387 */ /* 0x000be40000100800 */
[----:B-----5:R-:W-:-:S02]  /*108500*/  PRMT R8, R19, 0x5410, R17 ;  /* 0x0000541013087816 */ /* 0x020fc40000000011 */
[----:B------:R-:W5:Y:S04]  /*108510*/  LDL.LU R17, [R1+0x17c] ;  /* 0x00017c0001117983 */ /* 0x000f680000300800 */
[----:B------:R-:W5:Y:S01]  /*108520*/  LDL.LU R19, [R1+0xa98] ;  /* 0x000a980001137983 */ /* 0x000f620000300800 */
[----:B------:R-:W-:Y:S02]  /*108530*/  ISETP.LT.AND P1, PT, R37, UR14, !P0 ;  /* 0x0000000e25007c0c */ /* 0x000fe4000c721270 */
[----:B------:R-:W-:Y:S01]  /*108540*/  ISETP.LT.AND P0, PT, R48, UR66, !P0 ;  /* 0x0000004230007c0c */ /* 0x000fe2000c701270 */
[----:B------:R0:W-:Y:S01]  /*108550*/  STL [R1+0x32c], R8 ;  /* 0x00032c0801007387 */ /* 0x0001e20000100800 */
[----:B------:R-:W1:Y:S09]  /*108560*/  LDCU UR66, c[0x0][0x398] ;  /* 0x00007300ff4277ac */ /* 0x000e720008000800 */
[----:B------:R-:W-:Y:S01]  /*108570*/  @P1 LOP3.LUT R53, R53, 0x1000000, RZ, 0xfc, !PT ;  /* 0x0100000035351812 */ /* 0x000fe200078efcff */
[----:B0-----:R-:W-:-:S03]  /*108580*/  VIADD R8, R61, 0x57 ;  /* 0x000000573d087836 */ /* 0x001fc60000000000 */
[----:B------:R-:W-:-:S04]  /*108590*/  LOP3.LUT R53, R53, 0xff7fffff, RZ, 0xc0, !PT ;  /* 0xff7fffff35357812 */ /* 0x000fc800078ec0ff */
[----:B------:R-:W-:Y:S02]  /*1085a0*/  @P0 LOP3.LUT R53, R53, 0x800000, RZ, 0xfc, !PT ;  /* 0x0080000035350812 */ /* 0x000fe400078efcff */
[----:B------:R-:W-:Y:S02]  /*1085b0*/  ISETP.GE.AND P0, PT, R8, UR21, PT ;  /* 0x0000001508007c0c */ /* 0x000fe4000bf06270 */
[----:B----4-:R-:W-:Y:S01]  /*1085c0*/  PRMT R8, R20, 0x5410, R43 ;  /* 0x0000541014087816 */ /* 0x010fe2000000002b */
[----:B------:R-:W0:Y:S01]  /*1085d0*/  LDCU.64 UR20, c[0x0][0x398] ;  /* 0x00007300ff1477ac */ /* 0x000e220008000a00 */
[----:B------:R-:W4:Y:S04]  /*1085e0*/  LDL.LU R43, [R1+0x178] ;  /* 0x00017800012b7983 */ /* 0x000f280000300800 */
[----:B------:R-:W4:Y:S01]  /*1085f0*/  LDL.LU R20, [R1+0xa9c] ;  /* 0x000a9c0001147983 */ /* 0x000f220000300800 */
[----:B------:R-:W-:-:S02]  /*108600*/  ISETP.LT.AND P1, PT, R37, UR22, !P0 ;  /* 0x0000001625007c0c */ /* 0x000fc4000c721270 */
[----:B------:R-:W-:Y:S02]  /*108610*/  ISETP.LT.AND P0, PT, R48, UR70, !P0 ;  /* 0x0000004630007c0c */ /* 0x000fe4000c701270 */
[----:B------:R-:W-:Y:S01]  /*108620*/  LOP3.LUT R53, R53, 0xffbfffff, RZ, 0xc0, !PT ;  /* 0xffbfffff35357812 */ /* 0x000fe200078ec0ff */
[----:B------:R2:W-:Y:S04]  /*108630*/  STL [R1+0x390], R8 ;  /* 0x0003900801007387 */ /* 0x0005e80000100800 */
[----:B------:R-:W4:Y:S04]  /*108640*/  LDL.LU R50, [R1+0x174] ;  /* 0x0001740001327983 */ /* 0x000f280000300800 */
[----:B------:R-:W4:Y:S01]  /*108650*/  LDL.LU R49, [R1+0xa80] ;  /* 0x000a800001317983 */ /* 0x000f220000300800 */
[----:B------:R-:W0:Y:S01]  /*108660*/  LDCU UR70, c[0x0][0x398] ;  /* 0x00007300ff4677ac */ /* 0x000e220008000800 */
[----:B------:R-:W-:-:S04]  /*108670*/  @P1 LOP3.LUT R53, R53, 0x400000, RZ, 0xfc, !PT ;  /* 0x0040000035351812 */ /* 0x000fc800078efcff */
[----:B------:R-:W-:-:S04]  /*108680*/  LOP3.LUT R53, R53, 0xffdfffff, RZ, 0xc0, !PT ;  /* 0xffdfffff35357812 */ /* 0x000fc800078ec0ff */
[----:B------:R-:W-:Y:S02]  /*108690*/  @P0 LOP3.LUT R53, R53, 0x200000, RZ, 0xfc, !PT ;  /* 0x0020000035350812 */ /* 0x000fe400078efcff */
[----:B--2---:R-:W-:-:S05]  /*1086a0*/  PRMT R8, R46, 0x5410, R47 ;  /* 0x000054102e087816 */ /* 0x004fca000000002f */
[----:B------:R2:W-:Y:S02]  /*1086b0*/  STL [R1+0x394], R8 ;  /* 0x0003940801007387 */ /* 0x0005e40000100800 */
[----:B--2---:R-:W-:-:S05]  /*1086c0*/  VIADD R8, R61, 0x56 ;  /* 0x000000563d087836 */ /* 0x004fca0000000000 */
[----:B------:R-:W-:Y:S02]  /*1086d0*/  ISETP.GE.AND P0, PT, R8, UR29, PT ;  /* 0x0000001d08007c0c */ /* 0x000fe4000bf06270 */
[----:B---3--:R-:W-:Y:S02]  /*1086e0*/  PRMT R8, R18, 0x5410, R41 ;  /* 0x0000541012087816 */ /* 0x008fe40000000029 */
[----:B------:R-:W-:Y:S01]  /*1086f0*/  LOP3.LUT R53, R53, 0xffefffff, RZ, 0xc0, !PT ;  /* 0xffefffff35357812 */ /* 0x000fe200078ec0ff */
[----:B------:R-:W2:Y:S04]  /*108700*/  LDL.LU R41, [R1+0x170] ;  /* 0x0001700001297983 */ /* 0x000ea80000300800 */
[----:B------:R-:W2:Y:S04]  /*108710*/  LDL.LU R18, [R1+0xa84] ;  /* 0x000a840001127983 */ /* 0x000ea80000300800 */
[----:B------:R5:W-:Y:S01]  /*108720*/  STL [R1+0x398], R8 ;  /* 0x0003980801007387 */ /* 0x000be20000100800 */
[----:B------:R-:W3:Y:S01]  /*108730*/  LDCU.64 UR28, c[0x0][0x398] ;  /* 0x00007300ff1c77ac */ /* 0x000ee20008000a00 */
[----:B-----5:R-:W-:-:S02]  /*108740*/  PRMT R8, R19, 0x5410, R17 ;  /* 0x0000541013087816 */ /* 0x020fc40000000011 */
[----:B------:R-:W5:Y:S04]  /*108750*/  LDL.LU R17, [R1+0x16c] ;  /* 0x00016c0001117983 */ /* 0x000f680000300800 */
[----:B------:R-:W5:Y:S01]  /*108760*/  LDL.LU R19, [R1+0xa88] ;  /* 0x000a880001137983 */ /* 0x000f620000300800 */
[----:B0-----:R-:W-:Y:S02]  /*108770*/  ISETP.LT.AND P1, PT, R37, UR20, !P0 ;  /* 0x0000001425007c0c */ /* 0x001fe4000c721270 */
[----:B------:R-:W-:Y:S01]  /*108780*/  ISETP.LT.AND P0, PT, R48, UR38, !P0 ;  /* 0x0000002630007c0c */ /* 0x000fe2000c701270 */
[----:B------:R0:W-:Y:S01]  /*108790*/  STL [R1+0x310], R8 ;  /* 0x0003100801007387 */ /* 0x0001e20000100800 */
[----:B------:R-:W1:Y:S03]  /*1087a0*/  LDCU UR38, c[0x0][0x398] ;  /* 0x00007300ff2677ac */ /* 0x000e660008000800 */
[----:B------:R-:W5:Y:S04]  /*1087b0*/  LDL.LU R47, [R1+0x168] ;  /* 0x00016800012f7983 */ /* 0x000f680000300800 */
[----:B------:R-:W5:Y:S02]  /*1087c0*/  LDL.LU R46, [R1+0xa8c] ;  /* 0x000a8c00012e7983 */ /* 0x000f640000300800 */
[----:B------:R-:W-:Y:S01]  /*1087d0*/  @P1 LOP3.LUT R53, R53, 0x100000, RZ, 0xfc, !PT ;  /* 0x0010000035351812 */ /* 0x000fe200078efcff */
[----:B0-----:R-:W-:-:S03]  /*1087e0*/  VIADD R8, R61, 0x55 ;  /* 0x000000553d087836 */ /* 0x001fc60000000000 */
[----:B------:R-:W-:-:S04]  /*1087f0*/  LOP3.LUT R53, R53, 0xfff7ffff, RZ, 0xc0, !PT ;  /* 0xfff7ffff35357812 */ /* 0x000fc800078ec0ff */
[----:B------:R-:W-:Y:S02]  /*108800*/  @P0 LOP3.LUT R53, R53, 0x80000, RZ, 0xfc, !PT ;  /* 0x0008000035350812 */ /* 0x000fe400078efcff */
[----:B------:R-:W-:Y:S02]  /*108810*/  ISETP.GE.AND P0, PT, R8, UR27, PT ;  /* 0x0000001b08007c0c */ /* 0x000fe4000bf06270 */
[----:B----4-:R-:W-:Y:S01]  /*108820*/  PRMT R8, R20, 0x5410, R43 ;  /* 0x0000541014087816 */ /* 0x010fe2000000002b */
[----:B------:R-:W0:Y:S04]  /*108830*/  LDCU.64 UR26, c[0x0][0x398] ;  /* 0x00007300ff1a77ac */ /* 0x000e280008000a00 */
[----:B------:R4:W-:Y:S04]  /*108840*/  STL [R1+0x314], R8 ;  /* 0x0003140801007387 */ /* 0x0009e80000100800 */
[----:B------:R-:W5:Y:S04]  /*108850*/  LDL.LU R43, [R1+0x164] ;  /* 0x00016400012b7983 */ /* 0x000f680000300800 */
[----:B------:R-:W5:Y:S01]  /*108860*/  LDL.LU R20, [R1+0xa70] ;  /* 0x000a700001147983 */ /* 0x000f620000300800 */
[----:B---3--:R-:W-:-:S02]  /*108870*/  ISETP.LT.AND P1, PT, R37, UR28, !P0 ;  /* 0x0000001c25007c0c */ /* 0x008fc4000c721270 */
[----:B-1----:R-:W-:Y:S02]  /*108880*/  ISETP.LT.AND P0, PT, R48, UR38, !P0 ;  /* 0x0000002630007c0c */ /* 0x002fe4000c701270 */
[----:B------:R-:W-:Y:S02]  /*108890*/  LOP3.LUT R53, R53, 0xfffbffff, RZ, 0xc0, !PT ;  /* 0xfffbffff35357812 */ /* 0x000fe400078ec0ff */
[----:B------:R-:W-:Y:S01]  /*1088a0*/  PRMT R9, R49, 0x5410, R50 ;  /* 0x0000541031097816 */ /* 0x000fe20000000032 */
[----:B------:R-:W1:Y:S01]  /*1088b0*/  LDCU UR38, c[0x0][0x398] ;  /* 0x00007300ff2677ac */ /* 0x000e620008000800 */
[----:B----4-:R-:W-:-:S05]  /*1088c0*/  VIADD R8, R61, 0x54 ;  /* 0x000000543d087836 */ /* 0x010fca0000000000 */
[----:B------:R-:W-:-:S04]  /*1088d0*/  @P1 LOP3.LUT R53, R53, 0x40000, RZ, 0xfc, !PT ;  /* 0x0004000035351812 */ /* 0x000fc800078efcff */
[----:B------:R-:W-:Y:S01]  /*1088e0*/  LOP3.LUT R53, R53, 0xfffdffff, RZ, 0xc0, !PT ;  /* 0xfffdffff35357812 */ /* 0x000fe200078ec0ff */
[----:B------:R-:W-:Y:S03]  /*1088f0*/  STL [R1+0x318], R9 ;  /* 0x0003180901007387 */ /* 0x000fe60000100800 */
[----:B------:R-:W-:Y:S02]  /*108900*/  @P0 LOP3.LUT R53, R53, 0x20000, RZ, 0xfc, !PT ;  /* 0x0002000035350812 */ /* 0x000fe400078efcff */
[----:B------:R-:W-:Y:S01]  /*108910*/  ISETP.GE.AND P0, PT, R8, UR17, PT ;  /* 0x0000001108007c0c */ /* 0x000fe2000bf06270 */
[----:B------:R-:W3:Y:S01]  /*108920*/  LDCU.64 UR16, c[0x0][0x398] ;  /* 0x00007300ff1077ac */ /* 0x000ee20008000a00 */
[----:B--2---:R-:W-:Y:S02]  /*108930*/  PRMT R8, R18, 0x5410, R41 ;  /* 0x0000541012087816 */ /* 0x004fe40000000029 */
[----:B------:R-:W2:Y:S04]  /*108940*/  LDL.LU R41, [R1+0x160] ;  /* 0x0001600001297983 */ /* 0x000ea80000300800 */
[----:B------:R-:W2:Y:S04]  /*108950*/  LDL.LU R18, [R1+0xa7c] ;  /* 0x000a7c0001127983 */ /* 0x000ea80000300800 */
[----:B------:R5:W-:Y:S02]  /*108960*/  STL [R1+0x31c], R8 ;  /* 0x00031c0801007387 */ /* 0x000be40000100800 */
[----:B-----5:R-:W-:-:S02]  /*108970*/  PRMT R8, R19, 0x5410, R17 ;  /* 0x0000541013087816 */ /* 0x020fc40000000011 */
[----:B------:R-:W4:Y:S04]  /*108980*/  LDL.LU R17, [R1+0x15c] ;  /* 0x00015c0001117983 */ /* 0x000f280000300800 */
[----:B------:R-:W4:Y:S01]  /*108990*/  LDL.LU R19, [R1+0xa78] ;  /* 0x000a780001137983 */ /* 0x000f220000300800 */
[----:B0-----:R-:W-:Y:S02]  /*1089a0*/  ISETP.LT.AND P1, PT, R37, UR26, !P0 ;  /* 0x0000001a25007c0c */ /* 0x001fe4000c721270 */
[----:B-1----:R-:W-:Y:S02]  /*1089b0*/  ISETP.LT.AND P0, PT, R48, UR38, !P0 ;  /* 0x0000002630007c0c */ /* 0x002fe4000c701270 */
[----:B------:R-:W-:Y:S01]  /*1089c0*/  LOP3.LUT R53, R53, 0xfffeffff, RZ, 0xc0, !PT ;  /* 0xfffeffff35357812 */ /* 0x000fe200078ec0ff */
[----:B------:R0:W-:Y:S01]  /*1089d0*/  STL [R1+0x370], R8 ;  /* 0x0003700801007387 */ /* 0x0001e20000100800 */
[----:B------:R-:W1:Y:S07]  /*1089e0*/  LDCU UR38, c[0x0][0x398] ;  /* 0x00007300ff2677ac */ /* 0x000e6e0008000800 */
[----:B------:R-:W-:Y:S01]  /*1089f0*/  @P1 LOP3.LUT R53, R53, 0x10000, RZ, 0xfc, !PT ;  /* 0x0001000035351812 */ /* 0x000fe200078efcff */
[----:B0-----:R-:W-:-:S03]  /*108a00*/  VIADD R8, R61, 0x53 ;  /* 0x000000533d087836 */ /* 0x001fc60000000000 */
[----:B------:R-:W-:-:S04]  /*108a10*/  LOP3.LUT R53, R53, 0xffff7fff, RZ, 0xc0, !PT ;  /* 0xffff7fff35357812 */ /* 0x000fc800078ec0ff */
[----:B------:R-:W-:Y:S02]  /*108a20*/  @P0 LOP3.LUT R53, R53, 0x8000, RZ, 0xfc, !PT ;  /* 0x0000800035350812 */ /* 0x000fe400078efcff */
[----:B------:R-:W-:Y:S02]  /*108a30*/  ISETP.GE.AND P0, PT, R8, UR25, PT ;  /* 0x0000001908007c0c */ /* 0x000fe4000bf06270 */
[----:B------:R-:W-:Y:S01]  /*108a40*/  PRMT R8, R46, 0x5410, R47 ;  /* 0x000054102e087816 */ /* 0x000fe2000000002f */
[----:B------:R-:W0:Y:S04]  /*108a50*/  LDCU.64 UR24, c[0x0][0x398] ;  /* 0x00007300ff1877ac */ /* 0x000e280008000a00 */
[----:B------:R5:W-:Y:S04]  /*108a60*/  STL [R1+0x374], R8 ;  /* 0x0003740801007387 */ /* 0x000be80000100800 */
[----:B------:R-:W4:Y:S01]  /*108a70*/  LDL.LU R49, [R1+0x158] ;  /* 0x0001580001317983 */ /* 0x000f220000300800 */
[----:B---3--:R-:W-:-:S02]  /*108a80*/  ISETP.LT.AND P1, PT, R37, UR16, !P0 ;  /* 0x0000001025007c0c */ /* 0x008fc4000c721270 */
[----:B-----5:R-:W-:Y:S02]  /*108a90*/  PRMT R8, R20, 0x5410, R43 ;  /* 0x0000541014087816 */ /* 0x020fe4000000002b */
[----:B------:R-:W3:Y:S04]  /*108aa0*/  LDL.LU R20, [R1+0xa74] ;  /* 0x000a740001147983 */ /* 0x000ee80000300800 */
[----:B------:R5:W-:Y:S04]  /*108ab0*/  STL [R1+0x378], R8 ;  /* 0x0003780801007387 */ /* 0x000be80000100800 */
[----:B------:R-:W3:Y:S04]  /*108ac0*/  LDL.LU R47, [R1+0x154] ;  /* 0x00015400012f7983 */ /* 0x000ee80000300800 */
[----:B------:R-:W3:Y:S01]  /*108ad0*/  LDL.LU R46, [R1+0xa60] ;  /* 0x000a6000012e7983 */ /* 0x000ee20000300800 */
[----:B-1----:R-:W-:-:S02]  /*108ae0*/  ISETP.LT.AND P0, PT, R48, UR38, !P0 ;  /* 0x0000002630007c0c */ /* 0x002fc4000c701270 */
[----:B------:R-:W-:Y:S01]  /*108af0*/  LOP3.LUT R53, R53, 0xffffbfff, RZ, 0xc0, !PT ;  /* 0xffffbfff35357812 */ /* 0x000fe200078ec0ff */
[----:B------:R-:W3:Y:S01]  /*108b00*/  LDL.LU R43, [R1+0x150] ;  /* 0x00015000012b7983 */ /* 0x000ee20000300800 */
[----:B------:R-:W1:Y:S02]  /*108b10*/  LDCU UR38, c[0x0][0x398] ;  /* 0x00007300ff2677ac */ /* 0x000e640008000800 */
[----:B------:R-:W-:Y:S01]  /*108b20*/  @P1 LOP3.LUT R53, R53, 0x4000, RZ, 0xfc, !PT ;  /* 0x0000400035351812 */ /* 0x000fe200078efcff */
[----:B-----5:R-:W-:-:S03]  /*108b30*/  VIADD R8, R61, 0x52 ;  /* 0x000000523d087836 */ /* 0x020fc60000000000 */
[----:B------:R-:W-:-:S04]  /*108b40*/  LOP3.LUT R53, R53, 0xffffdfff, RZ, 0xc0, !PT ;  /* 0xffffdfff35357812 */ /* 0x000fc800078ec0ff */
[----:B------:R-:W-:Y:S02]  /*108b50*/  @P0 LOP3.LUT R53, R53, 0x2000, RZ, 0xfc, !PT ;  /* 0x0000200035350812 */ /* 0x000fe400078efcff */
[----:B------:R-:W-:Y:S01]  /*108b60*/  ISETP.GE.AND P0, PT, R8, UR15, PT ;  /* 0x0000000f08007c0c */ /* 0x000fe2000bf06270 */
[----:B------:R-:W5:Y:S01]  /*108b70*/  LDCU.64 UR14, c[0x0][0x398] ;  /* 0x00007300ff0e77ac */ /* 0x000f620008000a00 */
[----:B--2---:R-:W-:Y:S02]  /*108b80*/  PRMT R8, R18, 0x5410, R41 ;  /* 0x0000541012087816 */ /* 0x004fe40000000029 */
[----:B------:R-:W2:Y:S04]  /*108b90*/  LDL.LU R41, [R1+0xa6c] ;  /* 0x000a6c0001297983 */ /* 0x000ea80000300800 */
[----:B------:R4:W-:Y:S04]  /*108ba0*/  STL [R1+0x300], R8 ;  /* 0x0003000801007387 */ /* 0x0009e80000100800 */
[----:B------:R-:W2:Y:S01]  /*108bb0*/  LDL.LU R18, [R1+0x14c] ;  /* 0x00014c0001127983 */ /* 0x000ea20000300800 */
[----:B----4-:R-:W-:-:S03]  /*108bc0*/  PRMT R8, R19, 0x5410, R17 ;  /* 0x0000541013087816 */ /* 0x010fc60000000011 */
[----:B------:R-:W4:Y:S04]  /*108bd0*/  LDL.LU R17, [R1+0xa68] ;  /* 0x000a680001117983 */ /* 0x000f280000300800 */
[----:B------:R1:W-:Y:S04]  /*108be0*/  STL [R1+0x304], R8 ;  /* 0x0003040801007387 */ /* 0x0003e80000100800 */
[----:B------:R-:W4:Y:S04]  /*108bf0*/  LDL.LU R50, [R1+0x148] ;  /* 0x0001480001327983 */ /* 0x000f280000300800 */
[----:B------:R-:W4:Y:S01]  /*108c00*/  LDL.LU R19, [R1+0xa64] ;  /* 0x000a640001137983 */ /* 0x000f220000300800 */
[----:B0-----:R-:W-:-:S02]  /*108c10*/  ISETP.LT.AND P1, PT, R37, UR24, !P0 ;  /* 0x0000001825007c0c */ /* 0x001fc4000c721270 */
[----:B-1----:R-:W-:Y:S02]  /*108c20*/  ISETP.LT.AND P0, PT, R48, UR38, !P0 ;  /* 0x0000002630007c0c */ /* 0x002fe4000c701270 */
        /* <DEDUP_REMOVED lines=8> */
[----:B-----5:R-:W-:Y:S02]  /*108cb0*/  ISETP.LT.AND P1, PT, R37, UR14, !P0 ;  /* 0x0000000e25007c0c */ /* 0x020fe4000c721270 */
[----:B0-----:R-:W-:Y:S02]  /*108cc0*/  ISETP.LT.AND P0, PT, R48, UR38, !P0 ;  /* 0x0000002630007c0c */ /* 0x001fe4000c701270 */
[----:B------:R-:W-:Y:S01]  /*108cd0*/  LOP3.LUT R53, R53, 0xfffffbff, RZ, 0xc0, !PT ;  /* 0xfffffbff35357812 */ /* 0x000fe200078ec0ff */
[----:B------:R-:W0:Y:S01]  /*108ce0*/  LDCU UR38, c[0x0][0x398] ;  /* 0x00007300ff2677ac */ /* 0x000e220008000800 */
[----:B---3--:R-:W-:-:S02]  /*108cf0*/  PRMT R8, R20, 0x5410, R49 ;  /* 0x0000541014087816 */ /* 0x008fc40000000031 */
[----:B------:R-:W3:Y:S04]  /*108d00*/  LDL.LU R49, [R1+0x144] ;  /* 0x0001440001317983 */ /* 0x000ee80000300800 */
[----:B------:R-:W3:Y:S04]  /*108d10*/  LDL.LU R20, [R1+0xa58] ;  /* 0x000a580001147983 */ /* 0x000ee80000300800 */
[----:B------:R5:W-:Y:S01]  /*108d20*/  STL [R1+0x308], R8 ;  /* 0x0003080801007387 */ /* 0x000be20000100800 */
[----:B------:R-:W-:Y:S02]  /*108d30*/  @P1 LOP3.LUT R53, R53, 0x400, RZ, 0xfc, !PT ;  /* 0x0000040035351812 */ /* 0x000fe400078efcff */
[----:B-----5:R-:W-:-:S02]  /*108d40*/  PRMT R8, R46, 0x5410, R47 ;  /* 0x000054102e087816 */ /* 0x020fc4000000002f */
[----:B------:R-:W5:Y:S04]  /*108d50*/  LDL.LU R47, [R1+0x140] ;  /* 0x00014000012f7983 */ /* 0x000f680000300800 */
[----:B------:R-:W5:Y:S04]  /*108d60*/  LDL.LU R46, [R1+0xa5c] ;  /* 0x000a5c00012e7983 */ /* 0x000f680000300800 */
[----:B------:R0:W-:Y:S01]  /*108d70*/  STL [R1+0x30c], R8 ;  /* 0x00030c0801007387 */ /* 0x0001e20000100800 */
[----:B------:R-:W-:-:S04]  /*108d80*/  LOP3.LUT R53, R53, 0xfffffdff, RZ, 0xc0, !PT ;  /* 0xfffffdff35357812 */ /* 0x000fc800078ec0ff */
[----:B------:R-:W-:Y:S01]  /*108d90*/  @P0 LOP3.LUT R53, R53, 0x200, RZ, 0xfc, !PT ;  /* 0x0000020035350812 */ /* 0x000fe200078efcff */
[----:B0-----:R-:W-:-:S05]  /*108da0*/  VIADD R8, R61, 0x50 ;  /* 0x000000503d087836 */ /* 0x001fca0000000000 */
[----:B------:R-:W-:Y:S02]  /*108db0*/  ISETP.GE.AND P0, PT, R8, UR21, PT ;  /* 0x0000001508007c0c */ /* 0x000fe4000bf06270 */
[----:B------:R-:W-:Y:S01]  /*108dc0*/  LOP3.LUT R53, R53, 0xfffffeff, RZ, 0xc0, !PT ;  /* 0xfffffeff35357812 */ /* 0x000fe200078ec0ff */
[----:B------:R-:W0:Y:S01]  /*108dd0*/  LDCU.64 UR20, c[0x0][0x398] ;  /* 0x00007300ff1477ac */ /* 0x000e220008000a00 */
[----:B-1----:R-:W-:Y:S02]  /*108de0*/  ISETP.LT.AND P1, PT, R37, UR22, !P0 ;  /* 0x0000001625007c0c */ /* 0x002fe4000c721270 */
[----:B------:R-:W-:Y:S01]  /*108df0*/  ISETP.LT.AND P0, PT, R48, UR19, !P0 ;  /* 0x0000001330007c0c */ /* 0x000fe2000c701270 */
[----:B------:R-:W1:Y:S10]  /*108e00*/  LDCU UR19, c[0x0][0x398] ;  /* 0x00007300ff1377ac */ /* 0x000e740008000800 */
[----:B------:R-:W-:-:S04]  /*108e10*/  @P1 LOP3.LUT R53, R53, 0x100, RZ, 0xfc, !PT ;  /* 0x0000010035351812 */ /* 0x000fc800078efcff */
[----:B------:R-:W-:-:S04]  /*108e20*/  LOP3.LUT R53, R53, 0xffffff7f, RZ, 0xc0, !PT ;  /* 0xffffff7f35357812 */ /* 0x000fc800078ec0ff */
[----:B------:R-:W-:Y:S02]  /*108e30*/  @P0 LOP3.LUT R53, R53, 0x80, RZ, 0xfc, !PT ;  /* 0x0000008035350812 */ /* 0x000fe400078efcff */
[----:B--2---:R-:W-:Y:S02]  /*108e40*/  PRMT R8, R41, 0x5410, R43 ;  /* 0x0000541029087816 */ /* 0x004fe4000000002b */
[----:B------:R-:W2:Y:S04]  /*108e50*/  LDL.LU R43, [R1+0x13c] ;  /* 0x00013c00012b7983 */ /* 0x000ea80000300800 */
[----:B------:R-:W2:Y:S04]  /*108e60*/  LDL.LU R41, [R1+0xa50] ;  /* 0x000a500001297983 */ /* 0x000ea80000300800 */
[----:B------:R4:W-:Y:S02]  /*108e70*/  STL [R1+0x350], R8 ;  /* 0x0003500801007387 */ /* 0x0009e40000100800 */
[----:B----4-:R-:W-:-:S02]  /*108e80*/  PRMT R8, R17, 0x5410, R18 ;  /* 0x0000541011087816 */ /* 0x010fc40000000012 */
[----:B------:R-:W4:Y:S04]  /*108e90*/  LDL.LU R18, [R1+0x138] ;  /* 0x0001380001127983 */ /* 0x000f280000300800 */
[----:B------:R-:W4:Y:S04]  /*108ea0*/  LDL.LU R17, [R1+0xa54] ;  /* 0x000a540001117983 */ /* 0x000f280000300800 */
[----:B------:R0:W-:Y:S02]  /*108eb0*/  STL [R1+0x354], R8 ;  /* 0x0003540801007387 */ /* 0x0001e40000100800 */
[----:B0-----:R-:W-:-:S05]  /*108ec0*/  VIADD R8, R61, 0x4f ;  /* 0x0000004f3d087836 */ /* 0x001fca0000000000 */
[----:B------:R-:W-:Y:S02]  /*108ed0*/  ISETP.GE.AND P0, PT, R8, UR29, PT ;  /* 0x0000001d08007c0c */ /* 0x000fe4000bf06270 */
[----:B------:R-:W-:Y:S01]  /*108ee0*/  PRMT R8, R19, 0x5410, R50 ;  /* 0x0000541013087816 */ /* 0x000fe20000000032 */
[----:B------:R-:W0:Y:S01]  /*108ef0*/  LDCU.64 UR28, c[0x0][0x398] ;  /* 0x00007300ff1c77ac */ /* 0x000e220008000a00 */
[----:B------:R-:W4:Y:S01]  /*108f00*/  LDL.LU R19, [R1+0xa34] ;  /* 0x000a340001137983 */ /* 0x000f220000300800 */
[----:B------:R-:W-:Y:S02]  /*108f10*/  ISETP.LT.AND P1, PT, R37, UR20, !P0 ;  /* 0x0000001425007c0c */ /* 0x000fe4000c721270 */
[----:B-1----:R-:W-:Y:S02]  /*108f20*/  ISETP.LT.AND P0, PT, R48, UR19, !P0 ;  /* 0x0000001330007c0c */ /* 0x002fe4000c701270 */
[----:B------:R-:W-:Y:S01]  /*108f30*/  LOP3.LUT R53, R53, 0xffffffbf, RZ, 0xc0, !PT ;  /* 0xffffffbf35357812 */ /* 0x000fe200078ec0ff */
[----:B------:R3:W-:Y:S01]  /*108f40*/  STL [R1+0x358], R8 ;  /* 0x0003580801007387 */ /* 0x0007e20000100800 */
[----:B------:R-:W1:Y:S07]  /*108f50*/  LDCU UR19, c[0x0][0x398] ;  /* 0x00007300ff1377ac */ /* 0x000e6e0008000800 */
[----:B------:R-:W-:-:S02]  /*108f60*/  @P1 LOP3.LUT R53, R53, 0x40, RZ, 0xfc, !PT ;  /* 0x0000004035351812 */ /* 0x000fc400078efcff */
[----:B---3--:R-:W-:Y:S02]  /*108f70*/  PRMT R8, R20, 0x5410, R49 ;  /* 0x0000541014087816 */ /* 0x008fe40000000031 */
[----:B------:R-:W3:Y:S04]  /*108f80*/  LDL.LU R20, [R1+0x124] ;  /* 0x0001240001147983 */ /* 0x000ee80000300800 */
[----:B------:R0:W-:Y:S01]  /*108f90*/  STL [R1+0x40], R8 ;  /* 0x0000400801007387 */ /* 0x0001e20000100800 */
[----:B------:R-:W-:-:S04]  /*108fa0*/  LOP3.LUT R53, R53, 0xffffffdf, RZ, 0xc0, !PT ;  /* 0xffffffdf35357812 */ /* 0x000fc800078ec0ff */
[----:B------:R-:W-:Y:S01]  /*108fb0*/  @P0 LOP3.LUT R53, R53, 0x20, RZ, 0xfc, !PT ;  /* 0x0000002035350812 */ /* 0x000fe200078efcff */
[----:B0-----:R-:W-:-:S05]  /*108fc0*/  VIADD R8, R61, 0x4e ;  /* 0x0000004e3d087836 */ /* 0x001fca0000000000 */
[----:B------:R-:W-:Y:S02]  /*108fd0*/  ISETP.GE.AND P0, PT, R8, UR27, PT ;  /* 0x0000001b08007c0c */ /* 0x000fe4000bf06270 */
[----:B-----5:R-:W-:Y:S02]  /*108fe0*/  PRMT R8, R46, 0x5410, R47 ;  /* 0x000054102e087816 */ /* 0x020fe4000000002f */
[----:B------:R-:W-:Y:S01]  /*108ff0*/  LOP3.LUT R53, R53, 0xffffffef, RZ, 0xc0, !PT ;  /* 0xffffffef35357812 */ /* 0x000fe200078ec0ff */
[----:B------:R-:W0:Y:S01]  /*109000*/  LDCU.64 UR26, c[0x0][0x398] ;  /* 0x00007300ff1a77ac */ /* 0x000e220008000a00 */
[----:B------:R-:W-:Y:S02]  /*109010*/  ISETP.LT.AND P1, PT, R37, UR28, !P0 ;  /* 0x0000001c25007c0c */ /* 0x000fe4000c721270 */
[----:B-1----:R-:W-:Y:S01]  /*109020*/  ISETP.LT.AND P0, PT, R48, UR19, !P0 ;  /* 0x0000001330007c0c */ /* 0x002fe2000c701270 */
[----:B------:R2:W-:Y:S04]  /*109030*/  STL [R1+0x44], R8 ;  /* 0x0000440801007387 */ /* 0x0005e80000100800 */
[----:B------:R-:W5:Y:S04]  /*109040*/  LDL.LU R47, [R1+0x11c] ;  /* 0x00011c00012f7983 */ /* 0x000f680000300800 */
[----:B------:R-:W5:Y:S01]  /*109050*/  LDL.LU R46, [R1+0xa30] ;  /* 0x000a3000012e7983 */ /* 0x000f620000300800 */
[----:B------:R-:W1:Y:S01]  /*109060*/  LDCU UR19, c[0x0][0x398] ;  /* 0x00007300ff1377ac */ /* 0x000e620008000800 */
[----:B------:R-:W-:-:S04]  /*109070*/  @P1 LOP3.LUT R53, R53, 0x10, RZ, 0xfc, !PT ;  /* 0x0000001035351812 */ /* 0x000fc800078efcff */
[----:B------:R-:W-:-:S04]  /*109080*/  LOP3.LUT R53, R53, 0xfffffff7, RZ, 0xc0, !PT ;  /* 0xfffffff735357812 */ /* 0x000fc800078ec0ff */
[----:B------:R-:W-:Y:S02]  /*109090*/  @P0 LOP3.LUT R53, R53, 0x8, RZ, 0xfc, !PT ;  /* 0x0000000835350812 */ /* 0x000fe400078efcff */
[----:B--2---:R-:W-:-:S05]  /*1090a0*/  PRMT R8, R41, 0x5410, R43 ;  /* 0x0000541029087816 */ /* 0x004fca000000002b */
[----:B------:R2:W-:Y:S04]  /*1090b0*/  STL [R1+0x48], R8 ;  /* 0x0000480801007387 */ /* 0x0005e80000100800 */
[----:B------:R-:W3:Y:S01]  /*1090c0*/  LDL.LU R43, [R1+0x118] ;  /* 0x00011800012b7983 */ /* 0x000ee20000300800 */
[----:B--2---:R-:W-:-:S05]  /*1090d0*/  VIADD R8, R61, 0x4d ;  /* 0x0000004d3d087836 */ /* 0x004fca0000000000 */
[----:B------:R-:W-:Y:S02]  /*1090e0*/  ISETP.GE.AND P0, PT, R8, UR17, PT ;  /* 0x0000001108007c0c */ /* 0x000fe4000bf06270 */
[----:B----4-:R-:W-:Y:S02]  /*1090f0*/  PRMT R8, R17, 0x5410, R18 ;  /* 0x0000541011087816 */ /* 0x010fe40000000012 */
[----:B------:R-:W-:Y:S01]  /*109100*/  LOP3.LUT R53, R53, 0xfffffffb, RZ, 0xc0, !PT ;  /* 0xfffffffb35357812 */ /* 0x000fe200078ec0ff */
[----:B------:R-:W2:Y:S04]  /*109110*/  LDL.LU R18, [R1+0xa3c] ;  /* 0x000a3c0001127983 */ /* 0x000ea80000300800 */
[----:B------:R4:W-:Y:S01]  /*109120*/  STL [R1+0x4c], R8 ;  /* 0x00004c0801007387 */ /* 0x0009e20000100800 */
[----:B------:R-:W1:Y:S01]  /*109130*/  LDCU.64 UR16, c[0x0][0x398] ;  /* 0x00007300ff1077ac */ /* 0x000e620008000a00 */
[----:B----4-:R-:W-:-:S02]  /*109140*/  PRMT R8, R19, 0x5410, R54 ;  /* 0x0000541013087816 */ /* 0x010fc40000000036 */
[----:B------:R-:W3:Y:S01]  /*109150*/  LDL.LU R54, [R1+0x4658] ;  /* 0x0046580001367983 */ /* 0x000ee20000300800 */
[----:B0-----:R-:W-:Y:S02]  /*109160*/  ISETP.LT.AND P1, PT, R37, UR26, !P0 ;  /* 0x0000001a25007c0c */ /* 0x001fe4000c721270 */
[----:B-1----:R-:W-:Y:S01]  /*109170*/  ISETP.LT.AND P0, PT, R48, UR19, !P0 ;  /* 0x0000001330007c0c */ /* 0x002fe2000c701270 */
[----:B------:R-:W4:Y:S04]  /*109180*/  LDL.LU R50, [R1+0x114] ;  /* 0x0001140001327983 */ /* 0x000f280000300800 */
[----:B------:R-:W4:Y:S04]  /*109190*/  LDL.LU R49, [R1+0xa24] ;  /* 0x000a240001317983 */ /* 0x000f280000300800 */
[----:B------:R0:W-:Y:S01]  /*1091a0*/  STL [R1+0x330], R8 ;  /* 0x0003300801007387 */ /* 0x0001e20000100800 */
[----:B------:R-:W1:Y:S01]  /*1091b0*/  LDCU UR19, c[0x0][0x398] ;  /* 0x00007300ff1377ac */ /* 0x000e620008000800 */
[----:B------:R-:W-:Y:S01]  /*1091c0*/  @P1 LOP3.LUT R53, R53, 0x4, RZ, 0xfc, !PT ;  /* 0x0000000435351812 */ /* 0x000fe200078efcff */
[----:B0-----:R-:W-:-:S03]  /*1091d0*/  VIADD R8, R61, 0x4c ;  /* 0x0000004c3d087836 */ /* 0x001fc60000000000 */
[----:B------:R-:W-:-:S04]  /*1091e0*/  LOP3.LUT R53, R53, 0xfffffffd, RZ, 0xc0, !PT ;  /* 0xfffffffd35357812 */ /* 0x000fc800078ec0ff */
[----:B------:R-:W-:Y:S02]  /*1091f0*/  @P0 LOP3.LUT R53, R53, 0x2, RZ, 0xfc, !PT ;  /* 0x0000000235350812 */ /* 0x000fe400078efcff */
[----:B------:R-:W-:Y:S01]  /*109200*/  ISETP.GE.AND P0, PT, R8, UR25, PT ;  /* 0x0000001908007c0c */ /* 0x000fe2000bf06270 */
[----:B------:R-:W0:Y:S01]  /*109210*/  LDCU.64 UR24, c[0x0][0x398] ;  /* 0x00007300ff1877ac */ /* 0x000e220008000a00 */
[----:B---3--:R-:W-:Y:S02]  /*109220*/  PRMT R8, R54, 0x5410, R20 ;  /* 0x0000541036087816 */ /* 0x008fe40000000014 */
[----:B------:R-:W3:Y:S04]  /*109230*/  LDL.LU R54, [R1+0x4654] ;  /* 0x0046540001367983 */ /* 0x000ee80000300800 */
[----:B------:R-:W2:Y:S04]  /*109240*/  LDL.LU R41, [R1+0x110] ;  /* 0x0001100001297983 */ /* 0x000ea80000300800 */
[----:B------:R-:W2:Y:S01]  /*109250*/  LDL.LU R20, [R1+0xa28] ;  /* 0x000a280001147983 */ /* 0x000ea20000300800 */
[----:B------:R-:W-:-:S02]  /*109260*/  ISETP.LT.AND P1, PT, R37, UR16, !P0 ;  /* 0x0000001025007c0c */ /* 0x000fc4000c721270 */
[----:B------:R-:W-:Y:S02]  /*109270*/  LOP3.LUT R53, R53, 0xfffffffe, RZ, 0xc0, !PT ;  /* 0xfffffffe35357812 */ /* 0x000fe400078ec0ff */
[----:B-1----:R-:W-:Y:S01]  /*109280*/  ISETP.LT.AND P0, PT, R48, UR19, !P0 ;  /* 0x0000001330007c0c */ /* 0x002fe2000c701270 */
[----:B------:R5:W-:Y:S04]  /*109290*/  STL [R1+0x334], R8 ;  /* 0x0003340801007387 */ /* 0x000be80000100800 */
[----:B------:R-:W4:Y:S04]  /*1092a0*/  LDL.LU R17, [R1+0x10c] ;  /* 0x00010c0001117983 */ /* 0x000f280000300800 */
[----:B------:R-:W4:Y:S01]  /*1092b0*/  LDL.LU R19, [R1+0xa20] ;  /* 0x000a200001137983 */ /* 0x000f220000300800 */
[----:B------:R-:W1:Y:S01]  /*1092c0*/  LDCU UR19, c[0x0][0x398] ;  /* 0x00007300ff1377ac */ /* 0x000e620008000800 */
[----:B------:R-:W-:-:S02]  /*1092d0*/  @P1 LOP3.LUT R53, R53, 0x1, RZ, 0xfc, !PT ;  /* 0x0000000135351812 */ /* 0x000fc400078efcff */
[----:B-----5:R-:W-:-:S03]  /*1092e0*/  PRMT R8, R46, 0x5410, R47 ;  /* 0x000054102e087816 */ /* 0x020fc6000000002f */
[----:B------:R-:W-:Y:S04]  /*1092f0*/  STL [R1+0x4598], R53 ;  /* 0x0045983501007387 */ /* 0x000fe80000100800 */
[----:B------:R-:W5:Y:S04]  /*109300*/  LDL.LU R47, [R1+0x108] ;  /* 0x00010800012f7983 */ /* 0x000f680000300800 */
[----:B------:R-:W5:Y:S04]  /*109310*/  LDL.LU R46, [R1+0xa2c] ;  /* 0x000a2c00012e7983 */ /* 0x000f680000300800 */
[----:B------:R0:W-:Y:S02]  /*109320*/  STL [R1+0x338], R8 ;  /* 0x0003380801007387 */ /* 0x0001e40000100800 */
[----:B0-----:R-:W-:Y:S01]  /*109330*/  VIADD R8, R61, 0x4b ;  /* 0x0000004b3d087836 */ /* 0x001fe20000000000 */
[----:B---3--:R-:W-:-:S04]  /*109340*/  LOP3.LUT R54, R54, 0x7fffffff, RZ, 0xc0, !PT ;  /* 0x7fffffff36367812 */ /* 0x008fc800078ec0ff */
[----:B------:R-:W-:Y:S02]  /*109350*/  @P0 LOP3.LUT R54, R54, 0x80000000, RZ, 0xfc, !PT ;  /* 0x8000000036360812 */ /* 0x000fe400078efcff */
[----:B------:R-:W-:Y:S02]  /*109360*/  ISETP.GE.AND P0, PT, R8, UR15, PT ;  /* 0x0000000f08007c0c */ /* 0x000fe4000bf06270 */
[----:B--2---:R-:W-:Y:S01]  /*109370*/  PRMT R8, R18, 0x5410, R43 ;  /* 0x0000541012087816 */ /* 0x004fe2000000002b */
[----:B------:R-:W0:Y:S01]  /*109380*/  LDCU.64 UR14, c[0x0][0x398] ;  /* 0x00007300ff0e77ac */ /* 0x000e220008000a00 */
[----:B------:R-:W2:Y:S01]  /*109390*/  LDL.LU R43, [R1+0x104] ;  /* 0x00010400012b7983 */ /* 0x000ea20000300800 */
[----:B------:R-:W-:Y:S02]  /*1093a0*/  ISETP.LT.AND P1, PT, R37, UR24, !P0 ;  /* 0x0000001825007c0c */ /* 0x000fe4000c721270 */
[----:B-1----:R-:W-:Y:S01]  /*1093b0*/  ISETP.LT.AND P0, PT, R48, UR19, !P0 ;  /* 0x0000001330007c0c */ /* 0x002fe2000c701270 */
[----:B------:R-:W2:Y:S01]  /*1093c0*/  LDL.LU R18, [R1+0xa00] ;  /* 0x000a000001127983 */ /* 0x000ea20000300800 */
[----:B------:R-:W-:-:S03]  /*1093d0*/  LOP3.LUT R54, R54, 0xbfffffff, RZ, 0xc0, !PT ;  /* 0xbfffffff36367812 */ /* 0x000fc600078ec0ff */
[----:B------:R4:W-:Y:S01]  /*1093e0*/  STL [R1+0x20], R8 ;  /* 0x0000200801007387 */ /* 0x0009e20000100800 */
[----:B------:R-:W1:Y:S01]  /*1093f0*/  LDCU UR19, c[0x0][0x398] ;  /* 0x00007300ff1377ac */ /* 0x000e620008000800 */
[----:B----4-:R-:W-:-:S04]  /*109400*/  PRMT R8, R49, 0x5410, R50 ;  /* 0x0000541031087816 */ /* 0x010fc80000000032 */
[----:B------:R-:W-:Y:S01]  /*109410*/  @P1 LOP3.LUT R54, R54, 0x40000000, RZ, 0xfc, !PT ;  /* 0x4000000036361812 */ /* 0x000fe200078efcff */
[----:B------:R3:W-:Y:S03]  /*109420*/  STL [R1+0x24], R8 ;  /* 0x0000240801007387 */ /* 0x0007e60000100800 */
[----:B------:R-:W-:-:S04]  /*109430*/  LOP3.LUT R54, R54, 0xdfffffff, RZ, 0xc0, !PT ;  /* 0xdfffffff36367812 */ /* 0x000fc800078ec0ff */
[----:B------:R-:W-:Y:S01]  /*109440*/  @P0 LOP3.LUT R54, R54, 0x20000000, RZ, 0xfc, !PT ;  /* 0x2000000036360812 */ /* 0x000fe200078efcff */
[----:B---3--:R-:W-:-:S05]  /*109450*/  VIADD R8, R61, 0x4a ;  /* 0x0000004a3d087836 */ /* 0x008fca0000000000 */
[----:B------:R-:W-:Y:S02]  /*109460*/  ISETP.GE.AND P0, PT, R8, UR23, PT ;  /* 0x0000001708007c0c */ /* 0x000fe4000bf06270 */
[----:B------:R-:W-:Y:S01]  /*109470*/  PRMT R8, R20, 0x5410, R41 ;  /* 0x0000541014087816 */ /* 0x000fe20000000029 */
[----:B------:R-:W3:Y:S01]  /*109480*/  LDCU.64 UR22, c[0x0][0x398] ;  /* 0x00007300ff1677ac */ /* 0x000ee20008000a00 */
[----:B------:R-:W4:Y:S04]  /*109490*/  LDL.LU R41, [R1+0x100] ;  /* 0x0001000001297983 */ /* 0x000f280000300800 */
[----:B------:R-:W4:Y:S01]  /*1094a0*/  LDL.LU R20, [R1+0xa04] ;  /* 0x000a040001147983 */ /* 0x000f220000300800 */
[----:B0-----:R-:W-:Y:S02]  /*1094b0*/  ISETP.LT.AND P1, PT, R37, UR14, !P0 ;  /* 0x0000000e25007c0c */ /* 0x001fe4000c721270 */
[----:B-1----:R-:W-:Y:S01]  /*1094c0*/  ISETP.LT.AND P0, PT, R48, UR19, !P0 ;  /* 0x0000001330007c0c */ /* 0x002fe2000c701270 */
[----:B------:R0:W-:Y:S01]  /*1094d0*/  STL [R1+0x28], R8 ;  /* 0x0000280801007387 */ /* 0x0001e20000100800 */
[----:B------:R-:W-:Y:S01]  /*1094e0*/  LOP3.LUT R54, R54, 0xefffffff, RZ, 0xc0, !PT ;  /* 0xefffffff36367812 */ /* 0x000fe200078ec0ff */
[----:B------:R-:W1:Y:S01]  /*1094f0*/  LDCU UR19, c[0x0][0x398] ;  /* 0x00007300ff1377ac */ /* 0x000e620008000800 */
[----:B0-----:R-:W-:-:S02]  /*109500*/  PRMT R8, R19, 0x5410, R17 ;  /* 0x0000541013087816 */ /* 0x001fc40000000011 */
[----:B------:R-:W4:Y:S04]  /*109510*/  LDL.LU R17, [R1] ;  /* 0x0000000001117983 */ /* 0x000f280000300800 */
[----:B------:R-:W4:Y:S01]  /*109520*/  LDL.LU R19, [R1+0xa0c] ;  /* 0x000a0c0001137983 */ /* 0x000f220000300800 */
[----:B------:R-:W-:-:S03]  /*109530*/  @P1 LOP3.LUT R54, R54, 0x10000000, RZ, 0xfc, !PT ;  /* 0x1000000036361812 */ /* 0x000fc600078efcff */
[----:B------:R0:W-:Y:S01]  /*109540*/  STL [R1+0x2c], R8 ;  /* 0x00002c0801007387 */ /* 0x0001e20000100800 */
[----:B------:R-:W-:Y:S01]  /*109550*/  LOP3.LUT R54, R54, 0xf7ffffff, RZ, 0xc0, !PT ;  /* 0xf7ffffff36367812 */ /* 0x000fe200078ec0ff */
[----:B0-----:R-:W-:-:S03]  /*109560*/  VIADD R8, R61, 0x49 ;  /* 0x000000493d087836 */ /* 0x001fc60000000000 */
[----:B------:R-:W-:Y:S02]  /*109570*/  @P0 LOP3.LUT R54, R54, 0x8000000, RZ, 0xfc, !PT ;  /* 0x0800000036360812 */ /* 0x000fe400078efcff */
[----:B------:R-:W-:Y:S02]  /*109580*/  ISETP.GE.AND P0, PT, R8, UR21, PT ;  /* 0x0000001508007c0c */ /* 0x000fe4000bf06270 */
[----:B-----5:R-:W-:Y:S02]  /*109590*/  PRMT R8, R46, 0x5410, R47 ;  /* 0x000054102e087816 */ /* 0x020fe4000000002f */
[----:B------:R-:W-:Y:S01]  /*1095a0*/  LOP3.LUT R54, R54, 0xfbffffff, RZ, 0xc0, !PT ;  /* 0xfbffffff36367812 */ /* 0x000fe200078ec0ff */
[----:B------:R-:W0:Y:S01]  /*1095b0*/  LDCU.64 UR20, c[0x0][0x398] ;  /* 0x00007300ff1477ac */ /* 0x000e220008000a00 */
[----:B---3--:R-:W-:Y:S02]  /*1095c0*/  ISETP.LT.AND P1, PT, R37, UR22, !P0 ;  /* 0x0000001625007c0c */ /* 0x008fe4000c721270 */
[----:B-1----:R-:W-:Y:S01]  /*1095d0*/  ISETP.LT.AND P0, PT, R48, UR19, !P0 ;  /* 0x0000001330007c0c */ /* 0x002fe2000c701270 */
[----:B------:R2:W-:Y:S04]  /*1095e0*/  STL [R1+0x70], R8 ;  /* 0x0000700801007387 */ /* 0x0005e80000100800 */
[----:B------:R-:W3:Y:S04]  /*1095f0*/  LDL.LU R14, [R1+0x4] ;  /* 0x00000400010e7983 */ /* 0x000ee80000300800 */
[----:B------:R-:W3:Y:S02]  /*109600*/  LDL.LU R51, [R1+0xa08] ;  /* 0x000a080001337983 */ /* 0x000ee40000300800 */
[----:B------:R-:W-:-:S04]  /*109610*/  @P1 LOP3.LUT R54, R54, 0x4000000, RZ, 0xfc, !PT ;  /* 0x0400000036361812 */ /* 0x000fc800078efcff */
[----:B------:R-:W-:-:S04]  /*109620*/  LOP3.LUT R54, R54, 0xfdffffff, RZ, 0xc0, !PT ;  /* 0xfdffffff36367812 */ /* 0x000fc800078ec0ff */
[----:B------:R-:W-:Y:S02]  /*109630*/  @P0 LOP3.LUT R54, R54, 0x2000000, RZ, 0xfc, !PT ;  /* 0x0200000036360812 */ /* 0x000fe400078efcff */
[----:B--2---:R-:W-:-:S05]  /*109640*/  PRMT R8, R18, 0x5410, R43 ;  /* 0x0000541012087816 */ /* 0x004fca000000002b */
[----:B------:R1:W-:Y:S04]  /*109650*/  STL [R1+0x74], R8 ;  /* 0x0000740801007387 */ /* 0x0003e80000100800 */
[----:B------:R-:W2:Y:S04]  /*109660*/  LDL.LU R50, [R1+0x8] ;  /* 0x0000080001327983 */ /* 0x000ea80000300800 */
[----:B------:R-:W2:Y:S04]  /*109670*/  LDL.LU R18, [R1+0x9e4] ;  /* 0x0009e40001127983 */ /* 0x000ea80000300800 */
[----:B------:R-:W5:Y:S01]  /*109680*/  LDL.LU R49, [R1+0xc] ;  /* 0x00000c0001317983 */ /* 0x000f620000300800 */
[----:B-1----:R-:W-:-:S05]  /*109690*/  VIADD R8, R61, 0x48 ;  /* 0x000000483d087836 */ /* 0x002fca0000000000 */
[----:B------:R-:W-:Y:S01]  /*1096a0*/  ISETP.GE.AND P0, PT, R8, UR29, PT ;  /* 0x0000001d08007c0c */ /* 0x000fe2000bf06270 */
[----:B------:R-:W1:Y:S01]  /*1096b0*/  LDCU.64 UR28, c[0x0][0x398] ;  /* 0x00007300ff1c77ac */ /* 0x000e620008000a00 */
[----:B----4-:R-:W-:Y:S02]  /*1096c0*/  PRMT R8, R20, 0x5410, R41 ;  /* 0x0000541014087816 */ /* 0x010fe40000000029 */
[----:B------:R-:W5:Y:S01]  /*1096d0*/  LDL.LU R20, [R1+0x9e0] ;  /* 0x0009e00001147983 */ /* 0x000f620000300800 */
[----:B0-----:R-:W-:Y:S02]  /*1096e0*/  ISETP.LT.AND P1, PT, R37, UR20, !P0 ;  /* 0x0000001425007c0c */ /* 0x001fe4000c721270 */
[----:B------:R-:W-:Y:S02]  /*1096f0*/  ISETP.LT.AND P0, PT, R48, UR77, !P0 ;  /* 0x0000004d30007c0c */ /* 0x000fe4000c701270 */
[----:B------:R-:W-:Y:S01]  /*109700*/  LOP3.LUT R54, R54, 0xfeffffff, RZ, 0xc0, !PT ;  /* 0xfeffffff36367812 */ /* 0x000fe200078ec0ff */
[----:B------:R0:W-:Y:S04]  /*109710*/  STL [R1+0x78], R8 ;  /* 0x0000780801007387 */ /* 0x0001e80000100800 */
[----:B------:R-:W4:Y:S04]  /*109720*/  LDL.LU R47, [R1+0xfc] ;  /* 0x0000fc00012f7983 */ /* 0x000f280000300800 */
[----:B------:R-:W4:Y:S04]  /*109730*/  LDL.LU R46, [R1+0x9f0] ;  /* 0x0009f000012e7983 */ /* 0x000f280000300800 */
[----:B------:R-:W4:Y:S01]  /*109740*/  LDL.LU R43, [R1+0xf8] ;  /* 0x0000f800012b7983 */ /* 0x000f220000300800 */
[----:B------:R-:W1:Y:S01]  /*109750*/  LDCU UR77, c[0x0][0x398] ;  /* 0x00007300ff4d77ac */ /* 0x000e620008000800 */
[----:B0-----:R-:W-:-:S02]  /*109760*/  PRMT R8, R19, 0x5410, R17 ;  /* 0x0000541013087816 */ /* 0x001fc40000000011 */
[----:B------:R-:W-:Y:S01]  /*109770*/  @P1 LOP3.LUT R54, R54, 0x1000000, RZ, 0xfc, !PT ;  /* 0x0100000036361812 */ /* 0x000fe200078efcff */
[----:B------:R-:W4:Y:S04]  /*109780*/  LDL.LU R17, [R1+0x9ec] ;  /* 0x0009ec0001117983 */ /* 0x000f280000300800 */
[----:B------:R0:W-:Y:S04]  /*109790*/  STL [R1], R8 ;  /* 0x0000000801007387 */ /* 0x0001e80000100800 */
[----:B------:R-:W4:Y:S01]  /*1097a0*/  LDL.LU R41, [R1+0xf4] ;  /* 0x0000f40001297983 */ /* 0x000f220000300800 */
[----:B------:R-:W-:-:S03]  /*1097b0*/  LOP3.LUT R54, R54, 0xff7fffff, RZ, 0xc0, !PT ;  /* 0xff7fffff36367812 */ /* 0x000fc600078ec0ff */
[----:B------:R-:W4:Y:S01]  /*1097c0*/  LDL.LU R19, [R1+0x9d0] ;  /* 0x0009d00001137983 */ /* 0x000f220000300800 */
[----:B------:R-:W-:Y:S01]  /*1097d0*/  @P0 LOP3.LUT R54, R54, 0x800000, RZ, 0xfc, !PT ;  /* 0x0080000036360812 */ /* 0x000fe200078efcff */
[----:B0-----:R-:W-:-:S05]  /*1097e0*/  VIADD R8, R61, 0x47 ;  /* 0x000000473d087836 */ /* 0x001fca0000000000 */
[----:B------:R-:W-:Y:S02]  /*1097f0*/  ISETP.GE.AND P0, PT, R8, UR27, PT ;  /* 0x0000001b08007c0c */ /* 0x000fe4000bf06270 */
[----:B------:R-:W-:Y:S01]  /*109800*/  LOP3.LUT R54, R54, 0xffbfffff, RZ, 0xc0, !PT ;  /* 0xffbfffff36367812 */ /* 0x000fe200078ec0ff */
[----:B------:R-:W0:Y:S01]  /*109810*/  LDCU.64 UR26, c[0x0][0x398] ;  /* 0x00007300ff1a77ac */ /* 0x000e220008000a00 */
[----:B-1----:R-:W-:Y:S02]  /*109820*/  ISETP.LT.AND P1, PT, R37, UR28, !P0 ;  /* 0x0000001c25007c0c */ /* 0x002fe4000c721270 */
[----:B------:R-:W-:Y:S01]  /*109830*/  ISETP.LT.AND P0, PT, R48, UR76, !P0 ;  /* 0x0000004c30007c0c */ /* 0x000fe2000c701270 */
[----:B------:R-:W1:Y:S01]  /*109840*/  LDCU UR76, c[0x0][0x398] ;  /* 0x00007300ff4c77ac */ /* 0x000e620008000800 */
[----:B---3--:R-:W-:-:S05]  /*109850*/  PRMT R8, R51, 0x5410, R14 ;  /* 0x0000541033087816 */ /* 0x008fca000000000e */
[----:B------:R3:W-:Y:S04]  /*109860*/  STL [R1+0x4], R8 ;  /* 0x0000040801007387 */ /* 0x0007e80000100800 */
[----:B------:R-:W-:-:S04]  /*109870*/  @P1 LOP3.LUT R54, R54, 0x400000, RZ, 0xfc, !PT ;  /* 0x0040000036361812 */ /* 0x000fc800078efcff */
[----:B------:R-:W-:Y:S01]  /*109880*/  LOP3.LUT R54, R54, 0xffdfffff, RZ, 0xc0, !PT ;  /* 0xffdfffff36367812 */ /* 0x000fe200078ec0ff */
[----:B---3--:R-:W-:-:S03]  /*109890*/  VIADD R8, R61, 0x46 ;  /* 0x000000463d087836 */ /* 0x008fc60000000000 */
[----:B------:R-:W-:Y:S02]  /*1098a0*/  @P0 LOP3.LUT R54, R54, 0x200000, RZ, 0xfc, !PT ;  /* 0x0020000036360812 */ /* 0x000fe400078efcff */
[----:B------:R-:W-:Y:S01]  /*1098b0*/  ISETP.GE.AND P0, PT, R8, UR17, PT ;  /* 0x0000001108007c0c */ /* 0x000fe2000bf06270 */
[----:B------:R-:W3:Y:S01]  /*1098c0*/  LDCU.64 UR16, c[0x0][0x398] ;  /* 0x00007300ff1077ac */ /* 0x000ee20008000a00 */
[----:B--2---:R-:W-:Y:S02]  /*1098d0*/  PRMT R9, R18, 0x5410, R50 ;  /* 0x0000541012097816 */ /* 0x004fe40000000032 */
[----:B------:R-:W2:Y:S04]  /*1098e0*/  LDL.LU R18, [R1+0x9dc] ;  /* 0x0009dc0001127983 */ /* 0x000ea80000300800 */
[----:B------:R4:W-:Y:S01]  /*1098f0*/  STL [R1+0x8], R9 ;  /* 0x0000080901007387 */ /* 0x0009e20000100800 */
[----:B-----5:R-:W-:-:S03]  /*109900*/  PRMT R8, R20, 0x5410, R49 ;  /* 0x0000541014087816 */ /* 0x020fc60000000031 */
[----:B------:R-:W5:Y:S01]  /*109910*/  LDL.LU R20, [R1+0x9d8] ;  /* 0x0009d80001147983 */ /* 0x000f620000300800 */
[----:B0-----:R-:W-:Y:S02]  /*109920*/  ISETP.LT.AND P1, PT, R37, UR26, !P0 ;  /* 0x0000001a25007c0c */ /* 0x001fe4000c721270 */
[----:B------:R-:W-:Y:S02]  /*109930*/  ISETP.LT.AND P0, PT, R48, UR75, !P0 ;  /* 0x0000004b30007c0c */ /* 0x000fe4000c701270 */
[----:B------:R-:W-:Y:S01]  /*109940*/  LOP3.LUT R54, R54, 0xffefffff, RZ, 0xc0, !PT ;  /* 0xffefffff36367812 */ /* 0x000fe200078ec0ff */
[----:B------:R0:W-:Y:S01]  /*109950*/  STL [R1+0xc], R8 ;  /* 0x00000c0801007387 */ /* 0x0001e20000100800 */
[----:B----4-:R-:W-:Y:S02]  /*109960*/  PRMT R9, R46, 0x5410, R47 ;  /* 0x000054102e097816 */ /* 0x010fe4000000002f */
[----:B------:R-:W-:Y:S01]  /*109970*/  PRMT R14, R3, 0x5410, R30 ;  /* 0x00005410030e7816 */ /* 0x000fe2000000001e */
[----:B------:R-:W4:Y:S04]  /*109980*/  LDCU UR75, c[0x0][0x398] ;  /* 0x00007300ff4b77ac */ /* 0x000f280008000800 */
[----:B------:R-:W-:Y:S01]  /*109990*/  @P1 LOP3.LUT R54, R54, 0x100000, RZ, 0xfc, !PT ;  /* 0x0010000036361812 */ /* 0x000fe200078efcff */
[----:B0-----:R-:W-:-:S03]  /*1099a0*/  VIADD R8, R61, 0x45 ;  /* 0x000000453d087836 */ /* 0x001fc60000000000 */
[----:B------:R-:W-:Y:S01]  /*1099b0*/  LOP3.LUT R54, R54, 0xfff7ffff, RZ, 0xc0, !PT ;  /* 0xfff7ffff36367812 */ /* 0x000fe200078ec0ff */
[----:B------:R0:W-:Y:S03]  /*1099c0*/  STL [R1+0x60], R9 ;  /* 0x0000600901007387 */ /* 0x0001e60000100800 */
[----:B------:R-:W-:Y:S02]  /*1099d0*/  @P0 LOP3.LUT R54, R54, 0x80000, RZ, 0xfc, !PT ;  /* 0x0008000036360812 */ /* 0x000fe400078efcff */
[----:B------:R-:W-:Y:S02]  /*1099e0*/  ISETP.GE.AND P0, PT, R8, UR25, PT ;  /* 0x0000001908007c0c */ /* 0x000fe4000bf06270 */
[----:B------:R-:W-:Y:S01]  /*1099f0*/  PRMT R8, R17, 0x5410, R43 ;  /* 0x0000541011087816 */ /* 0x000fe2000000002b */
[----:B------:R-:W1:Y:S01]  /*109a00*/  LDCU.64 UR24, c[0x0][0x398] ;  /* 0x00007300ff1877ac */ /* 0x000e620008000a00 */
[----:B------:R-:W4:Y:S01]  /*109a10*/  LDL.LU R17, [R1+0x9d4] ;  /* 0x0009d40001117983 */ /* 0x000f220000300800 */
[----:B0-----:R-:W-:-:S03]  /*109a20*/  PRMT R9, R19, 0x5410, R41 ;  /* 0x0000541013097816 */ /* 0x001fc60000000029 */
[----:B------:R0:W-:Y:S04]  /*109a30*/  STL [R1+0x64], R8 ;  /* 0x0000640801007387 */ /* 0x0001e80000100800 */
[----:B------:R-:W4:Y:S04]  /*109a40*/  LDL.LU R19, [R1+0x9b0] ;  /* 0x0009b00001137983 */ /* 0x000f280000300800 */
[----:B------:R-:W-:Y:S04]  /*109a50*/  STL [R1+0x68], R9 ;  /* 0x0000680901007387 */ /* 0x000fe80000100800 */
[----:B------:R-:W4:Y:S04]  /*109a60*/  LDL.LU R47, [R1+0xf0] ;  /* 0x0000f000012f7983 */ /* 0x000f280000300800 */
[----:B------:R-:W4:Y:S01]  /*109a70*/  LDL.LU R46, [R1+0x9bc] ;  /* 0x0009bc00012e7983 */ /* 0x000f220000300800 */
[----:B---3--:R-:W-:-:S02]  /*109a80*/  ISETP.LT.AND P1, PT, R37, UR16, !P0 ;  /* 0x0000001025007c0c */ /* 0x008fc4000c721270 */
[----:B--2---:R-:W-:-:S05]  /*109a90*/  PRMT R32, R18, 0x5410, R32 ;  /* 0x0000541012207816 */ /* 0x004fca0000000020 */
[----:B------:R2:W-:Y:S04]  /*109aa0*/  STL [R1+0x459c], R32 ;  /* 0x00459c2001007387 */ /* 0x0005e80000100800 */
[----:B------:R-:W3:Y:S01]  /*109ab0*/  LDL.LU R43, [R1+0xec] ;  /* 0x0000ec00012b7983 */ /* 0x000ee20000300800 */
[----:B-----5:R-:W-:-:S03]  /*109ac0*/  PRMT R33, R20, 0x5410, R33 ;  /* 0x0000541014217816 */ /* 0x020fc60000000021 */
[----:B------:R-:W3:Y:S01]  /*109ad0*/  LDL.LU R20, [R1+0x9b8] ;  /* 0x0009b80001147983 */ /* 0x000ee20000300800 */
[----:B------:R-:W-:Y:S02]  /*109ae0*/  ISETP.LT.AND P0, PT, R48, UR74, !P0 ;  /* 0x0000004a30007c0c */ /* 0x000fe4000c701270 */
[----:B------:R-:W-:Y:S01]  /*109af0*/  LOP3.LUT R54, R54, 0xfffbffff, RZ, 0xc0, !PT ;  /* 0xfffbffff36367812 */ /* 0x000fe200078ec0ff */
[----:B0-----:R-:W-:Y:S01]  /*109b00*/  VIADD R8, R61, 0x44 ;  /* 0x000000443d087836 */ /* 0x001fe20000000000 */
[----:B------:R-:W5:Y:S04]  /*109b10*/  LDL.LU R41, [R1+0xe8] ;  /* 0x0000e80001297983 */ /* 0x000f680000300800 */
[----:B------:R-:W5:Y:S01]  /*109b20*/  LDL.LU R18, [R1+0x9b4] ;  /* 0x0009b40001127983 */ /* 0x000f620000300800 */
[----:B------:R-:W-:-:S02]  /*109b30*/  @P1 LOP3.LUT R54, R54, 0x40000, RZ, 0xfc, !PT ;  /* 0x0004000036361812 */ /* 0x000fc400078efcff */
[----:B----4-:R-:W-:Y:S02]  /*109b40*/  PRMT R34, R17, 0x5410, R34 ;  /* 0x0000541011227816 */ /* 0x010fe40000000022 */
[----:B------:R-:W-:Y:S02]  /*109b50*/  LOP3.LUT R54, R54, 0xfffdffff, RZ, 0xc0, !PT ;  /* 0xfffdffff36367812 */ /* 0x000fe400078ec0ff */
[----:B------:R-:W-:Y:S02]  /*109b60*/  PRMT R35, R19, 0x5410, R35 ;  /* 0x0000541013237816 */ /* 0x000fe40000000023 */
[----:B------:R-:W-:Y:S02]  /*109b70*/  @P0 LOP3.LUT R54, R54, 0x20000, RZ, 0xfc, !PT ;  /* 0x0002000036360812 */ /* 0x000fe400078efcff */
[----:B------:R-:W-:Y:S01]  /*109b80*/  ISETP.GE.AND P0, PT, R8, UR15, PT ;  /* 0x0000000f08007c0c */ /* 0x000fe2000bf06270 */
[----:B------:R-:W0:Y:S01]  /*109b90*/  LDCU.64 UR14, c[0x0][0x398] ;  /* 0x00007300ff0e77ac */ /* 0x000e220008000a00 */
[----:B------:R-:W-:-:S02]  /*109ba0*/  VIADD R30, R61, 0x1f ;  /* 0x0000001f3d1e7836 */ /* 0x000fc40000000000 */
[----:B------:R-:W-:Y:S01]  /*109bb0*/  VIADD R3, R61, 0xb ;  /* 0x0000000b3d037836 */ /* 0x000fe20000000000 */
[----:B-1----:R-:W-:Y:S02]  /*109bc0*/  ISETP.LT.AND P1, PT, R37, UR24, !P0 ;  /* 0x0000001825007c0c */ /* 0x002fe4000c721270 */
[----:B------:R-:W-:Y:S02]  /*109bd0*/  ISETP.LT.AND P0, PT, R48, UR73, !P0 ;  /* 0x0000004930007c0c */ /* 0x000fe4000c701270 */
[----:B------:R-:W-:Y:S01]  /*109be0*/  LOP3.LUT R54, R54, 0xfffeffff, RZ, 0xc0, !PT ;  /* 0xfffeffff36367812 */ /* 0x000fe200078ec0ff */
[C---:B------:R-:W-:Y:S01]  /*109bf0*/  VIADD R8, R61.reuse, 0x43 ;  /* 0x000000433d087836 */ /* 0x040fe20000000000 */
[----:B------:R-:W-:Y:S04]  /*109c00*/  STL [R1+0x45a0], R33 ;  /* 0x0045a02101007387 */ /* 0x000fe80000100800 */
[----:B------:R-:W4:Y:S01]  /*109c10*/  LDL.LU R17, [R1+0x9a0] ;  /* 0x0009a00001117983 */ /* 0x000f220000300800 */
[----:B--2---:R-:W-:Y:S01]  /*109c20*/  VIADD R32, R61, 0x11 ;  /* 0x000000113d207836 */ /* 0x004fe20000000000 */
[----:B------:R-:W1:Y:S01]  /*109c30*/  LDCU UR74, c[0x0][0x398] ;  /* 0x00007300ff4a77ac */ /* 0x000e620008000800 */
[----:B------:R-:W2:Y:S01]  /*109c40*/  LDCU UR73, c[0x0][0x398] ;  /* 0x00007300ff4977ac */ /* 0x000ea20008000800 */
        /* <DEDUP_REMOVED lines=8> */
[----:B------:R-:W-:Y:S04]  /*109cd0*/  STL [R1+0x45a4], R34 ;  /* 0x0045a42201007387 */ /* 0x000fe80000100800 */
[----:B------:R-:W2:Y:S01]  /*109ce0*/  LDL.LU R19, [R1+0x99c] ;  /* 0x00099c0001137983 */ /* 0x000ea20000300800 */
[----:B------:R-:W0:Y:S04]  /*109cf0*/  LDCU.64 UR22, c[0x0][0x398] ;  /* 0x00007300ff1677ac */ /* 0x000e280008000a00 */
[----:B------:R-:W-:Y:S01]  /*109d00*/  @P1 LOP3.LUT R54, R54, 0x4000, RZ, 0xfc, !PT ;  /* 0x0000400036361812 */ /* 0x000fe200078efcff */
[----:B------:R-:W0:Y:S03]  /*109d10*/  LDCU UR72, c[0x0][0x398] ;  /* 0x00007300ff4877ac */ /* 0x000e260008000800 */
[----:B------:R-:W-:-:S04]  /*109d20*/  LOP3.LUT R54, R54, 0xffffdfff, RZ, 0xc0, !PT ;  /* 0xffffdfff36367812 */ /* 0x000fc800078ec0ff */
[----:B------:R-:W-:Y:S02]  /*109d30*/  @P0 LOP3.LUT R54, R54, 0x2000, RZ, 0xfc, !PT ;  /* 0x0000200036360812 */ /* 0x000fe400078efcff */
[----:B------:R-:W-:Y:S02]  /*109d40*/  ISETP.GE.AND P0, PT, R8, UR21, PT ;  /* 0x0000001508007c0c */ /* 0x000fe4000bf06270 */
[----:B------:R-:W-:Y:S01]  /*109d50*/  PRMT R8, R46, 0x5410, R47 ;  /* 0x000054102e087816 */ /* 0x000fe2000000002f */
[----:B------:R-:W-:Y:S01]  /*109d60*/  STL [R1+0x45a8], R35 ;  /* 0x0045a82301007387 */ /* 0x000fe20000100800 */
[----:B---3--:R-:W-:-:S03]  /*109d70*/  PRMT R9, R20, 0x5410, R43 ;  /* 0x0000541014097816 */ /* 0x008fc6000000002b */
[----:B------:R3:W-:Y:S04]  /*109d80*/  STL [R1+0x50], R8 ;  /* 0x0000500801007387 */ /* 0x0007e80000100800 */
[----:B------:R-:W2:Y:S01]  /*109d90*/  LDL.LU R20, [R1+0x994] ;  /* 0x0009940001147983 */ /* 0x000ea20000300800 */
[----:B0-----:R-:W-:Y:S02]  /*109da0*/  ISETP.LT.AND P1, PT, R37, UR22, !P0 ;  /* 0x0000001625007c0c */ /* 0x001fe4000c721270 */
[----:B------:R-:W-:Y:S02]  /*109db0*/  ISETP.LT.AND P0, PT, R48, UR71, !P0 ;  /* 0x0000004730007c0c */ /* 0x000fe4000c701270 */
[----:B------:R-:W-:Y:S01]  /*109dc0*/  LOP3.LUT R54, R54, 0xffffefff, RZ, 0xc0, !PT ;  /* 0xffffefff36367812 */ /* 0x000fe200078ec0ff */
[----:B------:R-:W0:Y:S01]  /*109dd0*/  LDCU.64 UR20, c[0x0][0x398] ;  /* 0x00007300ff1477ac */ /* 0x000e220008000a00 */
[----:B---3--:R-:W-:Y:S01]  /*109de0*/  VIADD R8, R61, 0x41 ;  /* 0x000000413d087836 */ /* 0x008fe20000000000 */
[----:B------:R-:W-:Y:S01]  /*109df0*/  STL [R1+0x54], R9 ;  /* 0x0000540901007387 */ /* 0x000fe20000100800 */
[----:B------:R-:W3:Y:S05]  /*109e00*/  LDCU UR71, c[0x0][0x398] ;  /* 0x00007300ff4777ac */ /* 0x000eea0008000800 */
[----:B------:R-:W-:-:S04]  /*109e10*/  @P1 LOP3.LUT R54, R54, 0x1000, RZ, 0xfc, !PT ;  /* 0x0000100036361812 */ /* 0x000fc800078efcff */
[----:B------:R-:W-:-:S04]  /*109e20*/  LOP3.LUT R54, R54, 0xfffff7ff, RZ, 0xc0, !PT ;  /* 0xfffff7ff36367812 */ /* 0x000fc800078ec0ff */
[----:B------:R-:W-:Y:S02]  /*109e30*/  @P0 LOP3.LUT R54, R54, 0x800, RZ, 0xfc, !PT ;  /* 0x0000080036360812 */ /* 0x000fe400078efcff */
[----:B------:R-:W-:Y:S02]  /*109e40*/  ISETP.GE.AND P0, PT, R8, UR29, PT ;  /* 0x0000001d08007c0c */ /* 0x000fe4000bf06270 */
[----:B-----5:R-:W-:Y:S01]  /*109e50*/  PRMT R8, R18, 0x5410, R41 ;  /* 0x0000541012087816 */ /* 0x020fe20000000029 */
[----:B------:R-:W5:Y:S04]  /*109e60*/  LDCU.64 UR28, c[0x0][0x398] ;  /* 0x00007300ff1c77ac */ /* 0x000f680008000a00 */
[----:B------:R0:W-:Y:S04]  /*109e70*/  STL [R1+0x58], R8 ;  /* 0x0000580801007387 */ /* 0x0001e80000100800 */
[----:B------:R-:W3:Y:S04]  /*109e80*/  LDL.LU R49, [R1+0x990] ;  /* 0x0009900001317983 */ /* 0x000ee80000300800 */
[----:B------:R-:W5:Y:S04]  /*109e90*/  LDL.LU R47, [R1+0x30] ;  /* 0x00003000012f7983 */ /* 0x000f680000300800 */
[----:B------:R-:W5:Y:S01]  /*109ea0*/  LDL.LU R46, [R1+0x97c] ;  /* 0x00097c00012e7983 */ /* 0x000f620000300800 */
[----:B----4-:R-:W-:-:S05]  /*109eb0*/  PRMT R24, R17, 0x5410, R24 ;  /* 0x0000541011187816 */ /* 0x010fca0000000018 */
[----:B------:R4:W-:Y:S04]  /*109ec0*/  STL [R1+0x45ac], R24 ;  /* 0x0045ac1801007387 */ /* 0x0009e80000100800 */
[----:B------:R-:W4:Y:S04]  /*109ed0*/  LDL.LU R43, [R1+0x34] ;  /* 0x00003400012b7983 */ /* 0x000f280000300800 */
[----:B------:R-:W4:Y:S04]  /*109ee0*/  LDL.LU R41, [R1+0x978] ;  /* 0x0009780001297983 */ /* 0x000f280000300800 */
[----:B------:R-:W4:Y:S04]  /*109ef0*/  LDL.LU R18, [R1+0x38] ;  /* 0x0000380001127983 */ /* 0x000f280000300800 */
[----:B------:R-:W4:Y:S01]  /*109f00*/  LDL.LU R17, [R1+0x974] ;  /* 0x0009740001117983 */ /* 0x000f220000300800 */
[----:B--2---:R-:W-:-:S05]  /*109f10*/  PRMT R25, R19, 0x5410, R25 ;  /* 0x0000541013197816 */ /* 0x004fca0000000019 */
[----:B------:R-:W-:Y:S04]  /*109f20*/  STL [R1+0x45b0], R25 ;  /* 0x0045b01901007387 */ /* 0x000fe80000100800 */
[----:B------:R-:W2:Y:S01]  /*109f30*/  LDL.LU R19, [R1+0xe4] ;  /* 0x0000e40001137983 */ /* 0x000ea20000300800 */
[----:B0-----:R-:W-:Y:S02]  /*109f40*/  ISETP.LT.AND P1, PT, R37, UR20, !P0 ;  /* 0x0000001425007c0c */ /* 0x001fe4000c721270 */
[----:B------:R-:W-:Y:S02]  /*109f50*/  ISETP.LT.AND P0, PT, R48, UR69, !P0 ;  /* 0x0000004530007c0c */ /* 0x000fe4000c701270 */
[----:B------:R-:W-:Y:S02]  /*109f60*/  PRMT R26, R20, 0x5410, R26 ;  /* 0x00005410141a7816 */ /* 0x000fe4000000001a */
[----:B------:R-:W-:Y:S01]  /*109f70*/  LOP3.LUT R54, R54, 0xfffffbff, RZ, 0xc0, !PT ;  /* 0xfffffbff36367812 */ /* 0x000fe200078ec0ff */
[----:B------:R-:W2:Y:S01]  /*109f80*/  LDL.LU R20, [R1+0x988] ;  /* 0x0009880001147983 */ /* 0x000ea20000300800 */
[----:B------:R-:W-:Y:S01]  /*109f90*/  VIADD R8, R61, 0x40 ;  /* 0x000000403d087836 */ /* 0x000fe20000000000 */
[----:B---3--:R-:W-:-:S04]  /*109fa0*/  PRMT R27, R49, 0x5410, R27 ;  /* 0x00005410311b7816 */ /* 0x008fc8000000001b */
[----:B------:R-:W-:Y:S02]  /*109fb0*/  @P1 LOP3.LUT R54, R54, 0x400, RZ, 0xfc, !PT ;  /* 0x0000040036361812 */ /* 0x000fe400078efcff */
[----:B-----5:R-:W-:Y:S01]  /*109fc0*/  PRMT R9, R46, 0x5410, R47 ;  /* 0x000054102e097816 */ /* 0x020fe2000000002f */
[----:B----4-:R-:W-:Y:S01]  /*109fd0*/  VIADD R24, R61, 0x12 ;  /* 0x000000123d187836 */ /* 0x010fe20000000000 */
[----:B------:R-:W0:Y:S01]  /*109fe0*/  LDCU UR69, c[0x0][0x398] ;  /* 0x00007300ff4577ac */ /* 0x000e220008000800 */
[----:B------:R-:W-:-:S04]  /*109ff0*/  LOP3.LUT R54, R54, 0xfffffdff, RZ, 0xc0, !PT ;  /* 0xfffffdff36367812 */ /* 0x000fc800078ec0ff */
[----:B------:R-:W-:Y:S02]  /*10a000*/  @P0 LOP3.LUT R54, R54, 0x200, RZ, 0xfc, !PT ;  /* 0x0000020036360812 */ /* 0x000fe400078efcff */
[----:B------:R-:W-:Y:S01]  /*10a010*/  ISETP.GE.AND P0, PT, R8, UR27, PT ;  /* 0x0000001b08007c0c */ /* 0x000fe2000bf06270 */
[----:B------:R-:W3:Y:S03]  /*10a020*/  LDCU.64 UR26, c[0x0][0x398] ;  /* 0x00007300ff1a77ac */ /* 0x000ee60008000a00 */
[----:B------:R-:W-:Y:S02]  /*10a030*/  ISETP.LT.AND P1, PT, R37, UR28, !P0 ;  /* 0x0000001c25007c0c */ /* 0x000fe4000c721270 */
[----:B------:R-:W-:Y:S02]  /*10a040*/  ISETP.LT.AND P0, PT, R48, UR68, !P0 ;  /* 0x0000004430007c0c */ /* 0x000fe4000c701270 */
[----:B------:R-:W-:Y:S01]  /*10a050*/  LOP3.LUT R54, R54, 0xfffffeff, RZ, 0xc0, !PT ;  /* 0xfffffeff36367812 */ /* 0x000fe200078ec0ff */
[----:B------:R-:W-:Y:S01]  /*10a060*/  VIADD R8, R61, 0x3f ;  /* 0x0000003f3d087836 */ /* 0x000fe20000000000 */
[----:B------:R-:W-:Y:S01]  /*10a070*/  STL [R1+0x45b4], R26 ;  /* 0x0045b41a01007387 */ /* 0x000fe20000100800 */
[----:B------:R-:W4:Y:S06]  /*10a080*/  LDCU UR68, c[0x0][0x398] ;  /* 0x00007300ff4477ac */ /* 0x000f2c0008000800 */
[----:B------:R-:W-:-:S04]  /*10a090*/  @P1 LOP3.LUT R54, R54, 0x100, RZ, 0xfc, !PT ;  /* 0x0000010036361812 */ /* 0x000fc800078efcff */
[----:B------:R-:W-:-:S04]  /*10a0a0*/  LOP3.LUT R54, R54, 0xffffff7f, RZ, 0xc0, !PT ;  /* 0xffffff7f36367812 */ /* 0x000fc800078ec0ff */
[----:B------:R-:W-:Y:S02]  /*10a0b0*/  @P0 LOP3.LUT R54, R54, 0x80, RZ, 0xfc, !PT ;  /* 0x0000008036360812 */ /* 0x000fe400078efcff */
[----:B------:R-:W-:Y:S02]  /*10a0c0*/  ISETP.GE.AND P0, PT, R8, UR17, PT ;  /* 0x0000001108007c0c */ /* 0x000fe4000bf06270 */
[----:B------:R-:W-:Y:S02]  /*10a0d0*/  LOP3.LUT R54, R54, 0xffffffbf, RZ, 0xc0, !PT ;  /* 0xffffffbf36367812 */ /* 0x000fe400078ec0ff */
[----:B---3--:R-:W-:Y:S02]  /*10a0e0*/  ISETP.LT.AND P1, PT, R37, UR26, !P0 ;  /* 0x0000001a25007c0c */ /* 0x008fe4000c721270 */
[----:B------:R-:W-:Y:S01]  /*10a0f0*/  ISETP.LT.AND P0, PT, R48, UR67, !P0 ;  /* 0x0000004330007c0c */ /* 0x000fe2000c701270 */
[----:B------:R-:W-:Y:S01]  /*10a100*/  VIADD R8, R61, 0x3e ;  /* 0x0000003e3d087836 */ /* 0x000fe20000000000 */
[----:B------:R-:W-:Y:S01]  /*10a110*/  STL [R1+0x45b8], R27 ;  /* 0x0045b81b01007387 */ /* 0x000fe20000100800 */
[----:B------:R-:W3:Y:S08]  /*10a120*/  LDCU.64 UR16, c[0x0][0x398] ;  /* 0x00007300ff1077ac */ /* 0x000ef00008000a00 */
[----:B------:R-:W-:-:S04]  /*10a130*/  @P1 LOP3.LUT R54, R54, 0x40, RZ, 0xfc, !PT ;  /* 0x0000004036361812 */ /* 0x000fc800078efcff */
[----:B------:R-:W-:Y:S01]  /*10a140*/  LOP3.LUT R54, R54, 0xffffffdf, RZ, 0xc0, !PT ;  /* 0xffffffdf36367812 */ /* 0x000fe200078ec0ff */
[----:B------:R5:W-:Y:S04]  /*10a150*/  STL [R1+0x30], R9 ;  /* 0x0000300901007387 */ /* 0x000be80000100800 */
[----:B------:R-:W4:Y:S01]  /*10a160*/  LDL.LU R47, [R1+0x960] ;  /* 0x00096000012f7983 */ /* 0x000f220000300800 */
[----:B------:R-:W-:Y:S02]  /*10a170*/  @P0 LOP3.LUT R54, R54, 0x20, RZ, 0xfc, !PT ;  /* 0x0000002036360812 */ /* 0x000fe400078efcff */
[----:B------:R-:W-:Y:S02]  /*10a180*/  ISETP.GE.AND P0, PT, R8, UR25, PT ;  /* 0x0000001908007c0c */ /* 0x000fe4000bf06270 */
[----:B------:R-:W-:Y:S01]  /*10a190*/  PRMT R8, R41, 0x5410, R43 ;  /* 0x0000541029087816 */ /* 0x000fe2000000002b */
[----:B------:R-:W0:Y:S01]  /*10a1a0*/  LDCU.64 UR24, c[0x0][0x398] ;  /* 0x00007300ff1877ac */ /* 0x000e220008000a00 */
[----:B-----5:R-:W-:-:S03]  /*10a1b0*/  PRMT R9, R17, 0x5410, R18 ;  /* 0x0000541011097816 */ /* 0x020fc60000000012 */
[----:B------:R5:W-:Y:S04]  /*10a1c0*/  STL [R1+0x34], R8 ;  /* 0x0000340801007387 */ /* 0x000be80000100800 */
[----:B------:R-:W4:Y:S04]  /*10a1d0*/  LDL.LU R46, [R1+0x958] ;  /* 0x00095800012e7983 */ /* 0x000f280000300800 */
[----:B------:R0:W-:Y:S04]  /*10a1e0*/  STL [R1+0x38], R9 ;  /* 0x0000380901007387 */ /* 0x0001e80000100800 */
[----:B------:R-:W4:Y:S04]  /*10a1f0*/  LDL.LU R43, [R1+0x10] ;  /* 0x00001000012b7983 */ /* 0x000f280000300800 */
[----:B------:R-:W4:Y:S04]  /*10a200*/  LDL.LU R41, [R1+0x964] ;  /* 0x0009640001297983 */ /* 0x000f280000300800 */
[----:B------:R-:W0:Y:S01]  /*10a210*/  LDL.LU R18, [R1+0x1bc] ;  /* 0x0001bc0001127983 */ /* 0x000e220000300800 */
[----:B--2---:R-:W-:-:S05]  /*10a220*/  PRMT R20, R20, 0x5410, R19 ;  /* 0x0000541014147816 */ /* 0x004fca0000000013 */
[----:B------:R2:W-:Y:S04]  /*10a230*/  STL [R1+0x45bc], R20 ;  /* 0x0045bc1401007387 */ /* 0x0005e80000100800 */
[----:B------:R-:W2:Y:S01]  /*10a240*/  LDL.LU R4, [R1+0x4650] ;  /* 0x0046500001047983 */ /* 0x000ea20000300800 */
[----:B---3--:R-:W-:Y:S02]  /*10a250*/  ISETP.LT.AND P1, PT, R37, UR16, !P0 ;  /* 0x0000001025007c0c */ /* 0x008fe4000c721270 */
[----:B------:R-:W-:Y:S02]  /*10a260*/  ISETP.LT.AND P0, PT, R48, UR65, !P0 ;  /* 0x0000004130007c0c */ /* 0x000fe4000c701270 */
[----:B------:R-:W-:Y:S01]  /*10a270*/  LOP3.LUT R54, R54, 0xffffffef, RZ, 0xc0, !PT ;  /* 0xffffffef36367812 */ /* 0x000fe200078ec0ff */
[----:B-----5:R-:W-:Y:S01]  /*10a280*/  VIADD R8, R61, 0x3d ;  /* 0x0000003d3d087836 */ /* 0x020fe20000000000 */
[----:B------:R-:W3:Y:S04]  /*10a290*/  LDL.LU R17, [R1+0x18] ;  /* 0x0000180001117983 */ /* 0x000ee80000300800 */
[----:B------:R-:W3:Y:S01]  /*10a2a0*/  LDL.LU R19, [R1+0x1d0] ;  /* 0x0001d00001137983 */ /* 0x000ee20000300800 */
[----:B----4-:R-:W-:-:S02]  /*10a2b0*/  PRMT R22, R47, 0x5410, R22 ;  /* 0x000054102f167816 */ /* 0x010fc40000000016 */
[----:B------:R-:W-:Y:S02]  /*10a2c0*/  @P1 LOP3.LUT R54, R54, 0x10, RZ, 0xfc, !PT ;  /* 0x0000001036361812 */ /* 0x000fe400078efcff */
[----:B------:R-:W-:Y:S02]  /*10a2d0*/  PRMT R23, R46, 0x5410, R23 ;  /* 0x000054102e177816 */ /* 0x000fe40000000017 */
[----:B------:R-:W-:Y:S02]  /*10a2e0*/  LOP3.LUT R54, R54, 0xfffffff7, RZ, 0xc0, !PT ;  /* 0xfffffff736367812 */ /* 0x000fe400078ec0ff */
[----:B0-----:R-:W-:Y:S02]  /*10a2f0*/  PRMT R9, R18, 0x5410, R36 ;  /* 0x0000541012097816 */ /* 0x001fe40000000024 */
[----:B------:R-:W-:Y:S02]  /*10a300*/  @P0 LOP3.LUT R54, R54, 0x8, RZ, 0xfc, !PT ;  /* 0x0000000836360812 */ /* 0x000fe400078efcff */
[----:B------:R-:W-:Y:S01]  /*10a310*/  ISETP.GE.AND P0, PT, R8, UR15, PT ;  /* 0x0000000f08007c0c */ /* 0x000fe2000bf06270 */
[----:B------:R-:W0:Y:S01]  /*10a320*/  LDCU.64 UR14, c[0x0][0x398] ;  /* 0x00007300ff0e77ac */ /* 0x000e220008000a00 */
[----:B--2---:R-:W-:Y:S01]  /*10a330*/  VIADD R20, R61, 0x13 ;  /* 0x000000133d147836 */ /* 0x004fe20000000000 */
[----:B------:R-:W2:Y:S01]  /*10a340*/  LDCU UR65, c[0x0][0x398] ;  /* 0x00007300ff4177ac */ /* 0x000ea20008000800 */
[----:B------:R-:W-:-:S02]  /*10a350*/  ISETP.LT.AND P1, PT, R37, UR24, !P0 ;  /* 0x0000001825007c0c */ /* 0x000fc4000c721270 */
[----:B------:R-:W-:Y:S02]  /*10a360*/  ISETP.LT.AND P0, PT, R48, UR64, !P0 ;  /* 0x0000004030007c0c */ /* 0x000fe4000c701270 */
[----:B------:R-:W-:Y:S01]  /*10a370*/  LOP3.LUT R54, R54, 0xfffffffb, RZ, 0xc0, !PT ;  /* 0xfffffffb36367812 */ /* 0x000fe200078ec0ff */
[----:B------:R-:W-:-:S08]  /*10a380*/  VIADD R8, R61, 0x3c ;  /* 0x0000003c3d087836 */ /* 0x000fd00000000000 */
[----:B------:R-:W-:-:S04]  /*10a390*/  @P1 LOP3.LUT R54, R54, 0x4, RZ, 0xfc, !PT ;  /* 0x0000000436361812 */ /* 0x000fc800078efcff */
[----:B------:R-:W-:-:S04]  /*10a3a0*/  LOP3.LUT R54, R54, 0xfffffffd, RZ, 0xc0, !PT ;  /* 0xfffffffd36367812 */ /* 0x000fc800078ec0ff */
[----:B------:R-:W-:Y:S02]  /*10a3b0*/  @P0 LOP3.LUT R54, R54, 0x2, RZ, 0xfc, !PT ;  /* 0x0000000236360812 */ /* 0x000fe400078efcff */
[----:B------:R-:W-:Y:S01]  /*10a3c0*/  ISETP.GE.AND P0, PT, R8, UR23, PT ;  /* 0x0000001708007c0c */ /* 0x000fe2000bf06270 */
[----:B------:R-:W-:Y:S01]  /*10a3d0*/  VIADD R8, R61, 0x3b ;  /* 0x0000003b3d087836 */ /* 0x000fe20000000000 */
[----:B------:R4:W-:Y:S01]  /*10a3e0*/  STL [R1+0x45c0], R21 ;  /* 0x0045c01501007387 */ /* 0x0009e20000100800 */
[----:B------:R-:W-:Y:S02]  /*10a3f0*/  LOP3.LUT R54, R54, 0xfffffffe, RZ, 0xc0, !PT ;  /* 0xfffffffe36367812 */ /* 0x000fe400078ec0ff */
[----:B0-----:R-:W-:Y:S02]  /*10a400*/  ISETP.LT.AND P1, PT, R37, UR14, !P0 ;  /* 0x0000000e25007c0c */ /* 0x001fe4000c721270 */
[----:B------:R-:W-:Y:S01]  /*10a410*/  ISETP.LT.AND P0, PT, R48, UR60, !P0 ;  /* 0x0000003c30007c0c */ /* 0x000fe2000c701270 */
[----:B------:R-:W0:Y:S01]  /*10a420*/  LDCU.64 UR22, c[0x0][0x398] ;  /* 0x00007300ff1677ac */ /* 0x000e220008000a00 */
[----:B------:R-:W-:-:S09]  /*10a430*/  LOP3.LUT R4, R4, 0x7fffffff, RZ, 0xc0, !PT ;  /* 0x7fffffff04047812 */ /* 0x000fd200078ec0ff */
[----:B------:R-:W-:Y:S02]  /*10a440*/  @P1 LOP3.LUT R54, R54, 0x1, RZ, 0xfc, !PT ;  /* 0x0000000136361812 */ /* 0x000fe400078efcff */
[----:B------:R-:W-:Y:S01]  /*10a450*/  PRMT R18, R60, 0x5410, R5 ;  /* 0x000054103c127816 */ /* 0x000fe20000000005 */
[----:B----4-:R-:W-:Y:S01]  /*10a460*/  VIADD R21, R61, 0x14 ;  /* 0x000000143d157836 */ /* 0x010fe20000000000 */
[----:B------:R-:W-:Y:S02]  /*10a470*/  @P0 LOP3.LUT R4, R4, 0x80000000, RZ, 0xfc, !PT ;  /* 0x8000000004040812 */ /* 0x000fe400078efcff */
[----:B------:R-:W-:Y:S02]  /*10a480*/  ISETP.GE.AND P0, PT, R8, UR21, PT ;  /* 0x0000001508007c0c */ /* 0x000fe4000bf06270 */
[----:B------:R-:W-:Y:S01]  /*10a490*/  PRMT R8, R41, 0x5410, R43 ;  /* 0x0000541029087816 */ /* 0x000fe2000000002b */
[----:B------:R-:W-:Y:S04]  /*10a4a0*/  STL [R1+0x45c4], R54 ;  /* 0x0045c43601007387 */ /* 0x000fe80000100800 */
[----:B------:R-:W-:Y:S04]  /*10a4b0*/  STL [R1+0x45c8], R22 ;  /* 0x0045c81601007387 */ /* 0x000fe80000100800 */
[----:B------:R-:W-:Y:S01]  /*10a4c0*/  STL [R1+0x45cc], R23 ;  /* 0x0045cc1701007387 */ /* 0x000fe20000100800 */
[----:B------:R-:W-:-:S03]  /*10a4d0*/  LOP3.LUT R4, R4, 0xbfffffff, RZ, 0xc0, !PT ;  /* 0xbfffffff04047812 */ /* 0x000fc600078ec0ff */
[----:B------:R4:W-:Y:S04]  /*10a4e0*/  STL [R1+0x10], R8 ;  /* 0x0000100801007387 */ /* 0x0009e80000100800 */
[----:B------:R-:W5:Y:S01]  /*10a4f0*/  LDL.LU R36, [R1+0x464c] ;  /* 0x00464c0001247983 */ /* 0x000f620000300800 */
[----:B0-----:R-:W-:Y:S02]  /*10a500*/  ISETP.LT.AND P1, PT, R37, UR22, !P0 ;  /* 0x0000001625007c0c */ /* 0x001fe4000c721270 */
[----:B------:R-:W-:Y:S01]  /*10a510*/  ISETP.LT.AND P0, PT, R48, UR58, !P0 ;  /* 0x0000003a30007c0c */ /* 0x000fe2000c701270 */
[----:B------:R-:W0:Y:S01]  /*10a520*/  LDCU.64 UR20, c[0x0][0x398] ;  /* 0x00007300ff1477ac */ /* 0x000e220008000a00 */
[----:B------:R-:W0:Y:S01]  /*10a530*/  LDCU UR60, c[0x0][0x398] ;  /* 0x00007300ff3c77ac */ /* 0x000e220008000800 */
[----:B----4-:R-:W-:-:S08]  /*10a540*/  VIADD R8, R61, 0x3a ;  /* 0x0000003a3d087836 */ /* 0x010fd00000000000 */
[----:B------:R-:W-:-:S04]  /*10a550*/  @P1 LOP3.LUT R4, R4, 0x40000000, RZ, 0xfc, !PT ;  /* 0x4000000004041812 */ /* 0x000fc800078efcff */
[----:B------:R-:W-:-:S04]  /*10a560*/  LOP3.LUT R4, R4, 0xdfffffff, RZ, 0xc0, !PT ;  /* 0xdfffffff04047812 */ /* 0x000fc800078ec0ff */
[----:B------:R-:W-:Y:S02]  /*10a570*/  @P0 LOP3.LUT R4, R4, 0x20000000, RZ, 0xfc, !PT ;  /* 0x2000000004040812 */ /* 0x000fe400078efcff */
[----:B------:R-:W-:Y:S02]  /*10a580*/  ISETP.GE.AND P0, PT, R8, UR29, PT ;  /* 0x0000001d08007c0c */ /* 0x000fe4000bf06270 */
[----:B---3--:R-:W-:Y:S01]  /*10a590*/  PRMT R8, R19, 0x5410, R17 ;  /* 0x0000541013087816 */ /* 0x008fe20000000011 */
[----:B------:R-:W-:Y:S01]  /*10a5a0*/  STL [R1+0x14], R9 ;  /* 0x0000140901007387 */ /* 0x000fe20000100800 */
[----:B------:R-:W3:Y:S03]  /*10a5b0*/  LDCU.64 UR28, c[0x0][0x398] ;  /* 0x00007300ff1c77ac */ /* 0x000ee60008000a00 */
[----:B------:R4:W-:Y:S01]  /*10a5c0*/  STL [R1+0x18], R8 ;  /* 0x0000180801007387 */ /* 0x0009e20000100800 */
[----:B-----5:R-:W-:-:S03]  /*10a5d0*/  PRMT R16, R36, 0x5410, R6 ;  /* 0x0000541024107816 */ /* 0x020fc60000000006 */
[----:B------:R-:W5:Y:S04]  /*10a5e0*/  LDL.LU R6, [R1+0x4648] ;  /* 0x0046480001067983 */ /* 0x000f680000300800 */
[----:B------:R-:W2:Y:S04]  /*10a5f0*/  LDL.LU R36, [R1+0x4644] ;  /* 0x0046440001247983 */ /* 0x000ea80000300800 */
[----:B------:R1:W-:Y:S01]  /*10a600*/  STL [R1+0x45d0], R16 ;  /* 0x0045d01001007387 */ /* 0x0003e20000100800 */
[----:B0-----:R-:W-:Y:S02]  /*10a610*/  ISETP.LT.AND P1, PT, R37, UR20, !P0 ;  /* 0x0000001425007c0c */ /* 0x001fe4000c721270 */
[----:B------:R-:W-:-:S02]  /*10a620*/  ISETP.LT.AND P0, PT, R48, UR56, !P0 ;  /* 0x0000003830007c0c */ /* 0x000fc4000c701270 */
[----:B------:R-:W-:Y:S01]  /*10a630*/  LOP3.LUT R4, R4, 0xf7ffffff, RZ, 0xc0, !PT ;  /* 0xf7ffffff04047812 */ /* 0x000fe200078ec0ff */
[----:B----4-:R-:W-:Y:S01]  /*10a640*/  VIADD R8, R61, 0x39 ;  /* 0x000000393d087836 */ /* 0x010fe20000000000 */
[----:B------:R-:W-:Y:S01]  /*10a650*/  PRMT R19, R45, 0x5410, R59 ;  /* 0x000054102d137816 */ /* 0x000fe2000000003b */
[C---:B------:R-:W-:Y:S02]  /*10a660*/  VIADD R9, R61.reuse, 0x23 ;  /* 0x000000233d097836 */ /* 0x040fe40000000000 */
[C---:B------:R-:W-:Y:S02]  /*10a670*/  VIADD R60, R61.reuse, 0xa ;  /* 0x0000000a3d3c7836 */ /* 0x040fe40000000000 */
[C---:B------:R-:W-:Y:S02]  /*10a680*/  VIADD R41, R61.reuse, 0xf ;  /* 0x0000000f3d297836 */ /* 0x040fe40000000000 */
[----:B------:R-:W-:Y:S01]  /*10a690*/  VIADD R43, R61, 0x10 ;  /* 0x000000103d2b7836 */ /* 0x000fe20000000000 */
[----:B-----5:R-:W-:-:S02]  /*10a6a0*/  PRMT R17, R6, 0x5410, R7 ;  /* 0x0000541006117816 */ /* 0x020fc40000000007 */
[----:B--2---:R-:W-:Y:S01]  /*10a6b0*/  LOP3.LUT R36, R36, 0x7fffffff, RZ, 0xc0, !PT ;  /* 0x7fffffff24247812 */ /* 0x004fe200078ec0ff */
[----:B------:R-:W2:Y:S04]  /*10a6c0*/  LDL.LU R7, [R1+0x4640] ;  /* 0x0046400001077983 */ /* 0x000ea80000300800 */
[----:B------:R-:W4:Y:S04]  /*10a6d0*/  LDL.LU R6, [R1+0x463c] ;  /* 0x00463c0001067983 */ /* 0x000f280000300800 */
[----:B------:R0:W-:Y:S04]  /*10a6e0*/  STL [R1+0x45d4], R17 ;  /* 0x0045d41101007387 */ /* 0x0001e80000100800 */
[----:B------:R-:W5:Y:S01]  /*10a6f0*/  LDL.LU R5, [R1+0x4638] ;  /* 0x0046380001057983 */ /* 0x000f620000300800 */
[----:B------:R-:W-:Y:S01]  /*10a700*/  @P1 LOP3.LUT R4, R4, 0x8000000, RZ, 0xfc, !PT ;  /* 0x0800000004041812 */ /* 0x000fe200078efcff */
[----:B-1----:R-:W-:Y:S01]  /*10a710*/  VIADD R16, R61, 0x15 ;  /* 0x000000153d107836 */ /* 0x002fe20000000000 */
[----:B------:R-:W1:Y:S02]  /*10a720*/  LDCU UR56, c[0x0][0x398] ;  /* 0x00007300ff3877ac */ /* 0x000e640008000800 */
[----:B------:R-:W-:-:S04]  /*10a730*/  LOP3.LUT R4, R4, 0xfdffffff, RZ, 0xc0, !PT ;  /* 0xfdffffff04047812 */ /* 0x000fc800078ec0ff */
[----:B------:R-:W-:Y:S02]  /*10a740*/  @P0 LOP3.LUT R4, R4, 0x2000000, RZ, 0xfc, !PT ;  /* 0x0200000004040812 */ /* 0x000fe400078efcff */
[----:B------:R-:W-:Y:S01]  /*10a750*/  ISETP.GE.AND P0, PT, R8, UR27, PT ;  /* 0x0000001b08007c0c */ /* 0x000fe2000bf06270 */
[----:B------:R-:W0:Y:S03]  /*10a760*/  LDCU.64 UR26, c[0x0][0x398] ;  /* 0x00007300ff1a77ac */ /* 0x000e260008000a00 */
[----:B---3--:R-:W-:Y:S02]  /*10a770*/  ISETP.LT.AND P1, PT, R37, UR28, !P0 ;  /* 0x0000001c25007c0c */ /* 0x008fe4000c721270 */
[----:B------:R-:W-:Y:S02]  /*10a780*/  ISETP.LT.AND P0, PT, R48, UR54, !P0 ;  /* 0x0000003630007c0c */ /* 0x000fe4000c701270 */
[----:B------:R-:W-:Y:S01]  /*10a790*/  LOP3.LUT R4, R4, 0xff7fffff, RZ, 0xc0, !PT ;  /* 0xff7fffff04047812 */ /* 0x000fe200078ec0ff */
[----:B------:R-:W-:Y:S01]  /*10a7a0*/  VIADD R8, R61, 0x38 ;  /* 0x000000383d087836 */ /* 0x000fe20000000000 */
[----:B-----5:R-:W-:-:S07]  /*10a7b0*/  LOP3.LUT R5, R5, 0x7fffffff, RZ, 0xc0, !PT ;  /* 0x7fffffff05057812 */ /* 0x020fce00078ec0ff */
[----:B------:R-:W-:Y:S02]  /*10a7c0*/  @P1 LOP3.LUT R4, R4, 0x800000, RZ, 0xfc, !PT ;  /* 0x0080000004041812 */ /* 0x000fe400078efcff */
[----:B----4-:R-:W-:Y:S01]  /*10a7d0*/  LOP3.LUT R6, R6, 0x7fffffff, RZ, 0xc0, !PT ;  /* 0x7fffffff06067812 */ /* 0x010fe200078ec0ff */
[----:B------:R3:W-:Y:S01]  /*10a7e0*/  STL [R1+0x45d8], R18 ;  /* 0x0045d81201007387 */ /* 0x0007e20000100800 */
[----:B--2---:R-:W-:Y:S02]  /*10a7f0*/  LOP3.LUT R7, R7, 0x7fffffff, RZ, 0xc0, !PT ;  /* 0x7fffffff07077812 */ /* 0x004fe400078ec0ff */
[----:B------:R-:W-:Y:S01]  /*10a800*/  LOP3.LUT R4, R4, 0xffdfffff, RZ, 0xc0, !PT ;  /* 0xffdfffff04047812 */ /* 0x000fe200078ec0ff */
[C---:B------:R-:W-:Y:S02]  /*10a810*/  VIADD R59, R61.reuse, 0x1c ;  /* 0x0000001c3d3b7836 */ /* 0x040fe40000000000 */
[----:B0-----:R-:W-:Y:S01]  /*10a820*/  VIADD R17, R61, 0x16 ;  /* 0x000000163d117836 */ /* 0x001fe20000000000 */
[----:B------:R-:W0:Y:S01]  /*10a830*/  LDCU UR54, c[0x0][0x39c] ;  /* 0x00007380ff3677ac */ /* 0x000e220008000800 */
[----:B------:R-:W-:-:S02]  /*10a840*/  @P0 LOP3.LUT R4, R4, 0x200000, RZ, 0xfc, !PT ;  /* 0x0020000004040812 */ /* 0x000fc400078efcff */
[----:B------:R-:W-:Y:S01]  /*10a850*/  ISETP.GE.AND P0, PT, R8, UR17, PT ;  /* 0x0000001108007c0c */ /* 0x000fe2000bf06270 */
[----:B------:R-:W2:Y:S03]  /*10a860*/  LDCU.64 UR16, c[0x0][0x398] ;  /* 0x00007300ff1077ac */ /* 0x000ea60008000a00 */
[----:B------:R-:W-:Y:S02]  /*10a870*/  ISETP.LT.AND P1, PT, R37, UR26, !P0 ;  /* 0x0000001a25007c0c */ /* 0x000fe4000c721270 */
[----:B------:R-:W-:Y:S02]  /*10a880*/  ISETP.LT.AND P0, PT, R48, UR50, !P0 ;  /* 0x0000003230007c0c */ /* 0x000fe4000c701270 */
[----:B------:R-:W-:Y:S01]  /*10a890*/  LOP3.LUT R4, R4, 0xffefffff, RZ, 0xc0, !PT ;  /* 0xffefffff04047812 */ /* 0x000fe200078ec0ff */
[C---:B------:R-:W-:Y:S01]  /*10a8a0*/  VIADD R8, R61.reuse, 0x37 ;  /* 0x000000373d087836 */ /* 0x040fe20000000000 */
[----:B------:R-:W-:Y:S01]  /*10a8b0*/  STL [R1+0x45dc], R19 ;  /* 0x0045dc1301007387 */ /* 0x000fe20000100800 */
[----:B---3--:R-:W-:Y:S01]  /*10a8c0*/  VIADD R18, R61, 0x1b ;  /* 0x0000001b3d127836 */ /* 0x008fe20000000000 */
[----:B------:R-:W3:Y:S05]  /*10a8d0*/  LDCU UR50, c[0x0][0x39c] ;  /* 0x00007380ff3277ac */ /* 0x000eea0008000800 */
[----:B------:R-:W-:-:S04]  /*10a8e0*/  @P1 LOP3.LUT R4, R4, 0x100000, RZ, 0xfc, !PT ;  /* 0x0010000004041812 */ /* 0x000fc800078efcff */
[----:B------:R-:W-:-:S04]  /*10a8f0*/  LOP3.LUT R4, R4, 0xfffdffff, RZ, 0xc0, !PT ;  /* 0xfffdffff04047812 */ /* 0x000fc800078ec0ff */
[----:B------:R-:W-:Y:S02]  /*10a900*/  @P0 LOP3.LUT R4, R4, 0x20000, RZ, 0xfc, !PT ;  /* 0x0002000004040812 */ /* 0x000fe400078efcff */
[----:B------:R-:W-:Y:S01]  /*10a910*/  ISETP.GE.AND P0, PT, R8, UR25, PT ;  /* 0x0000001908007c0c */ /* 0x000fe2000bf06270 */
[----:B------:R-:W4:Y:S03]  /*10a920*/  LDCU.64 UR24, c[0x0][0x398] ;  /* 0x00007300ff1877ac */ /* 0x000f260008000a00 */
[----:B--2---:R-:W-:Y:S02]  /*10a930*/  ISETP.LT.AND P1, PT, R37, UR16, !P0 ;  /* 0x0000001025007c0c */ /* 0x004fe4000c721270 */
[----:B------:R-:W-:Y:S02]  /*10a940*/  ISETP.LT.AND P0, PT, R48, UR48, !P0 ;  /* 0x0000003030007c0c */ /* 0x000fe4000c701270 */
[----:B------:R-:W-:Y:S01]  /*10a950*/  LOP3.LUT R4, R4, 0xfffeffff, RZ, 0xc0, !PT ;  /* 0xfffeffff04047812 */ /* 0x000fe200078ec0ff */
[----:B------:R-:W-:Y:S01]  /*10a960*/  VIADD R8, R61, 0x36 ;  /* 0x000000363d087836 */ /* 0x000fe20000000000 */
[----:B------:R-:W-:Y:S01]  /*10a970*/  STL [R1+0x45e0], R56 ;  /* 0x0045e03801007387 */ /* 0x000fe20000100800 */
[----:B------:R-:W2:Y:S06]  /*10a980*/  LDCU UR48, c[0x0][0x39c] ;  /* 0x00007380ff3077ac */ /* 0x000eac0008000800 */
[----:B------:R-:W-:-:S04]  /*10a990*/  @P1 LOP3.LUT R4, R4, 0x10000, RZ, 0xfc, !PT ;  /* 0x0001000004041812 */ /* 0x000fc800078efcff */
[----:B------:R-:W-:-:S04]  /*10a9a0*/  LOP3.LUT R4, R4, 0xffffbfff, RZ, 0xc0, !PT ;  /* 0xffffbfff04047812 */ /* 0x000fc800078ec0ff */
[----:B------:R-:W-:Y:S02]  /*10a9b0*/  @P0 LOP3.LUT R4, R4, 0x4000, RZ, 0xfc, !PT ;  /* 0x0000400004040812 */ /* 0x000fe400078efcff */
[----:B------:R-:W-:Y:S01]  /*10a9c0*/  ISETP.GE.AND P0, PT, R8, UR15, PT ;  /* 0x0000000f08007c0c */ /* 0x000fe2000bf06270 */
[----:B------:R-:W5:Y:S03]  /*10a9d0*/  LDCU.64 UR14, c[0x0][0x398] ;  /* 0x00007300ff0e77ac */ /* 0x000f660008000a00 */
[----:B----4-:R-:W-:Y:S02]  /*10a9e0*/  ISETP.LT.AND P1, PT, R37, UR24, !P0 ;  /* 0x0000001825007c0c */ /* 0x010fe4000c721270 */
        /* <DEDUP_REMOVED lines=8> */
[----:B------:R-:W-:Y:S01]  /*10aa70*/  ISETP.GE.AND P0, PT, R8, UR23, PT ;  /* 0x0000001708007c0c */ /* 0x000fe2000bf06270 */
[----:B------:R-:W0:Y:S03]  /*10aa80*/  LDCU.64 UR22, c[0x0][0x398] ;  /* 0x00007300ff1677ac */ /* 0x000e260008000a00 */
[----:B-----5:R-:W-:Y:S02]  /*10aa90*/  ISETP.LT.AND P1, PT, R37, UR14, !P0 ;  /* 0x0000000e25007c0c */ /* 0x020fe4000c721270 */
[----:B------:R-:W-:Y:S02]  /*10aaa0*/  ISETP.LT.AND P0, PT, R48, UR42, !P0 ;  /* 0x0000002a30007c0c */ /* 0x000fe4000c701270 */
[----:B------:R-:W-:Y:S01]  /*10aab0*/  LOP3.LUT R4, R4, 0xfffffdff, RZ, 0xc0, !PT ;  /* 0xfffffdff04047812 */ /* 0x000fe200078ec0ff */
[----:B------:R-:W-:Y:S01]  /*10aac0*/  VIADD R8, R61, 0x34 ;  /* 0x000000343d087836 */ /* 0x000fe20000000000 */
[----:B------:R-:W-:Y:S01]  /*10aad0*/  STL [R1+0x45e8], R58 ;  /* 0x0045e83a01007387 */ /* 0x000fe20000100800 */
        /* <DEDUP_REMOVED lines=10> */
[----:B------:R0:W-:Y:S01]  /*10ab80*/  STL [R1+0x45ec], R12 ;  /* 0x0045ec0c01007387 */ /* 0x0001e20000100800 */
[----:B------:R-:W0:Y:S06]  /*10ab90*/  LDCU UR41, c[0x0][0x39c] ;  /* 0x00007380ff2977ac */ /* 0x000e2c0008000800 */
[----:B------:R-:W-:-:S04]  /*10aba0*/  @P1 LOP3.LUT R4, R4, 0x20, RZ, 0xfc, !PT ;  /* 0x0000002004041812 */ /* 0x000fc800078efcff */
[----:B------:R-:W-:-:S04]  /*10abb0*/  LOP3.LUT R4, R4, 0xfffffff7, RZ, 0xc0, !PT ;  /* 0xfffffff704047812 */ /* 0x000fc800078ec0ff */
[----:B------:R-:W-:Y:S02]  /*10abc0*/  @P0 LOP3.LUT R4, R4, 0x8, RZ, 0xfc, !PT ;  /* 0x0000000804040812 */ /* 0x000fe400078efcff */
[----:B------:R-:W-:Y:S01]  /*10abd0*/  ISETP.GE.AND P0, PT, R8, UR29, PT ;  /* 0x0000001d08007c0c */ /* 0x000fe2000bf06270 */
[----:B------:R-:W2:Y:S03]  /*10abe0*/  LDCU.64 UR28, c[0x0][0x398] ;  /* 0x00007300ff1c77ac */ /* 0x000ea60008000a00 */
[----:B-1----:R-:W-:Y:S02]  /*10abf0*/  ISETP.LT.AND P1, PT, R37, UR20, !P0 ;  /* 0x0000001425007c0c */ /* 0x002fe4000c721270 */
[----:B------:R-:W-:Y:S01]  /*10ac00*/  ISETP.LT.AND P0, PT, R48, UR40, !P0 ;  /* 0x0000002830007c0c */ /* 0x000fe2000c701270 */
[C---:B------:R-:W-:Y:S01]  /*10ac10*/  VIADD R8, R61.reuse, 0x32 ;  /* 0x000000323d087836 */ /* 0x040fe20000000000 */
[----:B------:R-:W-:Y:S01]  /*10ac20*/  LOP3.LUT R4, R4, 0xfffffffd, RZ, 0xc0, !PT ;  /* 0xfffffffd04047812 */ /* 0x000fe200078ec0ff */
[----:B------:R1:W-:Y:S01]  /*10ac30*/  STL [R1+0x45f0], R13 ;  /* 0x0045f00d01007387 */ /* 0x0003e20000100800 */
[----:B0-----:R-:W-:Y:S01]  /*10ac40*/  VIADD R12, R61, 0x17 ;  /* 0x000000173d0c7836 */ /* 0x001fe20000000000 */
[----:B------:R-:W0:Y:S08]  /*10ac50*/  LDCU UR40, c[0x0][0x39c] ;  /* 0x00007380ff2877ac */ /* 0x000e300008000800 */
[----:B------:R-:W-:-:S02]  /*10ac60*/  @P0 LOP3.LUT R5, R5, 0x80000000, RZ, 0xfc, !PT ;  /* 0x8000000005050812 */ /* 0x000fc400078efcff */
[----:B------:R-:W-:Y:S02]  /*10ac70*/  ISETP.GE.AND P0, PT, R8, UR27, PT ;  /* 0x0000001b08007c0c */ /* 0x000fe4000bf06270 */
[----:B------:R-:W-:Y:S01]  /*10ac80*/  @P1 LOP3.LUT R4, R4, 0x2, RZ, 0xfc, !PT ;  /* 0x0000000204041812 */ /* 0x000fe200078efcff */
[----:B------:R-:W0:Y:S01]  /*10ac90*/  LDCU.64 UR26, c[0x0][0x398] ;  /* 0x00007300ff1a77ac */ /* 0x000e220008000a00 */
[----:B--2---:R-:W-:Y:S02]  /*10aca0*/  ISETP.LT.AND P1, PT, R37, UR28, !P0 ;  /* 0x0000001c25007c0c */ /* 0x004fe4000c721270 */
[----:B------:R-:W-:Y:S02]  /*10acb0*/  ISETP.LT.AND P0, PT, R48, UR37, !P0 ;  /* 0x0000002530007c0c */ /* 0x000fe4000c701270 */
[----:B------:R-:W-:Y:S01]  /*10acc0*/  LOP3.LUT R5, R5, 0xbfffffff, RZ, 0xc0, !PT ;  /* 0xbfffffff05057812 */ /* 0x000fe200078ec0ff */
[C---:B------:R-:W-:Y:S01]  /*10acd0*/  VIADD R8, R61.reuse, 0x31 ;  /* 0x000000313d087836 */ /* 0x040fe20000000000 */
[----:B------:R2:W-:Y:S01]  /*10ace0*/  STL [R1+0x45f4], R14 ;  /* 0x0045f40e01007387 */ /* 0x0005e20000100800 */
[----:B-1----:R-:W-:Y:S01]  /*10acf0*/  VIADD R13, R61, 0x18 ;  /* 0x000000183d0d7836 */ /* 0x002fe20000000000 */
[----:B------:R-:W1:Y:S05]  /*10ad00*/  LDCU UR37, c[0x0][0x39c] ;  /* 0x00007380ff2577ac */ /* 0x000e6a0008000800 */
        /* <DEDUP_REMOVED lines=8> */
[C---:B------:R-:W-:Y:S01]  /*10ad90*/  VIADD R8, R61.reuse, 0x30 ;  /* 0x000000303d087836 */ /* 0x040fe20000000000 */
[----:B------:R0:W-:Y:S01]  /*10ada0*/  STL [R1+0x45f8], R15 ;  /* 0x0045f80f01007387 */ /* 0x0001e20000100800 */
[----:B--2---:R-:W-:Y:S01]  /*10adb0*/  VIADD R14, R61, 0x19 ;  /* 0x000000193d0e7836 */ /* 0x004fe20000000000 */
[----:B------:R-:W2:Y:S05]  /*10adc0*/  LDCU UR36, c[0x0][0x39c] ;  /* 0x00007380ff2477ac */ /* 0x000eaa0008000800 */
[----:B------:R-:W-:-:S04]  /*10add0*/  @P1 LOP3.LUT R5, R5, 0x4000000, RZ, 0xfc, !PT ;  /* 0x0400000005051812 */ /* 0x000fc800078efcff */
[----:B------:R-:W-:-:S04]  /*10ade0*/  LOP3.LUT R5, R5, 0xfeffffff, RZ, 0xc0, !PT ;  /* 0xfeffffff05057812 */ /* 0x000fc800078ec0ff */
[----:B------:R-:W-:Y:S02]  /*10adf0*/  @P0 LOP3.LUT R5, R5, 0x1000000, RZ, 0xfc, !PT ;  /* 0x0100000005050812 */ /* 0x000fe400078efcff */
[----:B------:R-:W-:Y:S01]  /*10ae00*/  ISETP.GE.AND P0, PT, R8, UR25, PT ;  /* 0x0000001908007c0c */ /* 0x000fe2000bf06270 */
[----:B------:R-:W2:Y:S03]  /*10ae10*/  LDCU.64 UR24, c[0x0][0x398] ;  /* 0x00007300ff1877ac */ /* 0x000ea60008000a00 */
[----:B-1----:R-:W-:Y:S02]  /*10ae20*/  ISETP.LT.AND P1, PT, R37, UR16, !P0 ;  /* 0x0000001025007c0c */ /* 0x002fe4000c721270 */
[----:B------:R-:W-:Y:S02]  /*10ae30*/  ISETP.LT.AND P0, PT, R48, UR34, !P0 ;  /* 0x0000002230007c0c */ /* 0x000fe4000c701270 */
[----:B------:R-:W-:Y:S01]  /*10ae40*/  LOP3.LUT R5, R5, 0xff7fffff, RZ, 0xc0, !PT ;  /* 0xff7fffff05057812 */ /* 0x000fe200078ec0ff */
[C---:B------:R-:W-:Y:S01]  /*10ae50*/  VIADD R8, R61.reuse, 0x2f ;  /* 0x0000002f3d087836 */ /* 0x040fe20000000000 */
[----:B------:R-:W-:Y:S01]  /*10ae60*/  STL [R1+0x45fc], R28 ;  /* 0x0045fc1c01007387 */ /* 0x000fe20000100800 */
[----:B0-----:R-:W-:Y:S01]  /*10ae70*/  VIADD R15, R61, 0x1a ;  /* 0x0000001a3d0f7836 */ /* 0x001fe20000000000 */
[----:B------:R-:W0:Y:S05]  /*10ae80*/  LDCU UR34, c[0x0][0x39c] ;  /* 0x00007380ff2277ac */ /* 0x000e2a0008000800 */
        /* <DEDUP_REMOVED lines=8> */
[----:B------:R-:W-:-:S08]  /*10af10*/  VIADD R8, R61, 0x2e ;  /* 0x0000002e3d087836 */ /* 0x000fd00000000000 */
        /* <DEDUP_REMOVED lines=8> */
[----:B------:R-:W-:Y:S01]  /*10afa0*/  VIADD R8, R61, 0x2d ;  /* 0x0000002d3d087836 */ /* 0x000fe20000000000 */
[----:B------:R-:W1:Y:S07]  /*10afb0*/  LDCU.64 UR18, c[0x0][0x398] ;  /* 0x00007300ff1277ac */ /* 0x000e6e0008000a00 */
[----:B------:R-:W-:-:S04]  /*10afc0*/  @P1 LOP3.LUT R5, R5, 0x8000, RZ, 0xfc, !PT ;  /* 0x0000800005051812 */ /* 0x000fc800078efcff */
[----:B------:R-:W-:-:S04]  /*10afd0*/  LOP3.LUT R5, R5, 0xffffdfff, RZ, 0xc0, !PT ;  /* 0xffffdfff05057812 */ /* 0x000fc800078ec0ff */
[----:B------:R-:W-:Y:S02]  /*10afe0*/  @P0 LOP3.LUT R5, R5, 0x2000, RZ, 0xfc, !PT ;  /* 0x0000200005050812 */ /* 0x000fe400078efcff */
[----:B------:R-:W-:Y:S01]  /*10aff0*/  ISETP.GE.AND P0, PT, R8, UR21, PT ;  /* 0x0000001508007c0c */ /* 0x000fe2000bf06270 */
[----:B------:R-:W0:Y:S03]  /*10b000*/  LDCU.64 UR20, c[0x0][0x398] ;  /* 0x00007300ff1477ac */ /* 0x000e260008000a00 */
[----:B--2---:R-:W-:Y:S02]  /*10b010*/  ISETP.LT.AND P1, PT, R37, UR22, !P0 ;  /* 0x0000001625007c0c */ /* 0x004fe4000c721270 */
[----:B------:R-:W-:Y:S02]  /*10b020*/  ISETP.LT.AND P0, PT, R48, UR13, !P0 ;  /* 0x0000000d30007c0c */ /* 0x000fe4000c701270 */
[----:B------:R-:W-:Y:S01]  /*10b030*/  LOP3.LUT R5, R5, 0xfffff7ff, RZ, 0xc0, !PT ;  /* 0xfffff7ff05057812 */ /* 0x000fe200078ec0ff */
[----:B------:R-:W-:-:S08]  /*10b040*/  VIADD R8, R61, 0x2c ;  /* 0x0000002c3d087836 */ /* 0x000fd00000000000 */
        /* <DEDUP_REMOVED lines=8> */
[----:B------:R0:W-:Y:S01]  /*10b0d0*/  STL [R1+0x1e0], R0 ;  /* 0x0001e00001007387 */ /* 0x0001e20000100800 */
[----:B------:R-:W2:Y:S08]  /*10b0e0*/  LDCU.64 UR28, c[0x0][0x398] ;  /* 0x00007300ff1c77ac */ /* 0x000eb00008000a00 */
[----:B------:R-:W-:-:S04]  /*10b0f0*/  @P1 LOP3.LUT R5, R5, 0x100, RZ, 0xfc, !PT ;  /* 0x0000010005051812 */ /* 0x000fc800078efcff */
[----:B------:R-:W-:-:S04]  /*10b100*/  LOP3.LUT R5, R5, 0xffffffdf, RZ, 0xc0, !PT ;  /* 0xffffffdf05057812 */ /* 0x000fc800078ec0ff */
[----:B------:R-:W-:Y:S02]  /*10b110*/  @P0 LOP3.LUT R5, R5, 0x20, RZ, 0xfc, !PT ;  /* 0x0000002005050812 */ /* 0x000fe400078efcff */
[----:B------:R-:W-:Y:S02]  /*10b120*/  ISETP.GE.AND P0, PT, R8, UR27, PT ;  /* 0x0000001b08007c0c */ /* 0x000fe4000bf06270 */
[----:B------:R-:W-:Y:S02]  /*10b130*/  LOP3.LUT R5, R5, 0xffffffef, RZ, 0xc0, !PT ;  /* 0xffffffef05057812 */ /* 0x000fe400078ec0ff */
[----:B-1----:R-:W-:Y:S02]  /*10b140*/  ISETP.LT.AND P1, PT, R37, UR18, !P0 ;  /* 0x0000001225007c0c */ /* 0x002fe4000c721270 */
[----:B------:R-:W-:Y:S01]  /*10b150*/  ISETP.LT.AND P0, PT, R48, UR10, !P0 ;  /* 0x0000000a30007c0c */ /* 0x000fe2000c701270 */
[----:B------:R-:W1:Y:S01]  /*10b160*/  LDCU.64 UR10, c[0x0][0x398] ;  /* 0x00007300ff0a77ac */ /* 0x000e620008000a00 */
[----:B------:R-:W-:Y:S01]  /*10b170*/  VIADD R8, R61, 0x2a ;  /* 0x0000002a3d087836 */ /* 0x000fe20000000000 */
[----:B------:R0:W-:Y:S01]  /*10b180*/  STL [R1+0x4600], R4 ;  /* 0x0046000401007387 */ /* 0x0001e20000100800 */
[----:B------:R-:W0:Y:S07]  /*10b190*/  LDCU.64 UR26, c[0x0][0x398] ;  /* 0x00007300ff1a77ac */ /* 0x000e2e0008000a00 */
[----:B------:R-:W-:-:S04]  /*10b1a0*/  @P1 LOP3.LUT R5, R5, 0x10, RZ, 0xfc, !PT ;  /* 0x0000001005051812 */ /* 0x000fc800078efcff */
[----:B------:R-:W-:-:S04]  /*10b1b0*/  LOP3.LUT R5, R5, 0xfffffffb, RZ, 0xc0, !PT ;  /* 0xfffffffb05057812 */ /* 0x000fc800078ec0ff */
[----:B------:R-:W-:Y:S02]  /*10b1c0*/  @P0 LOP3.LUT R5, R5, 0x4, RZ, 0xfc, !PT ;  /* 0x0000000405050812 */ /* 0x000fe400078efcff */
[----:B------:R-:W-:Y:S01]  /*10b1d0*/  ISETP.GE.AND P0, PT, R8, UR17, PT ;  /* 0x0000001108007c0c */ /* 0x000fe2000bf06270 */
[----:B------:R-:W2:Y:S03]  /*10b1e0*/  LDCU.64 UR16, c[0x0][0x398] ;  /* 0x00007300ff1077ac */ /* 0x000ea60008000a00 */
[----:B-1----:R-:W-:Y:S02]  /*10b1f0*/  ISETP.LT.AND P1, PT, R37, UR10, !P0 ;  /* 0x0000000a25007c0c */ /* 0x002fe4000c721270 */
[----:B------:R-:W-:Y:S01]  /*10b200*/  ISETP.LT.AND P0, PT, R48, UR12, !P0 ;  /* 0x0000000c30007c0c */ /* 0x000fe2000c701270 */
[----:B------:R-:W-:Y:S01]  /*10b210*/  VIADD R8, R61, 0x29 ;  /* 0x000000293d087836 */ /* 0x000fe20000000000 */
[----:B------:R-:W-:Y:S01]  /*10b220*/  LOP3.LUT R5, R5, 0xfffffffd, RZ, 0xc0, !PT ;  /* 0xfffffffd05057812 */ /* 0x000fe200078ec0ff */
[----:B------:R-:W1:Y:S01]  /*10b230*/  LDCU.64 UR12, c[0x0][0x398] ;  /* 0x00007300ff0c77ac */ /* 0x000e620008000a00 */
[----:B0-----:R-:W-:Y:S01]  /*10b240*/  VIADD R0, R61, 0x8 ;  /* 0x000000083d007836 */ /* 0x001fe20000000000 */
[----:B------:R-:W0:Y:S08]  /*10b250*/  LDCU UR10, c[0x0][0x39c] ;  /* 0x00007380ff0a77ac */ /* 0x000e300008000800 */
[----:B------:R-:W-:-:S02]  /*10b260*/  @P0 LOP3.LUT R6, R6, 0x80000000, RZ, 0xfc, !PT ;  /* 0x8000000006060812 */ /* 0x000fc400078efcff */
[----:B------:R-:W-:Y:S02]  /*10b270*/  ISETP.GE.AND P0, PT, R8, UR25, PT ;  /* 0x0000001908007c0c */ /* 0x000fe4000bf06270 */
[----:B------:R-:W-:Y:S02]  /*10b280*/  @P1 LOP3.LUT R5, R5, 0x2, RZ, 0xfc, !PT ;  /* 0x0000000205051812 */ /* 0x000fe400078efcff */
[----:B------:R-:W-:Y:S02]  /*10b290*/  LOP3.LUT R6, R6, 0xdfffffff, RZ, 0xc0, !PT ;  /* 0xdfffffff06067812 */ /* 0x000fe400078ec0ff */
[----:B--2---:R-:W-:Y:S02]  /*10b2a0*/  ISETP.LT.AND P1, PT, R37, UR16, !P0 ;  /* 0x0000001025007c0c */ /* 0x004fe4000c721270 */
[----:B------:R-:W-:Y:S01]  /*10b2b0*/  ISETP.LT.AND P0, PT, R48, UR9, !P0 ;  /* 0x0000000930007c0c */ /* 0x000fe2000c701270 */
[----:B------:R-:W-:Y:S01]  /*10b2c0*/  VIADD R8, R61, 0x28 ;  /* 0x000000283d087836 */ /* 0x000fe20000000000 */
[----:B------:R2:W-:Y:S01]  /*10b2d0*/  STL [R1+0x4604], R5 ;  /* 0x0046040501007387 */ /* 0x0005e20000100800 */
[----:B------:R-:W0:Y:S01]  /*10b2e0*/  LDCU.64 UR24, c[0x0][0x398] ;  /* 0x00007300ff1877ac */ /* 0x000e220008000a00 */
        /* <DEDUP_REMOVED lines=19> */
[----:B------:R-:W1:Y:S08]  /*10b420*/  LDCU.64 UR22, c[0x0][0x398] ;  /* 0x00007300ff1677ac */ /* 0x000e700008000a00 */
        /* <DEDUP_REMOVED lines=18> */
[----:B------:R-:W1:Y:S01]  /*10b550*/  LDCU.64 UR4, c[0x0][0x398] ;  /* 0x00007300ff0477ac */ /* 0x000e620008000a00 */
[----:B------:R-:W0:Y:S08]  /*10b560*/  LDCU.64 UR18, c[0x0][0x398] ;  /* 0x00007300ff1277ac */ /* 0x000e300008000a00 */
[----:B------:R-:W-:-:S04]  /*10b570*/  @P1 LOP3.LUT R6, R6, 0x4000, RZ, 0xfc, !PT ;  /* 0x0000400006061812 */ /* 0x000fc800078efcff */
[----:B------:R-:W-:-:S04]  /*10b580*/  LOP3.LUT R6, R6, 0xffffefff, RZ, 0xc0, !PT ;  /* 0xffffefff06067812 */ /* 0x000fc800078ec0ff */
[----:B------:R-:W-:Y:S02]  /*10b590*/  @P0 LOP3.LUT R6, R6, 0x1000, RZ, 0xfc, !PT ;  /* 0x0000100006060812 */ /* 0x000fe400078efcff */
[----:B------:R-:W-:Y:S01]  /*10b5a0*/  ISETP.GE.AND P0, PT, R8, UR11, PT ;  /* 0x0000000b08007c0c */ /* 0x000fe2000bf06270 */
[----:B------:R-:W0:Y:S01]  /*10b5b0*/  LDCU UR11, c[0x0][0x39c] ;  /* 0x00007380ff0b77ac */ /* 0x000e220008000800 */
[----:B------:R-:W2:Y:S02]  /*10b5c0*/  LDL R8, [R1+0x120] ;  /* 0x0001200001087983 */ /* 0x000ea40000100800 */
[----:B-1----:R-:W-:Y:S02]  /*10b5d0*/  ISETP.LT.AND P1, PT, R37, UR4, !P0 ;  /* 0x0000000425007c0c */ /* 0x002fe4000c721270 */
[----:B------:R-:W-:Y:S02]  /*10b5e0*/  ISETP.LT.AND P0, PT, R48, UR8, !P0 ;  /* 0x0000000830007c0c */ /* 0x000fe4000c701270 */
[----:B------:R-:W-:Y:S01]  /*10b5f0*/  LOP3.LUT R6, R6, 0xfffff7ff, RZ, 0xc0, !PT ;  /* 0xfffff7ff06067812 */ /* 0x000fe200078ec0ff */
[----:B------:R-:W1:Y:S01]  /*10b600*/  LDCU UR8, c[0x0][0x39c] ;  /* 0x00007380ff0877ac */ /* 0x000e620008000800 */
        /* <DEDUP_REMOVED lines=18> */
[----:B--2---:R-:W-:-:S08]  /*10b730*/  VIADD R4, R8, 0x161 ;  /* 0x0000016108047836 */ /* 0x004fd00000000000 */
[----:B------:R-:W-:Y:S01]  /*10b740*/  @P1 LOP3.LUT R6, R6, 0x8, RZ, 0xfc, !PT ;  /* 0x0000000806061812 */ /* 0x000fe200078efcff */
[C---:B------:R-:W-:Y:S02]  /*10b750*/  VIADD R5, R8.reuse, 0x162 ;  /* 0x0000016208057836 */ /* 0x040fe40000000000 */
[C---:B------:R-:W-:Y:S02]  /*10b760*/  VIADD R28, R8.reuse, 0x17e ;  /* 0x0000017e081c7836 */ /* 0x040fe40000000000 */
[----:B------:R-:W-:Y:S01]  /*10b770*/  VIADD R58, R8, 0x183 ;  /* 0x00000183083a7836 */ /* 0x000fe20000000000 */
[----:B------:R-:W-:Y:S01]  /*10b780*/  LOP3.LUT R6, R6, 0xfffffffd, RZ, 0xc0, !PT ;  /* 0xfffffffd06067812 */ /* 0x000fe200078ec0ff */
[----:B------:R-:W-:Y:S02]  /*10b790*/  IMAD.MOV.U32 R9, RZ, RZ, R40 ;  /* 0x000000ffff097224 */ /* 0x000fe400078e0028 */
[----:B------:R-:W-:Y:S01]  /*10b7a0*/  IMAD.MOV.U32 R10, RZ, RZ, R42 ;  /* 0x000000ffff0a7224 */ /* 0x000fe200078e002a */
[----:B------:R-:W2:Y:S01]  /*10b7b0*/  LDCU UR32, c[0x0][0x39c] ;  /* 0x00007380ff2077ac */ /* 0x000ea20008000800 */
[----:B------:R-:W-:-:S02]  /*10b7c0*/  @P0 LOP3.LUT R6, R6, 0x2, RZ, 0xfc, !PT ;  /* 0x0000000206060812 */ /* 0x000fc400078efcff */
[----:B------:R-:W-:Y:S01]  /*10b7d0*/  ISETP.GE.AND P0, PT, R11, UR15, PT ;  /* 0x0000000f0b007c0c */ /* 0x000fe2000bf06270 */
[----:B------:R-:W1:Y:S03]  /*10b7e0*/  LDCU.64 UR14, c[0x0][0x398] ;  /* 0x00007300ff0e77ac */ /* 0x000e660008000a00 */
[----:B0-----:R-:W-:Y:S02]  /*10b7f0*/  ISETP.LT.AND P1, PT, R37, UR12, !P0 ;  /* 0x0000000c25007c0c */ /* 0x001fe4000c721270 */
[----:B------:R-:W-:Y:S01]  /*10b800*/  ISETP.LT.AND P0, PT, R48, UR33, !P0 ;  /* 0x0000002130007c0c */ /* 0x000fe2000c701270 */
[----:B------:R0:W-:Y:S01]  /*10b810*/  STL [R1+0x1ac], R4 ;  /* 0x0001ac0401007387 */ /* 0x0001e20000100800 */
[----:B------:R-:W-:Y:S01]  /*10b820*/  IMAD.MOV.U32 R11, RZ, RZ, R38 ;  /* 0x000000ffff0b7224 */ /* 0x000fe200078e0026 */
[----:B------:R-:W0:Y:S08]  /*10b830*/  LDCU UR12, c[0x0][0x39c] ;  /* 0x00007380ff0c77ac */ /* 0x000e300008000800 */
[----:B------:R-:W-:Y:S01]  /*10b840*/  @P1 LOP3.LUT R7, R7, 0x80000000, RZ, 0xfc, !PT ;  /* 0x8000000007071812 */ /* 0x000fe200078efcff */
[----:B------:R-:W2:Y:S03]  /*10b850*/  LDCU UR33, c[0x0][0x39c] ;  /* 0x00007380ff2177ac */ /* 0x000ea60008000800 */
[----:B------:R-:W-:-:S04]  /*10b860*/  LOP3.LUT R7, R7, 0xdfffffff, RZ, 0xc0, !PT ;  /* 0xdfffffff07077812 */ /* 0x000fc800078ec0ff */
[----:B------:R-:W-:Y:S02]  /*10b870*/  @P0 LOP3.LUT R7, R7, 0x20000000, RZ, 0xfc, !PT ;  /* 0x2000000007070812 */ /* 0x000fe400078efcff */
[----:B------:R-:W-:Y:S01]  /*10b880*/  ISETP.GE.AND P0, PT, R29, UR7, PT ;  /* 0x000000071d007c0c */ /* 0x000fe2000bf06270 */
[----:B0-----:R-:W-:Y:S01]  /*10b890*/  VIADD R4, R8, 0x163 ;  /* 0x0000016308047836 */ /* 0x001fe20000000000 */
[----:B------:R0:W-:Y:S01]  /*10b8a0*/  STL [R1+0x4608], R6 ;  /* 0x0046080601007387 */ /* 0x0001e20000100800 */
[----:B------:R-:W-:Y:S02]  /*10b8b0*/  LOP3.LUT R7, R7, 0xefffffff, RZ, 0xc0, !PT ;  /* 0xefffffff07077812 */ /* 0x000fe400078ec0ff */
[----:B-1----:R-:W-:Y:S02]  /*10b8c0*/  ISETP.LT.AND P1, PT, R37, UR16, !P0 ;  /* 0x0000001025007c0c */ /* 0x002fe4000c721270 */
[----:B------:R-:W-:Y:S01]  /*10b8d0*/  ISETP.LT.AND P0, PT, R48, UR35, !P0 ;  /* 0x0000002330007c0c */ /* 0x000fe2000c701270 */
[----:B------:R1:W-:Y:S01]  /*10b8e0*/  STL [R1+0x1a8], R5 ;  /* 0x0001a80501007387 */ /* 0x0003e20000100800 */
[----:B------:R-:W1:Y:S09]  /*10b8f0*/  LDCU UR7, c[0x0][0x39c] ;  /* 0x00007380ff0777ac */ /* 0x000e720008000800 */
[----:B------:R-:W-:Y:S01]  /*10b900*/  @P1 LOP3.LUT R7, R7, 0x10000000, RZ, 0xfc, !PT ;  /* 0x1000000007071812 */ /* 0x000fe200078efcff */
[----:B0-----:R-:W-:-:S02]  /*10b910*/  VIADD R6, R8, 0x17b ;  /* 0x0000017b08067836 */ /* 0x001fc40000000000 */
[C---:B------:R-:W-:Y:S02]  /*10b920*/  VIADD R57, R8.reuse, 0x184 ;  /* 0x0000018408397836 */ /* 0x040fe40000000000 */
[----:B------:R-:W-:Y:S01]  /*10b930*/  VIADD R56, R8, 0x185 ;  /* 0x0000018508387836 */ /* 0x000fe20000000000 */
[----:B------:R-:W-:Y:S01]  /*10b940*/  LOP3.LUT R7, R7, 0xfdffffff, RZ, 0xc0, !PT ;  /* 0xfdffffff07077812 */ /* 0x000fe200078ec0ff */
[----:B------:R-:W0:Y:S03]  /*10b950*/  LDCU UR35, c[0x0][0x39c] ;  /* 0x00007380ff2377ac */ /* 0x000e260008000800 */
[----:B------:R-:W-:Y:S02]  /*10b960*/  @P0 LOP3.LUT R7, R7, 0x2000000, RZ, 0xfc, !PT ;  /* 0x0200000007070812 */ /* 0x000fe400078efcff */
[----:B------:R-:W-:Y:S01]  /*10b970*/  ISETP.GE.AND P0, PT, R30, UR23, PT ;  /* 0x000000171e007c0c */ /* 0x000fe2000bf06270 */
[----:B------:R-:W0:Y:S03]  /*10b980*/  LDCU.64 UR22, c[0x0][0x398] ;  /* 0x00007300ff1677ac */ /* 0x000e260008000a00 */
[----:B------:R-:W-:-:S02]  /*10b990*/  ISETP.LT.AND P1, PT, R37, UR14, !P0 ;  /* 0x0000000e25007c0c */ /* 0x000fc4000c721270 */
[----:B------:R-:W-:Y:S02]  /*10b9a0*/  ISETP.LT.AND P0, PT, R48, UR38, !P0 ;  /* 0x0000002630007c0c */ /* 0x000fe4000c701270 */
[----:B------:R-:W-:Y:S01]  /*10b9b0*/  LOP3.LUT R7, R7, 0xfeffffff, RZ, 0xc0, !PT ;  /* 0xfeffffff07077812 */ /* 0x000fe200078ec0ff */
[----:B------:R0:W-:Y:S01]  /*10b9c0*/  STL [R1+0x1a4], R4 ;  /* 0x0001a40401007387 */ /* 0x0001e20000100800 */
[C---:B-1----:R-:W-:Y:S02]  /*10b9d0*/  VIADD R5, R8.reuse, 0x165 ;  /* 0x0000016508057836 */ /* 0x042fe40000000000 */
[----:B------:R-:W-:Y:S01]  /*10b9e0*/  IMAD.MOV.U32 R30, RZ, RZ, R0 ;  /* 0x000000ffff1e7224 */ /* 0x000fe200078e0000 */
[----:B------:R-:W1:Y:S01]  /*10b9f0*/  LDCU UR14, c[0x0][0x39c] ;  /* 0x00007380ff0e77ac */ /* 0x000e620008000800 */
[C---:B------:R-:W-:Y:S02]  /*10ba00*/  VIADD R19, R8.reuse, 0x186 ;  /* 0x0000018608137836 */ /* 0x040fe40000000000 */
[----:B------:R-:W-:-:S02]  /*10ba10*/  VIADD R23, R8, 0x18a ;  /* 0x0000018a08177836 */ /* 0x000fc40000000000 */
[C---:B------:R-:W-:Y:S02]  /*10ba20*/  VIADD R22, R8.reuse, 0x18b ;  /* 0x0000018b08167836 */ /* 0x040fe40000000000 */
[C---:B------:R-:W-:Y:S02]  /*10ba30*/  VIADD R54, R8.reuse, 0x18c ;  /* 0x0000018c08367836 */ /* 0x040fe40000000000 */
[C---:B------:R-:W-:Y:S02]  /*10ba40*/  VIADD R27, R8.reuse, 0x18f ;  /* 0x0000018f081b7836 */ /* 0x040fe40000000000 */
[C---:B------:R-:W-:Y:S01]  /*10ba50*/  VIADD R26, R8.reuse, 0x190 ;  /* 0x00000190081a7836 */ /* 0x040fe20000000000 */
[----:B------:R-:W-:Y:S01]  /*10ba60*/  @P1 LOP3.LUT R7, R7, 0x1000000, RZ, 0xfc, !PT ;  /* 0x0100000007071812 */ /* 0x000fe200078efcff */
[C---:B------:R-:W-:Y:S02]  /*10ba70*/  VIADD R25, R8.reuse, 0x191 ;  /* 0x0000019108197836 */ /* 0x040fe40000000000 */
[----:B------:R-:W-:Y:S01]  /*10ba80*/  VIADD R35, R8, 0x193 ;  /* 0x0000019308237836 */ /* 0x000fe20000000000 */
[----:B------:R-:W1:Y:S01]  /*10ba90*/  LDCU UR38, c[0x0][0x39c] ;  /* 0x00007380ff2677ac */ /* 0x000e620008000800 */
[----:B------:R-:W-:-:S04]  /*10baa0*/  LOP3.LUT R7, R7, 0xffbfffff, RZ, 0xc0, !PT ;  /* 0xffbfffff07077812 */ /* 0x000fc800078ec0ff */
[----:B------:R-:W-:Y:S02]  /*10bab0*/  @P0 LOP3.LUT R7, R7, 0x400000, RZ, 0xfc, !PT ;  /* 0x0040000007070812 */ /* 0x000fe400078efcff */
[----:B------:R-:W-:Y:S01]  /*10bac0*/  ISETP.GE.AND P0, PT, R31, UR5, PT ;  /* 0x000000051f007c0c */ /* 0x000fe2000bf06270 */
[----:B0-----:R-:W-:Y:S01]  /*10bad0*/  VIADD R4, R8, 0x164 ;  /* 0x0000016408047836 */ /* 0x001fe20000000000 */
[----:B------:R-:W0:Y:S02]  /*10bae0*/  LDCU UR5, c[0x0][0x39c] ;  /* 0x00007380ff0577ac */ /* 0x000e240008000800 */
        /* <DEDUP_REMOVED lines=9> */
[----:B------:R-:W-:Y:S02]  /*10bb80*/  ISETP.LT.AND P1, PT, R37, UR24, !P0 ;  /* 0x0000001825007c0c */ /* 0x000fe4000c721270 */
[----:B0-----:R-:W-:Y:S02]  /*10bb90*/  ISETP.LT.AND P0, PT, R48, UR71, !P0 ;  /* 0x0000004730007c0c */ /* 0x001fe4000c701270 */
[----:B------:R-:W-:Y:S01]  /*10bba0*/  LOP3.LUT R7, R7, 0xfffdffff, RZ, 0xc0, !PT ;  /* 0xfffdffff07077812 */ /* 0x000fe200078ec0ff */
[----:B------:R-:W0:Y:S08]  /*10bbb0*/  LDCU UR71, c[0x0][0x398] ;  /* 0x00007300ff4777ac */ /* 0x000e300008000800 */
[----:B------:R-:W-:-:S04]  /*10bbc0*/  @P1 LOP3.LUT R7, R7, 0x20000, RZ, 0xfc, !PT ;  /* 0x0002000007071812 */ /* 0x000fc800078efcff */
[----:B------:R-:W-:-:S04]  /*10bbd0*/  LOP3.LUT R7, R7, 0xffff7fff, RZ, 0xc0, !PT ;  /* 0xffff7fff07077812 */ /* 0x000fc800078ec0ff */
[----:B------:R-:W-:Y:S02]  /*10bbe0*/  @P0 LOP3.LUT R7, R7, 0x8000, RZ, 0xfc, !PT ;  /* 0x0000800007070812 */ /* 0x000fe400078efcff */
[----:B------:R-:W-:Y:S01]  /*10bbf0*/  ISETP.GE.AND P0, PT, R59, UR19, PT ;  /* 0x000000133b007c0c */ /* 0x000fe2000bf06270 */
[----:B------:R1:W-:Y:S01]  /*10bc00*/  STL [R1+0x1a0], R4 ;  /* 0x0001a00401007387 */ /* 0x0003e20000100800 */
[----:B------:R-:W1:Y:S02]  /*10bc10*/  LDCU.64 UR18, c[0x0][0x398] ;  /* 0x00007300ff1277ac */ /* 0x000e640008000a00 */
        /* <DEDUP_REMOVED lines=8> */
[----:B-1----:R-:W-:Y:S01]  /*10bca0*/  VIADD R4, R8, 0x166 ;  /* 0x0000016608047836 */ /* 0x002fe20000000000 */
[----:B------:R-:W-:Y:S01]  /*10bcb0*/  STL [R1+0x19c], R5 ;  /* 0x00019c0501007387 */ /* 0x000fe20000100800 */
[----:B------:R-:W-:Y:S02]  /*10bcc0*/  LOP3.LUT R7, R7, 0xfffffdff, RZ, 0xc0, !PT ;  /* 0xfffffdff07077812 */ /* 0x000fe400078ec0ff */
[----:B------:R-:W-:Y:S02]  /*10bcd0*/  ISETP.LT.AND P1, PT, R37, UR20, !P0 ;  /* 0x0000001425007c0c */ /* 0x000fe4000c721270 */
[----:B0-----:R-:W-:Y:S01]  /*10bce0*/  ISETP.LT.AND P0, PT, R48, UR71, !P0 ;  /* 0x0000004730007c0c */ /* 0x001fe2000c701270 */
[----:B------:R0:W-:Y:S01]  /*10bcf0*/  STL [R1+0x198], R4 ;  /* 0x0001980401007387 */ /* 0x0001e20000100800 */
[----:B------:R-:W1:Y:S01]  /*10bd00*/  LDCU UR71, c[0x0][0x398] ;  /* 0x00007300ff4777ac */ /* 0x000e620008000800 */
[----:B------:R-:W1:Y:S01]  /*10bd10*/  LDCU UR13, c[0x0][0x39c] ;  /* 0x00007380ff0d77ac */ /* 0x000e620008000800 */
[----:B0-----:R-:W-:-:S07]  /*10bd20*/  VIADD R4, R8, 0x167 ;  /* 0x0000016708047836 */ /* 0x001fce0000000000 */
[----:B------:R-:W-:Y:S01]  /*10bd30*/  @P1 LOP3.LUT R7, R7, 0x200, RZ, 0xfc, !PT ;  /* 0x0000020007071812 */ /* 0x000fe200078efcff */
[C---:B------:R-:W-:Y:S01]  /*10bd40*/  VIADD R5, R8.reuse, 0x168 ;  /* 0x0000016808057836 */ /* 0x040fe20000000000 */
[----:B------:R0:W-:Y:S02]  /*10bd50*/  STL [R1+0x194], R4 ;  /* 0x0001940401007387 */ /* 0x0001e40000100800 */
[----:B------:R-:W-:Y:S02]  /*10bd60*/  LOP3.LUT R7, R7, 0xffffff7f, RZ, 0xc0, !PT ;  /* 0xffffff7f07077812 */ /* 0x000fe400078ec0ff */
[----:B------:R1:W-:Y:S02]  /*10bd70*/  STL [R1+0x190], R5 ;  /* 0x0001900501007387 */ /* 0x0003e40000100800 */
[----:B------:R-:W-:Y:S01]  /*10bd80*/  @P0 LOP3.LUT R7, R7, 0x80, RZ, 0xfc, !PT ;  /* 0x0000008007070812 */ /* 0x000fe200078efcff */
[C---:B0-----:R-:W-:Y:S01]  /*10bd90*/  VIADD R4, R8.reuse, 0x169 ;  /* 0x0000016908047836 */ /* 0x041fe20000000000 */
[----:B------:R-:W-:Y:S01]  /*10bda0*/  ISETP.GE.AND P0, PT, R15, UR17, PT ;  /* 0x000000110f007c0c */ /* 0x000fe2000bf06270 */
[C---:B-1----:R-:W-:Y:S01]  /*10bdb0*/  VIADD R5, R8.reuse, 0x16b ;  /* 0x0000016b08057836 */ /* 0x042fe20000000000 */
[----:B------:R-:W-:Y:S01]  /*10bdc0*/  LOP3.LUT R7, R7, 0xffffffbf, RZ, 0xc0, !PT ;  /* 0xffffffbf07077812 */ /* 0x000fe200078ec0ff */
[----:B------:R-:W0:Y:S01]  /*10bdd0*/  LDCU.64 UR16, c[0x0][0x398] ;  /* 0x00007300ff1077ac */ /* 0x000e220008000a00 */
[----:B------:R1:W-:Y:S01]  /*10bde0*/  STL [R1+0x18c], R4 ;  /* 0x00018c0401007387 */ /* 0x0003e20000100800 */
[----:B------:R-:W-:Y:S01]  /*10bdf0*/  ISETP.LT.AND P1, PT, R37, UR18, !P0 ;  /* 0x0000001225007c0c */ /* 0x000fe2000c721270 */
[----:B-1----:R-:W-:-:S05]  /*10be00*/  VIADD R4, R8, 0x16a ;  /* 0x0000016a08047836 */ /* 0x002fca0000000000 */
[----:B------:R1:W-:Y:S04]  /*10be10*/  STL [R1+0x184], R4 ;  /* 0x0001840401007387 */ /* 0x0003e80000100800 */
[----:B------:R0:W-:Y:S01]  /*10be20*/  STL [R1+0x180], R5 ;  /* 0x0001800501007387 */ /* 0x0001e20000100800 */
[----:B------:R-:W-:Y:S02]  /*10be30*/  ISETP.LT.AND P0, PT, R48, UR71, !P0 ;  /* 0x0000004730007c0c */ /* 0x000fe4000c701270 */
[----:B------:R-:W-:Y:S01]  /*10be40*/  @P1 LOP3.LUT R7, R7, 0x40, RZ, 0xfc, !PT ;  /* 0x0000004007071812 */ /* 0x000fe200078efcff */
[----:B------:R-:W2:Y:S01]  /*10be50*/  LDCU UR71, c[0x0][0x398] ;  /* 0x00007300ff4777ac */ /* 0x000ea20008000800 */
[----:B-1----:R-:W-:-:S05]  /*10be60*/  VIADD R4, R8, 0x16c ;  /* 0x0000016c08047836 */ /* 0x002fca0000000000 */
[----:B------:R1:W-:Y:S01]  /*10be70*/  STL [R1+0x17c], R4 ;  /* 0x00017c0401007387 */ /* 0x0003e20000100800 */
[C---:B0-----:R-:W-:Y:S02]  /*10be80*/  VIADD R5, R8.reuse, 0x16e ;  /* 0x0000016e08057836 */ /* 0x041fe40000000000 */
[----:B-1----:R-:W-:Y:S01]  /*10be90*/  VIADD R4, R8, 0x16d ;  /* 0x0000016d08047836 */ /* 0x002fe20000000000 */
[----:B------:R-:W-:-:S04]  /*10bea0*/  LOP3.LUT R7, R7, 0xfffffff7, RZ, 0xc0, !PT ;  /* 0xfffffff707077812 */ /* 0x000fc800078ec0ff */
[----:B------:R0:W-:Y:S04]  /*10beb0*/  STL [R1+0x178], R4 ;  /* 0x0001780401007387 */ /* 0x0001e80000100800 */
[----:B------:R1:W-:Y:S01]  /*10bec0*/  STL [R1+0x174], R5 ;  /* 0x0001740501007387 */ /* 0x0003e20000100800 */
[----:B------:R-:W-:Y:S01]  /*10bed0*/  @P0 LOP3.LUT R7, R7, 0x8, RZ, 0xfc, !PT ;  /* 0x0000000807070812 */ /* 0x000fe200078efcff */
[----:B0-----:R-:W-:Y:S01]  /*10bee0*/  VIADD R4, R8, 0x16f ;  /* 0x0000016f08047836 */ /* 0x001fe20000000000 */
[----:B------:R-:W-:-:S04]  /*10bef0*/  ISETP.GE.AND P0, PT, R14, UR15, PT ;  /* 0x0000000f0e007c0c */ /* 0x000fc8000bf06270 */
[----:B------:R0:W-:Y:S01]  /*10bf00*/  STL [R1+0x170], R4 ;  /* 0x0001700401007387 */ /* 0x0001e20000100800 */
[C---:B-1----:R-:W-:Y:S01]  /*10bf10*/  VIADD R5, R8.reuse, 0x171 ;  /* 0x0000017108057836 */ /* 0x042fe20000000000 */
[----:B------:R-:W-:Y:S02]  /*10bf20*/  ISETP.LT.AND P1, PT, R37, UR26, !P0 ;  /* 0x0000001a25007c0c */ /* 0x000fe4000c721270 */
[----:B------:R-:W-:Y:S01]  /*10bf30*/  LOP3.LUT R7, R7, 0xfffffffb, RZ, 0xc0, !PT ;  /* 0xfffffffb07077812 */ /* 0x000fe200078ec0ff */
[C---:B------:R-:W-:Y:S02]  /*10bf40*/  VIADD R15, R8.reuse, 0x17f ;  /* 0x0000017f080f7836 */ /* 0x040fe40000000000 */
[C---:B------:R-:W-:Y:S01]  /*10bf50*/  VIADD R14, R8.reuse, 0x180 ;  /* 0x00000180080e7836 */ /* 0x040fe20000000000 */
[----:B------:R-:W1:Y:S01]  /*10bf60*/  LDCU UR15, c[0x0][0x39c] ;  /* 0x00007380ff0f77ac */ /* 0x000e620008000800 */
[----:B0-----:R-:W-:-:S05]  /*10bf70*/  VIADD R4, R8, 0x170 ;  /* 0x0000017008047836 */ /* 0x001fca0000000000 */
[----:B------:R0:W-:Y:S04]  /*10bf80*/  STL [R1+0x16c], R4 ;  /* 0x00016c0401007387 */ /* 0x0001e80000100800 */
[----:B------:R1:W-:Y:S01]  /*10bf90*/  STL [R1+0x168], R5 ;  /* 0x0001680501007387 */ /* 0x0003e20000100800 */
[----:B--2---:R-:W-:Y:S02]  /*10bfa0*/  ISETP.LT.AND P0, PT, R48, UR71, !P0 ;  /* 0x0000004730007c0c */ /* 0x004fe4000c701270 */
[----:B------:R-:W-:Y:S01]  /*10bfb0*/  @P1 LOP3.LUT R7, R7, 0x4, RZ, 0xfc, !PT ;  /* 0x0000000407071812 */ /* 0x000fe200078efcff */
[----:B------:R-:W2:Y:S01]  /*10bfc0*/  LDCU UR71, c[0x0][0x398] ;  /* 0x00007300ff4777ac */ /* 0x000ea20008000800 */
[----:B0-----:R-:W-:-:S05]  /*10bfd0*/  VIADD R4, R8, 0x172 ;  /* 0x0000017208047836 */ /* 0x001fca0000000000 */
[----:B------:R0:W-:Y:S01]  /*10bfe0*/  STL [R1+0x164], R4 ;  /* 0x0001640401007387 */ /* 0x0001e20000100800 */
[C---:B-1----:R-:W-:Y:S02]  /*10bff0*/  VIADD R5, R8.reuse, 0x174 ;  /* 0x0000017408057836 */ /* 0x042fe40000000000 */
[----:B0-----:R-:W-:-:S05]  /*10c000*/  VIADD R4, R8, 0x173 ;  /* 0x0000017308047836 */ /* 0x001fca0000000000 */
[----:B------:R0:W-:Y:S04]  /*10c010*/  STL [R1+0x15c], R4 ;  /* 0x00015c0401007387 */ /* 0x0001e80000100800 */
[----:B------:R1:W-:Y:S01]  /*10c020*/  STL [R1+0x158], R5 ;  /* 0x0001580501007387 */ /* 0x0003e20000100800 */
[----:B------:R-:W-:Y:S01]  /*10c030*/  LOP3.LUT R7, R7, 0xfffffffe, RZ, 0xc0, !PT ;  /* 0xfffffffe07077812 */ /* 0x000fe200078ec0ff */
[----:B0-----:R-:W-:-:S03]  /*10c040*/  VIADD R4, R8, 0x175 ;  /* 0x0000017508047836 */ /* 0x001fc60000000000 */
[----:B------:R-:W-:Y:S02]  /*10c050*/  @P0 LOP3.LUT R7, R7, 0x1, RZ, 0xfc, !PT ;  /* 0x0000000107070812 */ /* 0x000fe400078efcff */
[----:B------:R0:W-:Y:S01]  /*10c060*/  STL [R1+0x154], R4 ;  /* 0x0001540401007387 */ /* 0x0001e20000100800 */
[----:B------:R-:W-:Y:S01]  /*10c070*/  ISETP.GE.AND P0, PT, R13, UR29, PT ;  /* 0x0000001d0d007c0c */ /* 0x000fe2000bf06270 */
[C---:B-1----:R-:W-:Y:S01]  /*10c080*/  VIADD R5, R8.reuse, 0x177 ;  /* 0x0000017708057836 */ /* 0x042fe20000000000 */
[----:B------:R-:W1:Y:S01]  /*10c090*/  LDCU.64 UR28, c[0x0][0x398] ;  /* 0x00007300ff1c77ac */ /* 0x000e620008000a00 */
[----:B0-----:R-:W-:Y:S01]  /*10c0a0*/  VIADD R4, R8, 0x176 ;  /* 0x0000017608047836 */ /* 0x001fe20000000000 */
[----:B------:R-:W-:-:S04]  /*10c0b0*/  ISETP.LT.AND P1, PT, R37, UR16, !P0 ;  /* 0x0000001025007c0c */ /* 0x000fc8000c721270 */
[----:B------:R0:W-:Y:S04]  /*10c0c0*/  STL [R1+0x150], R4 ;  /* 0x0001500401007387 */ /* 0x0001e80000100800 */
[----:B------:R1:W-:Y:S01]  /*10c0d0*/  STL [R1+0x14c], R5 ;  /* 0x00014c0501007387 */ /* 0x0003e20000100800 */
[C---:B------:R-:W-:Y:S01]  /*10c0e0*/  VIADD R13, R8.reuse, 0x181 ;  /* 0x00000181080d7836 */ /* 0x040fe20000000000 */
[----:B------:R-:W3:Y:S01]  /*10c0f0*/  LDCU UR16, c[0x0][0x39c] ;  /* 0x00007380ff1077ac */ /* 0x000ee20008000800 */
[----:B0-----:R-:W-:-:S05]  /*10c100*/  VIADD R4, R8, 0x178 ;  /* 0x0000017808047836 */ /* 0x001fca0000000000 */
[----:B------:R0:W-:Y:S01]  /*10c110*/  STL [R1+0x148], R4 ;  /* 0x0001480401007387 */ /* 0x0001e20000100800 */
[----:B--2---:R-:W-:Y:S02]  /*10c120*/  ISETP.LT.AND P0, PT, R48, UR71, !P0 ;  /* 0x0000004730007c0c */ /* 0x004fe4000c701270 */
[----:B------:R-:W-:Y:S01]  /*10c130*/  @P1 LOP3.LUT R36, R36, 0x80000000, RZ, 0xfc, !PT ;  /* 0x8000000024241812 */ /* 0x000fe200078efcff */
[C---:B-1----:R-:W-:Y:S01]  /*10c140*/  VIADD R5, R8.reuse, 0x17c ;  /* 0x0000017c08057836 */ /* 0x042fe20000000000 */
[----:B------:R-:W1:Y:S01]  /*10c150*/  LDCU UR71, c[0x0][0x398] ;  /* 0x00007300ff4777ac */ /* 0x000e620008000800 */
[----:B0-----:R-:W-:-:S05]  /*10c160*/  VIADD R4, R8, 0x179 ;  /* 0x0000017908047836 */ /* 0x001fca0000000000 */
[----:B------:R0:W-:Y:S04]  /*10c170*/  STL [R1+0x144], R4 ;  /* 0x0001440401007387 */ /* 0x0001e80000100800 */
[----:B------:R-:W-:Y:S01]  /*10c180*/  STL [R1+0x460c], R6 ;  /* 0x00460c0601007387 */ /* 0x000fe20000100800 */
[----:B------:R-:W-:Y:S01]  /*10c190*/  LOP3.LUT R36, R36, 0xdfffffff, RZ, 0xc0, !PT ;  /* 0xdfffffff24247812 */ /* 0x000fe200078ec0ff */
[----:B0-----:R-:W-:-:S05]  /*10c1a0*/  VIADD R4, R8, 0x17a ;  /* 0x0000017a08047836 */ /* 0x001fca0000000000 */
[----:B------:R0:W-:Y:S04]  /*10c1b0*/  STL [R1+0x140], R4 ;  /* 0x0001400401007387 */ /* 0x0001e80000100800 */
[----:B------:R-:W2:Y:S04]  /*10c1c0*/  LDL.LU R47, [R1+0x2ad0] ;  /* 0x002ad000012f7983 */ /* 0x000ea80000300800 */
[----:B------:R-:W2:Y:S04]  /*10c1d0*/  LDL.LU R46, [R1+0x2acc] ;  /* 0x002acc00012e7983 */ /* 0x000ea80000300800 */
[----:B------:R-:W2:Y:S04]  /*10c1e0*/  LDL.LU R45, [R1+0x2ac4] ;  /* 0x002ac400012d7983 */ /* 0x000ea80000300800 */
[----:B------:R-:W2:Y:S04]  /*10c1f0*/  LDL.LU R61, [R1+0x2abc] ;  /* 0x002abc00013d7983 */ /* 0x000ea80000300800 */
[----:B------:R-:W-:Y:S04]  /*10c200*/  STL [R1+0x4610], R5 ;  /* 0x0046100501007387 */ /* 0x000fe80000100800 */
[----:B------:R-:W-:Y:S01]  /*10c210*/  STL [R1+0x4614], R7 ;  /* 0x0046140701007387 */ /* 0x000fe20000100800 */
[----:B0-----:R-:W-:Y:S01]  /*10c220*/  VIADD R4, R8, 0x17d ;  /* 0x0000017d08047836 */ /* 0x001fe20000000000 */
[----:B------:R-:W-:-:S02]  /*10c230*/  @P0 LOP3.LUT R36, R36, 0x20000000, RZ, 0xfc, !PT ;  /* 0x2000000024240812 */ /* 0x000fc400078efcff */
[----:B------:R-:W-:Y:S01]  /*10c240*/  ISETP.GE.AND P0, PT, R12, UR25, PT ;  /* 0x000000190c007c0c */ /* 0x000fe2000bf06270 */
[----:B------:R-:W-:Y:S01]  /*10c250*/  VIADD R12, R8, 0x182 ;  /* 0x00000182080c7836 */ /* 0x000fe20000000000 */
[----:B------:R-:W0:Y:S01]  /*10c260*/  LDCU.64 UR24, c[0x0][0x398] ;  /* 0x00007300ff1877ac */ /* 0x000e220008000a00 */
[----:B------:R-:W-:Y:S04]  /*10c270*/  STL [R1+0x4618], R4 ;  /* 0x0046180401007387 */ /* 0x000fe80000100800 */
[----:B------:R-:W-:Y:S04]  /*10c280*/  STL [R1+0x461c], R28 ;  /* 0x00461c1c01007387 */ /* 0x000fe80000100800 */
[----:B------:R-:W-:Y:S04]  /*10c290*/  STL [R1+0x4620], R15 ;  /* 0x0046200f01007387 */ /* 0x000fe80000100800 */
[----:B------:R-:W-:Y:S04]  /*10c2a0*/  STL [R1+0x4624], R14 ;  /* 0x0046240e01007387 */ /* 0x000fe80000100800 */
[----:B------:R-:W-:Y:S01]  /*10c2b0*/  STL [R1+0x4628], R13 ;  /* 0x0046280d01007387 */ /* 0x000fe20000100800 */
[----:B------:R-:W-:-:S03]  /*10c2c0*/  ISETP.LT.AND P1, PT, R37, UR28, !P0 ;  /* 0x0000001c25007c0c */ /* 0x000fc6000c721270 */
[----:B------:R-:W2:Y:S04]  /*10c2d0*/  LDL.LU R37, [R1+0x4634] ;  /* 0x0046340001257983 */ /* 0x000ea80000300800 */
[----:B------:R0:W-:Y:S04]  /*10c2e0*/  STL [R1+0x462c], R12 ;  /* 0x00462c0c01007387 */ /* 0x0001e80000100800 */
[----:B0-----:R-:W2:Y:S01]  /*10c2f0*/  LDL R12, [R1+0x1140] ;  /* 0x00114000010c7983 */ /* 0x001ea20000100800 */
[----:B------:R-:W-:Y:S01]  /*10c300*/  IMAD.MOV.U32 R14, RZ, RZ, R48 ;  /* 0x000000ffff0e7224 */ /* 0x000fe200078e0030 */
[----:B------:R-:W-:-:S04]  /*10c310*/  LOP3.LUT R36, R36, 0xf7ffffff, RZ, 0xc0, !PT ;  /* 0xf7ffffff24247812 */ /* 0x000fc800078ec0ff */
[----:B-1----:R-:W-:Y:S02]  /*10c320*/  ISETP.LT.AND P0, PT, R14, UR71, !P0 ;  /* 0x000000470e007c0c */ /* 0x002fe4000c701270 */
[----:B------:R-:W-:-:S04]  /*10c330*/  @P1 LOP3.LUT R36, R36, 0x8000000, RZ, 0xfc, !PT ;  /* 0x0800000024241812 */ /* 0x000fc800078efcff */
[----:B------:R-:W-:-:S07]  /*10c340*/  LOP3.LUT R36, R36, 0xfdffffff, RZ, 0xc0, !PT ;  /* 0xfdffffff24247812 */ /* 0x000fce00078ec0ff */
[----:B------:R-:W-:Y:S02]  /*10c350*/  @P0 LOP3.LUT R36, R36, 0x2000000, RZ, 0xfc, !PT ;  /* 0x0200000024240812 */ /* 0x000fe400078efcff */
[----:B------:R-:W-:Y:S01]  /*10c360*/  ISETP.GE.AND P0, PT, R17, UR23, PT ;  /* 0x0000001711007c0c */ /* 0x000fe2000bf06270 */
[----:B------:R-:W0:Y:S01]  /*10c370*/  LDCU.64 UR22, c[0x0][0x398] ;  /* 0x00007300ff1677ac */ /* 0x000e220008000a00 */
[----:B------:R-:W-:Y:S01]  /*10c380*/  LOP3.LUT R36, R36, 0xff7fffff, RZ, 0xc0, !PT ;  /* 0xff7fffff24247812 */ /* 0x000fe200078ec0ff */
[----:B------:R1:W-:Y:S04]  /*10c390*/  STL [R1+0x4630], R58 ;  /* 0x0046303a01007387 */ /* 0x0003e80000100800 */
[----:B------:R-:W3:Y:S04]  /*10c3a0*/  LDL.LU R29, [R1+0x2dd4] ;  /* 0x002dd400011d7983 */ /* 0x000ee80000300800 */
[----:B------:R-:W3:Y:S04]  /*10c3b0*/  LDL.LU R15, [R1+0x1e0] ;  /* 0x0001e000010f7983 */ /* 0x000ee80000300800 */
[----:B------:R-:W3:Y:S01]  /*10c3c0*/  LDL.LU R13, [R1+0x2dd8] ;  /* 0x002dd800010d7983 */ /* 0x000ee20000300800 */
[----:B--2---:R-:W-:-:S02]  /*10c3d0*/  ISETP.LT.AND P1, PT, R12, UR24, !P0 ;  /* 0x000000180c007c0c */ /* 0x004fc4000c721270 */
[----:B------:R-:W-:Y:S02]  /*10c3e0*/  ISETP.LT.AND P0, PT, R14, UR77, !P0 ;  /* 0x0000004d0e007c0c */ /* 0x000fe4000c701270 */
[----:B------:R-:W-:Y:S02]  /*10c3f0*/  LOP3.LUT R37, R37, 0x7fffffff, RZ, 0xc0, !PT ;  /* 0x7fffffff25257812 */ /* 0x000fe400078ec0ff */
[----:B------:R-:W-:-:S07]  /*10c400*/  R2UR UR58, R47 ;  /* 0x000000002f3a72ca */ /* 0x000fce00000e0000 */
[----:B------:R-:W-:Y:S02]  /*10c410*/  @P1 LOP3.LUT R36, R36, 0x800000, RZ, 0xfc, !PT ;  /* 0x0080000024241812 */ /* 0x000fe400078efcff */
[----:B------:R-:W-:Y:S02]  /*10c420*/  R2UR UR64, R46 ;  /* 0x000000002e4072ca */ /* 0x000fe400000e0000 */
[----:B------:R-:W-:Y:S02]  /*10c430*/  R2UR UR67, R45 ;  /* 0x000000002d4372ca */ /* 0x000fe400000e0000 */
[----:B------:R-:W-:Y:S02]  /*10c440*/  R2UR UR71, R61 ;  /* 0x000000003d4772ca */ /* 0x000fe400000e0000 */
[----:B------:R-:W-:Y:S01]  /*10c450*/  LOP3.LUT R36, R36, 0xffdfffff, RZ, 0xc0, !PT ;  /* 0xffdfffff24247812 */ /* 0x000fe200078ec0ff */
[----:B------:R-:W-:Y:S02]  /*10c460*/  VIADD R6, R8, 0x15c ;  /* 0x0000015c08067836 */ /* 0x000fe40000000000 */
[----:B-1----:R-:W-:-:S02]  /*10c470*/  IMAD.MOV.U32 R58, RZ, RZ, R9 ;  /* 0x000000ffff3a7224 */ /* 0x002fc400078e0009 */
[----:B------:R-:W-:Y:S01]  /*10c480*/  VIADD R18, R8, 0x187 ;  /* 0x0000018708127836 */ /* 0x000fe20000000000 */
[----:B------:R-:W-:Y:S02]  /*10c490*/  @P0 LOP3.LUT R36, R36, 0x200000, RZ, 0xfc, !PT ;  /* 0x0020000024240812 */ /* 0x000fe400078efcff */
[----:B------:R-:W-:Y:S01]  /*10c4a0*/  ISETP.GE.AND P0, PT, R16, UR21, PT ;  /* 0x0000001510007c0c */ /* 0x000fe2000bf06270 */
[----:B------:R-:W1:Y:S01]  /*10c4b0*/  LDCU.64 UR20, c[0x0][0x398] ;  /* 0x00007300ff1477ac */ /* 0x000e620008000a00 */
[C---:B------:R-:W-:Y:S02]  /*10c4c0*/  VIADD R17, R8.reuse, 0x188 ;  /* 0x0000018808117836 */ /* 0x040fe40000000000 */
[----:B------:R-:W-:Y:S01]  /*10c4d0*/  VIADD R34, R8, 0x194 ;  /* 0x0000019408227836 */ /* 0x000fe20000000000 */
[----:B0-----:R-:W-:Y:S02]  /*10c4e0*/  ISETP.LT.AND P1, PT, R12, UR22, !P0 ;  /* 0x000000160c007c0c */ /* 0x001fe4000c721270 */
[----:B------:R-:W-:-:S02]  /*10c4f0*/  ISETP.LT.AND P0, PT, R14, UR76, !P0 ;  /* 0x0000004c0e007c0c */ /* 0x000fc4000c701270 */
[----:B------:R-:W-:Y:S01]  /*10c500*/  LOP3.LUT R36, R36, 0xfff7ffff, RZ, 0xc0, !PT ;  /* 0xfff7ffff24247812 */ /* 0x000fe200078ec0ff */
[----:B------:R-:W-:Y:S02]  /*10c510*/  IMAD.MOV.U32 R4, RZ, RZ, R6 ;  /* 0x000000ffff047224 */ /* 0x000fe400078e0006 */
[C---:B------:R-:W-:Y:S02]  /*10c520*/  VIADD R16, R8.reuse, 0x189 ;  /* 0x0000018908107836 */ /* 0x040fe40000000000 */
[C---:B------:R-:W-:Y:S02]  /*10c530*/  VIADD R33, R8.reuse, 0x195 ;  /* 0x0000019508217836 */ /* 0x040fe40000000000 */
[C---:B------:R-:W-:Y:S02]  /*10c540*/  VIADD R53, R8.reuse, 0x197 ;  /* 0x0000019708357836 */ /* 0x040fe40000000000 */
[C---:B------:R-:W-:Y:S02]  /*10c550*/  VIADD R52, R8.reuse, 0x198 ;  /* 0x0000019808347836 */ /* 0x040fe40000000000 */
[----:B------:R-:W-:-:S02]  /*10c560*/  VIADD R51, R8, 0x199 ;  /* 0x0000019908337836 */ /* 0x000fc40000000000 */
[C---:B------:R-:W-:Y:S02]  /*10c570*/  VIADD R50, R8.reuse, 0x19a ;  /* 0x0000019a08327836 */ /* 0x040fe40000000000 */
[C---:B------:R-:W-:Y:S02]  /*10c580*/  VIADD R49, R8.reuse, 0x19b ;  /* 0x0000019b08317836 */ /* 0x040fe40000000000 */
[C---:B------:R-:W-:Y:S02]  /*10c590*/  VIADD R48, R8.reuse, 0x19c ;  /* 0x0000019c08307836 */ /* 0x040fe40000000000 */
[----:B------:R-:W-:Y:S01]  /*10c5a0*/  VIADD R47, R8, 0x19d ;  /* 0x0000019d082f7836 */ /* 0x000fe20000000000 */
[----:B------:R-:W-:Y:S01]  /*10c5b0*/  @P1 LOP3.LUT R36, R36, 0x80000, RZ, 0xfc, !PT ;  /* 0x0008000024241812 */ /* 0x000fe200078efcff */
[C---:B------:R-:W-:Y:S02]  /*10c5c0*/  VIADD R46, R8.reuse, 0x19e ;  /* 0x0000019e082e7836 */ /* 0x040fe40000000000 */
[----:B------:R-:W-:-:S02]  /*10c5d0*/  VIADD R38, R8, 0x1a3 ;  /* 0x000001a308267836 */ /* 0x000fc40000000000 */
[----:B------:R-:W-:Y:S01]  /*10c5e0*/  VIADD R45, R8, 0x1a4 ;  /* 0x000001a4082d7836 */ /* 0x000fe20000000000 */
[----:B------:R-:W-:Y:S01]  /*10c5f0*/  LOP3.LUT R36, R36, 0xfffdffff, RZ, 0xc0, !PT ;  /* 0xfffdffff24247812 */ /* 0x000fe200078ec0ff */
[C---:B------:R-:W-:Y:S02]  /*10c600*/  VIADD R42, R8.reuse, 0x1a6 ;  /* 0x000001a6082a7836 */ /* 0x040fe40000000000 */
[C---:B------:R-:W-:Y:S02]  /*10c610*/  VIADD R40, R8.reuse, 0x1a7 ;  /* 0x000001a708287836 */ /* 0x040fe40000000000 */
[----:B------:R-:W-:Y:S01]  /*10c620*/  VIADD R0, R8, 0x1a9 ;  /* 0x000001a908007836 */ /* 0x000fe20000000000 */
        /* <DEDUP_REMOVED lines=8> */
[C---:B------:R-:W-:Y:S02]  /*10c6b0*/  VIADD R21, R8.reuse, 0x18d ;  /* 0x0000018d08157836 */ /* 0x040fe40000000000 */
[C---:B------:R-:W-:Y:S02]  /*10c6c0*/  VIADD R55, R8.reuse, 0x1ad ;  /* 0x000001ad08377836 */ /* 0x040fe40000000000 */
[----:B------:R-:W-:Y:S01]  /*10c6d0*/  VIADD R31, R8, 0x1ae ;  /* 0x000001ae081f7836 */ /* 0x000fe20000000000 */
[----:B------:R-:W1:Y:S01]  /*10c6e0*/  LDCU UR75, c[0x0][0x39c] ;  /* 0x00007380ff4b77ac */ /* 0x000e620008000800 */
[----:B------:R-:W2:Y:S01]  /*10c6f0*/  LDCU UR76, c[0x0][0x39c] ;  /* 0x00007380ff4c77ac */ /* 0x000ea20008000800 */
[----:B------:R-:W1:Y:S01]  /*10c700*/  LDCU UR77, c[0x0][0x39c] ;  /* 0x00007380ff4d77ac */ /* 0x000e620008000800 */
        /* <DEDUP_REMOVED lines=9> */
[----:B------:R-:W-:Y:S01]  /*10c7a0*/  VIADD R20, R8, 0x18e ;  /* 0x0000018e08147836 */ /* 0x000fe20000000000 */
[----:B------:R-:W0:Y:S06]  /*10c7b0*/  LDCU UR74, c[0x0][0x39c] ;  /* 0x00007380ff4a77ac */ /* 0x000e2c0008000800 */
[----:B------:R-:W-:-:S04]  /*10c7c0*/  @P1 LOP3.LUT R36, R36, 0x1000, RZ, 0xfc, !PT ;  /* 0x0000100024241812 */ /* 0x000fc800078efcff */
[----:B------:R-:W-:-:S04]  /*10c7d0*/  LOP3.LUT R36, R36, 0xfffffbff, RZ, 0xc0, !PT ;  /* 0xfffffbff24247812 */ /* 0x000fc800078ec0ff */
[----:B------:R-:W-:Y:S02]  /*10c7e0*/  @P0 LOP3.LUT R36, R36, 0x400, RZ, 0xfc, !PT ;  /* 0x0000040024240812 */ /* 0x000fe400078efcff */
[----:B------:R-:W-:Y:S01]  /*10c7f0*/  ISETP.GE.AND P0, PT, R24, UR17, PT ;  /* 0x0000001118007c0c */ /* 0x000fe2000bf06270 */
[----:B------:R-:W0:Y:S03]  /*10c800*/  LDCU UR17, c[0x0][0x39c] ;  /* 0x00007380ff1177ac */ /* 0x000e260008000800 */
[----:B-1----:R-:W-:Y:S02]  /*10c810*/  ISETP.LT.AND P1, PT, R12, UR26, !P0 ;  /* 0x0000001a0c007c0c */ /* 0x002fe4000c721270 */
[----:B------:R-:W-:Y:S02]  /*10c820*/  ISETP.LT.AND P0, PT, R14, UR73, !P0 ;  /* 0x000000490e007c0c */ /* 0x000fe4000c701270 */
[----:B------:R-:W-:Y:S01]  /*10c830*/  LOP3.LUT R36, R36, 0xfffffdff, RZ, 0xc0, !PT ;  /* 0xfffffdff24247812 */ /* 0x000fe200078ec0ff */
[----:B------:R-:W1:Y:S01]  /*10c840*/  LDCU UR26, c[0x0][0x39c] ;  /* 0x00007380ff1a77ac */ /* 0x000e620008000800 */
[----:B------:R-:W-:Y:S01]  /*10c850*/  VIADD R24, R8, 0x192 ;  /* 0x0000019208187836 */ /* 0x000fe20000000000 */
[----:B------:R-:W0:Y:S06]  /*10c860*/  LDCU UR73, c[0x0][0x39c] ;  /* 0x00007380ff4977ac */ /* 0x000e2c0008000800 */
        /* <DEDUP_REMOVED lines=21> */
[----:B------:R-:W0:Y:S08]  /*10c9c0*/  LDCU UR70, c[0x0][0x39c] ;  /* 0x00007380ff4677ac */ /* 0x000e300008000800 */
[----:B------:R-:W-:-:S02]  /*10c9d0*/  @P0 LOP3.LUT R37, R37, 0x80000000, RZ, 0xfc, !PT ;  /* 0x8000000025250812 */ /* 0x000fc400078efcff */
[----:B------:R-:W-:Y:S02]  /*10c9e0*/  ISETP.GE.AND P0, PT, R41, UR23, PT ;  /* 0x0000001729007c0c */ /* 0x000fe4000bf06270 */
[----:B------:R-:W-:Y:S01]  /*10c9f0*/  @P1 LOP3.LUT R36, R36, 0x2, RZ, 0xfc, !PT ;  /* 0x0000000224241812 */ /* 0x000fe200078efcff */
[----:B------:R-:W0:Y:S01]  /*10ca00*/  LDCU.64 UR22, c[0x0][0x398] ;  /* 0x00007300ff1677ac */ /* 0x000e220008000a00 */
[----:B-1----:R-:W-:Y:S02]  /*10ca10*/  ISETP.LT.AND P1, PT, R12, UR24, !P0 ;  /* 0x000000180c007c0c */ /* 0x002fe4000c721270 */
[----:B------:R-:W-:Y:S02]  /*10ca20*/  ISETP.LT.AND P0, PT, R14, UR69, !P0 ;  /* 0x000000450e007c0c */ /* 0x000fe4000c701270 */
[----:B------:R-:W-:Y:S02]  /*10ca30*/  LOP3.LUT R37, R37, 0xdfffffff, RZ, 0xc0, !PT ;  /* 0xdfffffff25257812 */ /* 0x000fe400078ec0ff */
[----:B------:R-:W-:Y:S01]  /*10ca40*/  LOP3.LUT R36, R36, 0xfffffffe, RZ, 0xc0, !PT ;  /* 0xfffffffe24247812 */ /* 0x000fe200078ec0ff */
[----:B------:R-:W1:Y:S01]  /*10ca50*/  LDCU UR24, c[0x0][0x39c] ;  /* 0x00007380ff1877ac */ /* 0x000e620008000800 */
[----:B------:R-:W-:Y:S01]  /*10ca60*/  VIADD R41, R8, 0x1a0 ;  /* 0x000001a008297836 */ /* 0x000fe20000000000 */
[----:B------:R-:W0:Y:S04]  /*10ca70*/  LDCU UR69, c[0x0][0x39c] ;  /* 0x00007380ff4577ac */ /* 0x000e280008000800 */
        /* <DEDUP_REMOVED lines=61> */
[C---:B------:R-:W-:Y:S01]  /*10ce50*/  VIADD R11, R8.reuse, 0x160 ;  /* 0x00000160080b7836 */ /* 0x040fe20000000000 */
[----:B------:R-:W0:Y:S01]  /*10ce60*/  LDCU UR44, c[0x0][0x39c] ;  /* 0x00007380ff2c77ac */ /* 0x000e220008000800 */
        /* <DEDUP_REMOVED lines=9> */
[----:B------:R-:W-:Y:S02]  /*10cf00*/  ISETP.LT.AND P0, PT, R14, UR56, !P0 ;  /* 0x000000380e007c0c */ /* 0x000fe4000c701270 */
[----:B---3--:R-:W-:Y:S01]  /*10cf10*/  R2UR.FILL UR63, R29 ;  /* 0x000000001d3f72ca */ /* 0x008fe200004e0000 */
[----:B------:R-:W-:-:S02]  /*10cf20*/  VIADD R29, R8, 0x15f ;  /* 0x0000015f081d7836 */ /* 0x000fc40000000000 */
[----:B------:R-:W-:Y:S02]  /*10cf30*/  IMAD.MOV.U32 R28, RZ, RZ, R11 ;  /* 0x000000ffff1c7224 */ /* 0x000fe400078e000b */
[----:B------:R-:W-:Y:S01]  /*10cf40*/  VIADD R30, R8, 0x15d ;  /* 0x0000015d081e7836 */ /* 0x000fe20000000000 */
[----:B------:R-:W3:Y:S03]  /*10cf50*/  LDCU UR23, c[0x0][0x39c] ;  /* 0x00007380ff1777ac */ /* 0x000ee60008000800 */
[----:B------:R-:W-:Y:S01]  /*10cf60*/  @P1 LOP3.LUT R37, R37, 0x20, RZ, 0xfc, !PT ;  /* 0x0000002025251812 */ /* 0x000fe200078efcff */
[----:B------:R-:W0:Y:S03]  /*10cf70*/  LDCU UR56, c[0x0][0x39c] ;  /* 0x00007380ff3877ac */ /* 0x000e260008000800 */
[----:B------:R-:W-:Y:S01]  /*10cf80*/  LOP3.LUT R37, R37, 0xfffffff7, RZ, 0xc0, !PT ;  /* 0xfffffff725257812 */ /* 0x000fe200078ec0ff */
[----:B------:R-:W-:-:S03]  /*10cf90*/  IMAD.MOV.U32 R5, RZ, RZ, R29 ;  /* 0x000000ffff057224 */ /* 0x000fc600078e001d */
[----:B------:R-:W-:Y:S02]  /*10cfa0*/  @P0 LOP3.LUT R37, R37, 0x8, RZ, 0xfc, !PT ;  /* 0x0000000825250812 */ /* 0x000fe400078efcff */
[----:B------:R-:W-:Y:S01]  /*10cfb0*/  ISETP.GE.AND P0, PT, R15, UR21, PT ;  /* 0x000000150f007c0c */ /* 0x000fe2000bf06270 */
[----:B------:R-:W-:Y:S02]  /*10cfc0*/  VIADD R11, R8, 0x15e ;  /* 0x0000015e080b7836 */ /* 0x000fe40000000000 */
[----:B------:R-:W-:Y:S01]  /*10cfd0*/  IMAD.MOV.U32 R7, RZ, RZ, R30 ;  /* 0x000000ffff077224 */ /* 0x000fe200078e001e */
[----:B------:R-:W-:Y:S02]  /*10cfe0*/  LOP3.LUT R37, R37, 0xfffffffb, RZ, 0xc0, !PT ;  /* 0xfffffffb25257812 */ /* 0x000fe400078ec0ff */
[----:B------:R-:W-:Y:S02]  /*10cff0*/  ISETP.LT.AND P1, PT, R12, UR62, !P0 ;  /* 0x0000003e0c007c0c */ /* 0x000fe4000c721270 */
[----:B------:R-:W-:Y:S01]  /*10d000*/  R2UR.FILL UR62, R13 ;  /* 0x000000000d3e72ca */ /* 0x000fe200004e0000 */
[----:B------:R-:W-:-:S02]  /*10d010*/  IMAD.MOV.U32 R13, RZ, RZ, R5 ;  /* 0x000000ffff0d7224 */ /* 0x000fc400078e0005 */
[----:B------:R-:W-:Y:S01]  /*10d020*/  VIADD R15, R8, 0x15b ;  /* 0x0000015b080f7836 */ /* 0x000fe20000000000 */
[----:B------:R-:W2:Y:S01]  /*10d030*/  LDL.LU R5, [R1+0x1ac] ;  /* 0x0001ac0001057983 */ /* 0x000ea20000300800 */
[----:B------:R-:W-:Y:S01]  /*10d040*/  IMAD.MOV.U32 R6, RZ, RZ, R11 ;  /* 0x000000ffff067224 */ /* 0x000fe200078e000b */
[----:B------:R-:W-:Y:S01]  /*10d050*/  ISETP.LT.AND P0, PT, R14, UR52, !P0 ;  /* 0x000000340e007c0c */ /* 0x000fe2000c701270 */
[----:B------:R-:W-:Y:S02]  /*10d060*/  IMAD.MOV.U32 R14, RZ, RZ, R28 ;  /* 0x000000ffff0e7224 */ /* 0x000fe400078e001c */
[----:B------:R-:W-:Y:S02]  /*10d070*/  IMAD.MOV.U32 R28, RZ, RZ, R4 ;  /* 0x000000ffff1c7224 */ /* 0x000fe400078e0004 */
[----:B------:R-:W-:Y:S02]  /*10d080*/  IMAD.MOV.U32 R4, RZ, RZ, R7 ;  /* 0x000000ffff047224 */ /* 0x000fe400078e0007 */
[----:B------:R-:W-:Y:S01]  /*10d090*/  IMAD.MOV.U32 R7, RZ, RZ, R6 ;  /* 0x000000ffff077224 */ /* 0x000fe200078e0006 */
[----:B------:R-:W0:Y:S01]  /*10d0a0*/  LDCU UR21, c[0x0][0x39c] ;  /* 0x00007380ff1577ac */ /* 0x000e220008000800 */
[----:B------:R-:W3:Y:S01]  /*10d0b0*/  LDL.LU R6, [R1+0x1a8] ;  /* 0x0001a80001067983 */ /* 0x000ee20000300800 */
[----:B------:R-:W-:-:S02]  /*10d0c0*/  @P1 LOP3.LUT R37, R37, 0x4, RZ, 0xfc, !PT ;  /* 0x0000000425251812 */ /* 0x000fc400078efcff */
[----:B------:R-:W-:Y:S02]  /*10d0d0*/  ISETP.GE.AND P1, PT, R58, UR43, PT ;  /* 0x0000002b3a007c0c */ /* 0x000fe4000bf26270 */
[----:B------:R-:W-:Y:S02]  /*10d0e0*/  ISETP.GE.AND P2, PT, R15, UR47, PT ;  /* 0x0000002f0f007c0c */ /* 0x000fe4000bf46270 */
[----:B------:R-:W-:Y:S02]  /*10d0f0*/  ISETP.GE.AND P3, PT, R4, UR51, PT ;  /* 0x0000003304007c0c */ /* 0x000fe4000bf66270 */
[----:B------:R-:W-:Y:S01]  /*10d100*/  LOP3.LUT R37, R37, 0xfffffffd, RZ, 0xc0, !PT ;  /* 0xfffffffd25257812 */ /* 0x000fe200078ec0ff */
[----:B------:R-:W4:Y:S01]  /*10d110*/  LDL.LU R15, [R1+0x1a4] ;  /* 0x0001a400010f7983 */ /* 0x000f220000300800 */
[----:B------:R-:W-:Y:S01]  /*10d120*/  IMAD.MOV.U32 R12, RZ, RZ, R10 ;  /* 0x000000ffff0c7224 */ /* 0x000fe200078e000a */
[----:B------:R-:W0:Y:S01]  /*10d130*/  LDCU UR47, c[0x0][0x39c] ;  /* 0x00007380ff2f77ac */ /* 0x000e220008000800 */
[----:B------:R-:W-:Y:S01]  /*10d140*/  @P0 LOP3.LUT R37, R37, 0x2, RZ, 0xfc, !PT ;  /* 0x0000000225250812 */ /* 0x000fe200078efcff */
[----:B------:R-:W0:Y:S01]  /*10d150*/  LDCU UR43, c[0x0][0x39c] ;  /* 0x00007380ff2b77ac */ /* 0x000e220008000800 */
[----:B------:R-:W0:Y:S02]  /*10d160*/  LDCU UR52, c[0x0][0x39c] ;  /* 0x00007380ff3477ac */ /* 0x000e240008000800 */
[----:B------:R-:W-:-:S04]  /*10d170*/  LOP3.LUT R37, R37, 0xfffffffe, RZ, 0xc0, !PT ;  /* 0xfffffffe25257812 */ /* 0x000fc800078ec0ff */
[----:B------:R-:W-:Y:S02]  /*10d180*/  @P1 LOP3.LUT R37, R37, 0x1, RZ, 0xfc, !PT ;  /* 0x0000000125251812 */ /* 0x000fe400078efcff */
[----:B------:R-:W-:Y:S01]  /*10d190*/  ISETP.GE.AND P1, PT, R28, UR49, PT ;  /* 0x000000311c007c0c */ /* 0x000fe2000bf26270 */
[----:B------:R-:W4:Y:S01]  /*10d1a0*/  LDCU UR49, c[0x0][0x39c] ;  /* 0x00007380ff3177ac */ /* 0x000f220008000800 */
[----:B------:R-:W0:Y:S01]  /*10d1b0*/  LDL.LU R28, [R1+0x1a0] ;  /* 0x0001a000011c7983 */ /* 0x000e220000300800 */
[----:B------:R-:W-:-:S03]  /*10d1c0*/  LOP3.LUT R37, R37, 0xffffffef, RZ, 0xc0, !PT ;  /* 0xffffffef25257812 */ /* 0x000fc600078ec0ff */
[----:B------:R-:W5:Y:S01]  /*10d1d0*/  LDL.LU R4, [R1+0x19c] ;  /* 0x00019c0001047983 */ /* 0x000f620000300800 */
[----:B------:R-:W-:Y:S02]  /*10d1e0*/  @P2 LOP3.LUT R37, R37, 0x10, RZ, 0xfc, !PT ;  /* 0x0000001025252812 */ /* 0x000fe400078efcff */
[----:B------:R-:W-:Y:S02]  /*10d1f0*/  ISETP.GE.AND P2, PT, R7, UR53, PT ;  /* 0x0000003507007c0c */ /* 0x000fe4000bf46270 */
[----:B------:R-:W5:Y:S01]  /*10d200*/  LDL.LU R7, [R1+0x198] ;  /* 0x0001980001077983 */ /* 0x000f620000300800 */
[----:B------:R-:W-:-:S04]  /*10d210*/  LOP3.LUT R37, R37, 0xfffffeff, RZ, 0xc0, !PT ;  /* 0xfffffeff25257812 */ /* 0x000fc800078ec0ff */
[----:B------:R-:W-:-:S04]  /*10d220*/  @P1 LOP3.LUT R37, R37, 0x100, RZ, 0xfc, !PT ;  /* 0x0000010025251812 */ /* 0x000fc800078efcff */
[----:B------:R-:W-:-:S04]  /*10d230*/  LOP3.LUT R37, R37, 0xfffffbff, RZ, 0xc0, !PT ;  /* 0xfffffbff25257812 */ /* 0x000fc800078ec0ff */
[----:B------:R-:W-:Y:S02]  /*10d240*/  @P3 LOP3.LUT R37, R37, 0x400, RZ, 0xfc, !PT ;  /* 0x0000040025253812 */ /* 0x000fe400078efcff */
[----:B------:R-:W-:Y:S02]  /*10d250*/  ISETP.GE.AND P1, PT, R13, UR55, PT ;  /* 0x000000370d007c0c */ /* 0x000fe4000bf26270 */
[----:B------:R-:W-:Y:S01]  /*10d260*/  ISETP.GE.AND P3, PT, R14, UR57, PT ;  /* 0x000000390e007c0c */ /* 0x000fe2000bf66270 */
[----:B------:R-:W5:Y:S01]  /*10d270*/  LDL.LU R13, [R1+0x194] ;  /* 0x00019400010d7983 */ /* 0x000f620000300800 */
[----:B------:R-:W-:-:S03]  /*10d280*/  LOP3.LUT R37, R37, 0xffffefff, RZ, 0xc0, !PT ;  /* 0xffffefff25257812 */ /* 0x000fc600078ec0ff */
[----:B------:R-:W5:Y:S01]  /*10d290*/  LDL.LU R14, [R1+0x190] ;  /* 0x00019000010e7983 */ /* 0x000f620000300800 */
[----:B------:R-:W-:-:S04]  /*10d2a0*/  @P2 LOP3.LUT R37, R37, 0x1000, RZ, 0xfc, !PT ;  /* 0x0000100025252812 */ /* 0x000fc800078efcff */
[----:B------:R-:W-:-:S04]  /*10d2b0*/  LOP3.LUT R37, R37, 0xffffbfff, RZ, 0xc0, !PT ;  /* 0xffffbfff25257812 */ /* 0x000fc800078ec0ff */
[----:B------:R-:W-:-:S04]  /*10d2c0*/  @P1 LOP3.LUT R37, R37, 0x4000, RZ, 0xfc, !PT ;  /* 0x0000400025251812 */ /* 0x000fc800078efcff */
[----:B------:R-:W-:-:S04]  /*10d2d0*/  LOP3.LUT R37, R37, 0xfffeffff, RZ, 0xc0, !PT ;  /* 0xfffeffff25257812 */ /* 0x000fc800078ec0ff */
[----:B------:R-:W-:-:S04]  /*10d2e0*/  @P3 LOP3.LUT R37, R37, 0x10000, RZ, 0xfc, !PT ;  /* 0x0001000025253812 */ /* 0x000fc800078efcff */
[----:B------:R-:W-:Y:S02]  /*10d2f0*/  LOP3.LUT R37, R37, 0xfffbffff, RZ, 0xc0, !PT ;  /* 0xfffbffff25257812 */ /* 0x000fe400078ec0ff */
[----:B------:R-:W-:Y:S01]  /*10d300*/  ISETP.GE.AND P0, PT, R12, UR45, PT ;  /* 0x0000002d0c007c0c */ /* 0x000fe2000bf06270 */
[----:B------:R-:W5:Y:S01]  /*10d310*/  LDCU UR45, c[0x0][0x39c] ;  /* 0x00007380ff2d77ac */ /* 0x000f620008000800 */
[----:B--2---:R-:W-:Y:S02]  /*10d320*/  ISETP.GE.AND P2, PT, R5, UR59, PT ;  /* 0x0000003b05007c0c */ /* 0x004fe4000bf46270 */
[----:B------:R-:W2:Y:S01]  /*10d330*/  LDL.LU R5, [R1+0x18c] ;  /* 0x00018c0001057983 */ /* 0x000ea20000300800 */
[----:B---3--:R-:W-:-:S03]  /*10d340*/  ISETP.GE.AND P1, PT, R6, UR61, PT ;  /* 0x0000003d06007c0c */ /* 0x008fc6000bf26270 */
[----:B------:R-:W3:Y:S07]  /*10d350*/  LDL.LU R6, [R1+0x184] ;  /* 0x0001840001067983 */ /* 0x000eee0000300800 */
[----:B------:R-:W-:-:S04]  /*10d360*/  @P2 LOP3.LUT R37, R37, 0x40000, RZ, 0xfc, !PT ;  /* 0x0004000025252812 */ /* 0x000fc800078efcff */
[----:B------:R-:W-:-:S04]  /*10d370*/  LOP3.LUT R37, R37, 0xffdfffff, RZ, 0xc0, !PT ;  /* 0xffdfffff25257812 */ /* 0x000fc800078ec0ff */
[----:B------:R-:W-:Y:S02]  /*10d380*/  @P1 LOP3.LUT R37, R37, 0x200000, RZ, 0xfc, !PT ;  /* 0x0020000025251812 */ /* 0x000fe400078efcff */
[----:B----4-:R-:W-:Y:S01]  /*10d390*/  ISETP.GE.AND P1, PT, R15, UR49, PT ;  /* 0x000000310f007c0c */ /* 0x010fe2000bf26270 */
[----:B------:R-:W4:Y:S01]  /*10d3a0*/  LDCU UR49, c[0x0][0x39c] ;  /* 0x00007380ff3177ac */ /* 0x000f220008000800 */
[----:B------:R-:W3:Y:S01]  /*10d3b0*/  LDL.LU R15, [R1+0x180] ;  /* 0x00018000010f7983 */ /* 0x000ee20000300800 */
[----:B------:R-:W-:Y:S02]  /*10d3c0*/  LOP3.LUT R37, R37, 0xfeffffff, RZ, 0xc0, !PT ;  /* 0xfeffffff25257812 */ /* 0x000fe400078ec0ff */
[----:B0-----:R-:W-:Y:S01]  /*10d3d0*/  ISETP.GE.AND P3, PT, R28, UR47, PT ;  /* 0x0000002f1c007c0c */ /* 0x001fe2000bf66270 */
[----:B------:R-:W0:Y:S01]  /*10d3e0*/  LDCU UR47, c[0x0][0x39c] ;  /* 0x00007380ff2f77ac */ /* 0x000e220008000800 */
[----:B-----5:R-:W-:Y:S01]  /*10d3f0*/  ISETP.GE.AND P2, PT, R4, UR45, PT ;  /* 0x0000002d04007c0c */ /* 0x020fe2000bf46270 */
[----:B------:R-:W5:Y:S04]  /*10d400*/  LDL.LU R28, [R1+0x17c] ;  /* 0x00017c00011c7983 */ /* 0x000f680000300800 */
[----:B------:R-:W5:Y:S01]  /*10d410*/  LDL.LU R4, [R1+0x178] ;  /* 0x0001780001047983 */ /* 0x000f620000300800 */
[----:B------:R-:W2:Y:S01]  /*10d420*/  LDCU UR45, c[0x0][0x39c] ;  /* 0x00007380ff2d77ac */ /* 0x000ea20008000800 */
[----:B------:R-:W-:-:S02]  /*10d430*/  @P1 LOP3.LUT R37, R37, 0x1000000, RZ, 0xfc, !PT ;  /* 0x0100000025251812 */ /* 0x000fc400078efcff */
[----:B------:R-:W-:Y:S01]  /*10d440*/  ISETP.GE.AND P1, PT, R7, UR43, PT ;  /* 0x0000002b07007c0c */ /* 0x000fe2000bf26270 */
[----:B------:R-:W3:Y:S01]  /*10d450*/  LDCU UR43, c[0x0][0x39c] ;  /* 0x00007380ff2b77ac */ /* 0x000ee20008000800 */
[----:B------:R-:W5:Y:S01]  /*10d460*/  LDL.LU R7, [R1+0x174] ;  /* 0x0001740001077983 */ /* 0x000f620000300800 */
[----:B------:R-:W-:-:S04]  /*10d470*/  LOP3.LUT R37, R37, 0xfdffffff, RZ, 0xc0, !PT ;  /* 0xfdffffff25257812 */ /* 0x000fc800078ec0ff */
[----:B------:R-:W-:-:S04]  /*10d480*/  @P3 LOP3.LUT R37, R37, 0x2000000, RZ, 0xfc, !PT ;  /* 0x0200000025253812 */ /* 0x000fc800078efcff */
[----:B------:R-:W-:-:S04]  /*10d490*/  LOP3.LUT R37, R37, 0xefffffff, RZ, 0xc0, !PT ;  /* 0xefffffff25257812 */ /* 0x000fc800078ec0ff */
[----:B------:R-:W-:-:S04]  /*10d4a0*/  @P2 LOP3.LUT R37, R37, 0x10000000, RZ, 0xfc, !PT ;  /* 0x1000000025252812 */ /* 0x000fc800078efcff */
[----:B------:R-:W-:-:S04]  /*10d4b0*/  LOP3.LUT R37, R37, 0xbfffffff, RZ, 0xc0, !PT ;  /* 0xbfffffff25257812 */ /* 0x000fc800078ec0ff */
[----:B------:R-:W-:Y:S02]  /*10d4c0*/  @P1 LOP3.LUT R37, R37, 0x40000000, RZ, 0xfc, !PT ;  /* 0x4000000025251812 */ /* 0x000fe400078efcff */
[----:B----4-:R-:W-:Y:S02]  /*10d4d0*/  ISETP.GE.AND P1, PT, R13, UR49, PT ;  /* 0x000000310d007c0c */ /* 0x010fe4000bf26270 */
[----:B0-----:R-:W-:Y:S01]  /*10d4e0*/  ISETP.GE.AND P3, PT, R14, UR47, PT ;  /* 0x0000002f0e007c0c */ /* 0x001fe2000bf66270 */
[----:B------:R-:W0:Y:S01]  /*10d4f0*/  LDCU UR49, c[0x0][0x39c] ;  /* 0x00007380ff3177ac */ /* 0x000e220008000800 */
[----:B------:R-:W5:Y:S09]  /*10d500*/  LDCU UR47, c[0x0][0x39c] ;  /* 0x00007380ff2f77ac */ /* 0x000f720008000800 */
[----:B------:R-:W-:-:S04]  /*10d510*/  @P1 LOP3.LUT R36, R36, 0x1, RZ, 0xfc, !PT ;  /* 0x0000000124241812 */ /* 0x000fc800078efcff */
[----:B------:R-:W-:-:S04]  /*10d520*/  LOP3.LUT R36, R36, 0xfffffffb, RZ, 0xc0, !PT ;  /* 0xfffffffb24247812 */ /* 0x000fc800078ec0ff */
[----:B------:R-:W-:-:S04]  /*10d530*/  @P3 LOP3.LUT R36, R36, 0x4, RZ, 0xfc, !PT ;  /* 0x0000000424243812 */ /* 0x000fc800078efcff */
[----:B------:R-:W-:Y:S02]  /*10d540*/  LOP3.LUT R36, R36, 0xffffffef, RZ, 0xc0, !PT ;  /* 0xffffffef24247812 */ /* 0x000fe400078ec0ff */
[----:B--2---:R-:W-:Y:S01]  /*10d550*/  ISETP.GE.AND P2, PT, R5, UR45, PT ;  /* 0x0000002d05007c0c */ /* 0x004fe2000bf46270 */
[----:B------:R-:W2:Y:S01]  /*10d560*/  LDCU UR45, c[0x0][0x39c] ;  /* 0x00007380ff2d77ac */ /* 0x000ea20008000800 */
[----:B------:R-:W4:Y:S04]  /*10d570*/  LDL.LU R5, [R1+0x170] ;  /* 0x0001700001057983 */ /* 0x000f280000300800 */
[----:B------:R-:W4:Y:S01]  /*10d580*/  LDL.LU R58, [R1+0x16c] ;  /* 0x00016c00013a7983 */ /* 0x000f220000300800 */
[----:B---3--:R-:W-:Y:S01]  /*10d590*/  ISETP.GE.AND P1, PT, R6, UR43, PT ;  /* 0x0000002b06007c0c */ /* 0x008fe2000bf26270 */
[----:B------:R-:W3:Y:S02]  /*10d5a0*/  LDCU UR43, c[0x0][0x39c] ;  /* 0x00007380ff2b77ac */ /* 0x000ee40008000800 */
[----:B------:R-:W4:Y:S04]  /*10d5b0*/  LDL.LU R6, [R1+0x168] ;  /* 0x0001680001067983 */ /* 0x000f280000300800 */
[----:B------:R-:W4:Y:S04]  /*10d5c0*/  LDL.LU R12, [R1+0x164] ;  /* 0x00016400010c7983 */ /* 0x000f280000300800 */
[----:B------:R-:W4:Y:S01]  /*10d5d0*/  LDL.LU R13, [R1+0x15c] ;  /* 0x00015c00010d7983 */ /* 0x000f220000300800 */
[----:B------:R-:W-:-:S03]  /*10d5e0*/  @P2 LOP3.LUT R36, R36, 0x10, RZ, 0xfc, !PT ;  /* 0x0000001024242812 */ /* 0x000fc600078efcff */
[----:B------:R-:W4:Y:S01]  /*10d5f0*/  LDL.LU R14, [R1+0x158] ;  /* 0x00015800010e7983 */ /* 0x000f220000300800 */
[----:B------:R-:W-:-:S04]  /*10d600*/  LOP3.LUT R36, R36, 0xffffffbf, RZ, 0xc0, !PT ;  /* 0xffffffbf24247812 */ /* 0x000fc800078ec0ff */
[----:B------:R-:W-:Y:S02]  /*10d610*/  @P1 LOP3.LUT R36, R36, 0x40, RZ, 0xfc, !PT ;  /* 0x0000004024241812 */ /* 0x000fe400078efcff */
[----:B0-----:R-:W-:Y:S01]  /*10d620*/  ISETP.GE.AND P1, PT, R15, UR49, PT ;  /* 0x000000310f007c0c */ /* 0x001fe2000bf26270 */
[----:B------:R-:W4:Y:S01]  /*10d630*/  LDCU UR49, c[0x0][0x39c] ;  /* 0x00007380ff3177ac */ /* 0x000f220008000800 */
[----:B------:R-:W4:Y:S01]  /*10d640*/  LDL.LU R15, [R1+0x154] ;  /* 0x00015400010f7983 */ /* 0x000f220000300800 */
[----:B------:R-:W-:Y:S02]  /*10d650*/  LOP3.LUT R36, R36, 0xfffffeff, RZ, 0xc0, !PT ;  /* 0xfffffeff24247812 */ /* 0x000fe400078ec0ff */
[----:B-----5:R-:W-:Y:S02]  /*10d660*/  ISETP.GE.AND P3, PT, R28, UR47, PT ;  /* 0x0000002f1c007c0c */ /* 0x020fe4000bf66270 */
[----:B--2---:R-:W-:Y:S01]  /*10d670*/  ISETP.GE.AND P2, PT, R4, UR45, PT ;  /* 0x0000002d04007c0c */ /* 0x004fe2000bf46270 */
[----:B------:R-:W2:Y:S04]  /*10d680*/  LDL.LU R28, [R1+0x150] ;  /* 0x00015000011c7983 */ /* 0x000ea80000300800 */
[----:B------:R-:W5:Y:S01]  /*10d690*/  LDL.LU R4, [R1+0x14c] ;  /* 0x00014c0001047983 */ /* 0x000f620000300800 */
[----:B------:R-:W0:Y:S01]  /*10d6a0*/  LDCU UR47, c[0x0][0x39c] ;  /* 0x00007380ff2f77ac */ /* 0x000e220008000800 */
[----:B------:R-:W0:Y:S01]  /*10d6b0*/  LDCU UR45, c[0x0][0x39c] ;  /* 0x00007380ff2d77ac */ /* 0x000e220008000800 */
[----:B------:R-:W-:-:S02]  /*10d6c0*/  @P1 LOP3.LUT R36, R36, 0x100, RZ, 0xfc, !PT ;  /* 0x0000010024241812 */ /* 0x000fc400078efcff */
[----:B---3--:R-:W-:Y:S01]  /*10d6d0*/  ISETP.GE.AND P1, PT, R7, UR43, PT ;  /* 0x0000002b07007c0c */ /* 0x008fe2000bf26270 */
[----:B------:R-:W3:Y:S01]  /*10d6e0*/  LDCU UR43, c[0x0][0x39c] ;  /* 0x00007380ff2b77ac */ /* 0x000ee20008000800 */
[----:B------:R-:W2:Y:S01]  /*10d6f0*/  LDL.LU R7, [R1+0x148] ;  /* 0x0001480001077983 */ /* 0x000ea20000300800 */
[----:B------:R-:W-:-:S04]  /*10d700*/  LOP3.LUT R36, R36, 0xfffff7ff, RZ, 0xc0, !PT ;  /* 0xfffff7ff24247812 */ /* 0x000fc800078ec0ff */
[----:B------:R-:W-:-:S04]  /*10d710*/  @P3 LOP3.LUT R36, R36, 0x800, RZ, 0xfc, !PT ;  /* 0x0000080024243812 */ /* 0x000fc800078efcff */
[----:B------:R-:W-:-:S04]  /*10d720*/  LOP3.LUT R36, R36, 0xffffbfff, RZ, 0xc0, !PT ;  /* 0xffffbfff24247812 */ /* 0x000fc800078ec0ff */
[----:B------:R-:W-:-:S04]  /*10d730*/  @P2 LOP3.LUT R36, R36, 0x4000, RZ, 0xfc, !PT ;  /* 0x0000400024242812 */ /* 0x000fc800078efcff */
[----:B------:R-:W-:-:S04]  /*10d740*/  LOP3.LUT R36, R36, 0xffff7fff, RZ, 0xc0, !PT ;  /* 0xffff7fff24247812 */ /* 0x000fc800078ec0ff */
[----:B------:R-:W-:-:S04]  /*10d750*/  @P1 LOP3.LUT R36, R36, 0x8000, RZ, 0xfc, !PT ;  /* 0x0000800024241812 */ /* 0x000fc800078efcff */
[----:B------:R-:W-:Y:S02]  /*10d760*/  LOP3.LUT R36, R36, 0xfffbffff, RZ, 0xc0, !PT ;  /* 0xfffbffff24247812 */ /* 0x000fe400078ec0ff */
[----:B----4-:R-:W-:Y:S02]  /*10d770*/  ISETP.GE.AND P1, PT, R5, UR49, PT ;  /* 0x0000003105007c0c */ /* 0x010fe4000bf26270 */
[----:B0-----:R-:W-:Y:S01]  /*10d780*/  ISETP.GE.AND P3, PT, R58, UR47, PT ;  /* 0x0000002f3a007c0c */ /* 0x001fe2000bf66270 */
[----:B------:R-:W0:Y:S01]  /*10d790*/  LDCU UR49, c[0x0][0x39c] ;  /* 0x00007380ff3177ac */ /* 0x000e220008000800 */
[----:B------:R-:W4:Y:S01]  /*10d7a0*/  LDCU UR47, c[0x0][0x39c] ;  /* 0x00007380ff2f77ac */ /* 0x000f220008000800 */
[----:B------:R-:W5:Y:S04]  /*10d7b0*/  LDL.LU R5, [R1+0x144] ;  /* 0x0001440001057983 */ /* 0x000f680000300800 */
[----:B------:R-:W5:Y:S01]  /*10d7c0*/  LDL.LU R58, [R1+0x4630] ;  /* 0x00463000013a7983 */ /* 0x000f620000300800 */
[----:B------:R-:W-:Y:S01]  /*10d7d0*/  ISETP.GE.AND P2, PT, R6, UR45, PT ;  /* 0x0000002d06007c0c */ /* 0x000fe2000bf46270 */
[----:B------:R-:W0:Y:S02]  /*10d7e0*/  LDCU UR45, c[0x0][0x39c] ;  /* 0x00007380ff2d77ac */ /* 0x000e240008000800 */
[----:B------:R-:W5:Y:S01]  /*10d7f0*/  LDL.LU R6, [R1+0x140] ;  /* 0x0001400001067983 */ /* 0x000f620000300800 */
[----:B------:R-:W-:-:S04]  /*10d800*/  @P1 LOP3.LUT R36, R36, 0x40000, RZ, 0xfc, !PT ;  /* 0x0004000024241812 */ /* 0x000fc800078efcff */
[----:B------:R-:W-:Y:S02]  /*10d810*/  LOP3.LUT R36, R36, 0xffefffff, RZ, 0xc0, !PT ;  /* 0xffefffff24247812 */ /* 0x000fe400078ec0ff */
[----:B---3--:R-:W-:Y:S01]  /*10d820*/  ISETP.GE.AND P1, PT, R12, UR43, PT ;  /* 0x0000002b0c007c0c */ /* 0x008fe2000bf26270 */
[----:B------:R-:W2:Y:S01]  /*10d830*/  LDCU UR43, c[0x0][0x39c] ;  /* 0x00007380ff2b77ac */ /* 0x000ea20008000800 */
[----:B------:R-:W3:Y:S01]  /*10d840*/  LDL.LU R12, [R1+0x462c] ;  /* 0x00462c00010c7983 */ /* 0x000ee20000300800 */
[----:B------:R-:W-:-:S04]  /*10d850*/  @P3 LOP3.LUT R36, R36, 0x100000, RZ, 0xfc, !PT ;  /* 0x0010000024243812 */ /* 0x000fc800078efcff */
[----:B------:R-:W-:-:S04]  /*10d860*/  LOP3.LUT R36, R36, 0xffbfffff, RZ, 0xc0, !PT ;  /* 0xffbfffff24247812 */ /* 0x000fc800078ec0ff */
[----:B------:R-:W-:-:S04]  /*10d870*/  @P2 LOP3.LUT R36, R36, 0x400000, RZ, 0xfc, !PT ;  /* 0x0040000024242812 */ /* 0x000fc800078efcff */
[----:B------:R-:W-:-:S04]  /*10d880*/  LOP3.LUT R36, R36, 0xfeffffff, RZ, 0xc0, !PT ;  /* 0xfeffffff24247812 */ /* 0x000fc800078ec0ff */
[----:B------:R-:W-:Y:S02]  /*10d890*/  @P1 LOP3.LUT R36, R36, 0x1000000, RZ, 0xfc, !PT ;  /* 0x0100000024241812 */ /* 0x000fe400078efcff */
[----:B0-----:R-:W-:Y:S02]  /*10d8a0*/  ISETP.GE.AND P1, PT, R13, UR49, PT ;  /* 0x000000310d007c0c */ /* 0x001fe4000bf26270 */
[----:B----4-:R-:W-:Y:S02]  /*10d8b0*/  ISETP.GE.AND P2, PT, R14, UR47, PT ;  /* 0x0000002f0e007c0c */ /* 0x010fe4000bf46270 */
[----:B------:R-:W-:Y:S02]  /*10d8c0*/  ISETP.GE.AND P3, PT, R15, UR45, PT ;  /* 0x0000002d0f007c0c */ /* 0x000fe4000bf66270 */
[----:B------:R-:W-:Y:S01]  /*10d8d0*/  LOP3.LUT R36, R36, 0xfbffffff, RZ, 0xc0, !PT ;  /* 0xfbffffff24247812 */ /* 0x000fe200078ec0ff */
[----:B------:R-:W4:Y:S04]  /*10d8e0*/  LDL.LU R13, [R1+0x4628] ;  /* 0x00462800010d7983 */ /* 0x000f280000300800 */
[----:B------:R-:W3:Y:S04]  /*10d8f0*/  LDL.LU R14, [R1+0x4624] ;  /* 0x00462400010e7983 */ /* 0x000ee80000300800 */
[----:B------:R-:W3:Y:S01]  /*10d900*/  LDL.LU R15, [R1+0x4620] ;  /* 0x00462000010f7983 */ /* 0x000ee20000300800 */
[----:B------:R-:W-:-:S04]  /*10d910*/  @P1 LOP3.LUT R36, R36, 0x4000000, RZ, 0xfc, !PT ;  /* 0x0400000024241812 */ /* 0x000fc800078efcff */
[----:B------:R-:W-:-:S04]  /*10d920*/  LOP3.LUT R36, R36, 0xefffffff, RZ, 0xc0, !PT ;  /* 0xefffffff24247812 */ /* 0x000fc800078ec0ff */
[----:B------:R-:W-:Y:S02]  /*10d930*/  @P2 LOP3.LUT R36, R36, 0x10000000, RZ, 0xfc, !PT ;  /* 0x1000000024242812 */ /* 0x000fe400078efcff */
[----:B--2---:R-:W-:Y:S02]  /*10d940*/  ISETP.GE.AND P1, PT, R28, UR43, PT ;  /* 0x0000002b1c007c0c */ /* 0x004fe4000bf26270 */
[----:B-----5:R-:W-:Y:S01]  /*10d950*/  ISETP.GE.AND P2, PT, R4, UR11, PT ;  /* 0x0000000b04007c0c */ /* 0x020fe2000bf46270 */
[----:B------:R-:W2:Y:S01]  /*10d960*/  LDL.LU R28, [R1+0x461c] ;  /* 0x00461c00011c7983 */ /* 0x000ea20000300800 */
[----:B------:R-:W-:-:S03]  /*10d970*/  LOP3.LUT R36, R36, 0xbfffffff, RZ, 0xc0, !PT ;  /* 0xbfffffff24247812 */ /* 0x000fc600078ec0ff */
[----:B------:R-:W5:Y:S01]  /*10d980*/  LDL.LU R4, [R1+0x4618] ;  /* 0x0046180001047983 */ /* 0x000f620000300800 */
[----:B------:R-:W-:Y:S02]  /*10d990*/  @P3 LOP3.LUT R36, R36, 0x40000000, RZ, 0xfc, !PT ;  /* 0x4000000024243812 */ /* 0x000fe400078efcff */
[----:B------:R-:W-:Y:S02]  /*10d9a0*/  ISETP.GE.AND P3, PT, R7, UR10, PT ;  /* 0x0000000a07007c0c */ /* 0x000fe4000bf66270 */
[----:B------:R-:W2:Y:S02]  /*10d9b0*/  LDL.LU R7, [R1+0x4614] ;  /* 0x0046140001077983 */ /* 0x000ea40000300800 */
[----:B--2---:R-:W-:-:S04]  /*10d9c0*/  LOP3.LUT R7, R7, 0xfffffffd, RZ, 0xc0, !PT ;  /* 0xfffffffd07077812 */ /* 0x004fc800078ec0ff */
[----:B------:R-:W-:-:S04]  /*10d9d0*/  @P1 LOP3.LUT R7, R7, 0x2, RZ, 0xfc, !PT ;  /* 0x0000000207071812 */ /* 0x000fc800078efcff */
[----:B------:R-:W-:Y:S02]  /*10d9e0*/  LOP3.LUT R7, R7, 0xffffffef, RZ, 0xc0, !PT ;  /* 0xffffffef07077812 */ /* 0x000fe400078ec0ff */
[----:B------:R-:W-:Y:S02]  /*10d9f0*/  ISETP.GE.AND P1, PT, R5, UR9, PT ;  /* 0x0000000905007c0c */ /* 0x000fe4000bf26270 */
[----:B------:R-:W2:Y:S01]  /*10da00*/  LDL.LU R5, [R1+0x4610] ;  /* 0x0046100001057983 */ /* 0x000ea20000300800 */
[----:B------:R-:W-:Y:S02]  /*10da10*/  @P2 LOP3.LUT R7, R7, 0x10, RZ, 0xfc, !PT ;  /* 0x0000001007072812 */ /* 0x000fe400078efcff */
[----:B------:R-:W-:Y:S02]  /*10da20*/  ISETP.GE.AND P2, PT, R6, UR8, PT ;  /* 0x0000000806007c0c */ /* 0x000fe4000bf46270 */
[----:B------:R-:W2:Y:S01]  /*10da30*/  LDL.LU R6, [R1+0x460c] ;  /* 0x00460c0001067983 */ /* 0x000ea20000300800 */
[----:B------:R-:W-:-:S04]  /*10da40*/  LOP3.LUT R7, R7, 0xffffffdf, RZ, 0xc0, !PT ;  /* 0xffffffdf07077812 */ /* 0x000fc800078ec0ff */
[----:B------:R-:W-:-:S04]  /*10da50*/  @P3 LOP3.LUT R7, R7, 0x20, RZ, 0xfc, !PT ;  /* 0x0000002007073812 */ /* 0x000fc800078efcff */
[----:B------:R-:W-:-:S04]  /*10da60*/  LOP3.LUT R7, R7, 0xfffffeff, RZ, 0xc0, !PT ;  /* 0xfffffeff07077812 */ /* 0x000fc800078ec0ff */
[----:B------:R-:W-:-:S04]  /*10da70*/  @P1 LOP3.LUT R7, R7, 0x100, RZ, 0xfc, !PT ;  /* 0x0000010007071812 */ /* 0x000fc800078efcff */
[----:B------:R-:W-:-:S04]  /*10da80*/  LOP3.LUT R7, R7, 0xfffffbff, RZ, 0xc0, !PT ;  /* 0xfffffbff07077812 */ /* 0x000fc800078ec0ff */
[----:B------:R-:W-:Y:S02]  /*10da90*/  @P2 LOP3.LUT R7, R7, 0x400, RZ, 0xfc, !PT ;  /* 0x0000040007072812 */ /* 0x000fe400078efcff */
[----:B-----5:R-:W-:Y:S02]  /*10daa0*/  ISETP.GE.AND P2, PT, R4, UR5, PT ;  /* 0x0000000504007c0c */ /* 0x020fe4000bf46270 */
[----:B------:R-:W-:Y:S02]  /*10dab0*/  LOP3.LUT R7, R7, 0xffffefff, RZ, 0xc0, !PT ;  /* 0xffffefff07077812 */ /* 0x000fe400078ec0ff */
[----:B--2---:R-:W-:Y:S02]  /*10dac0*/  ISETP.GE.AND P3, PT, R6, UR7, PT ;  /* 0x0000000706007c0c */ /* 0x004fe4000bf66270 */
[----:B------:R-:W2:Y:S01]  /*10dad0*/  LDL.LU R6, [R1+0x4608] ;  /* 0x0046080001067983 */ /* 0x000ea20000300800 */
[----:B------:R-:W-:-:S03]  /*10dae0*/  ISETP.GE.AND P1, PT, R5, UR6, PT ;  /* 0x0000000605007c0c */ /* 0x000fc6000bf26270 */
[----:B------:R-:W5:Y:S04]  /*10daf0*/  LDL.LU R5, [R1+0x4604] ;  /* 0x0046040001057983 */ /* 0x000f680000300800 */
[----:B------:R-:W5:Y:S03]  /*10db00*/  LDL.LU R4, [R1+0x4600] ;  /* 0x0046000001047983 */ /* 0x000f660000300800 */
[----:B------:R-:W-:-:S04]  /*10db10*/  @P3 LOP3.LUT R7, R7, 0x1000, RZ, 0xfc, !PT ;  /* 0x0000100007073812 */ /* 0x000fc800078efcff */
[----:B------:R-:W-:Y:S02]  /*10db20*/  LOP3.LUT R7, R7, 0xffffbfff, RZ, 0xc0, !PT ;  /* 0xffffbfff07077812 */ /* 0x000fe400078ec0ff */
[----:B------:R-:W-:Y:S02]  /*10db30*/  ISETP.GE.AND P3, PT, R28, UR4, PT ;  /* 0x000000041c007c0c */ /* 0x000fe4000bf66270 */
[----:B------:R-:W5:Y:S01]  /*10db40*/  LDL.LU R28, [R1+0x45fc] ;  /* 0x0045fc00011c7983 */ /* 0x000f620000300800 */
[----:B------:R-:W-:-:S04]  /*10db50*/  @P1 LOP3.LUT R7, R7, 0x4000, RZ, 0xfc, !PT ;  /* 0x0000400007071812 */ /* 0x000fc800078efcff */
[----:B------:R-:W-:Y:S02]  /*10db60*/  LOP3.LUT R7, R7, 0xfffeffff, RZ, 0xc0, !PT ;  /* 0xfffeffff07077812 */ /* 0x000fe400078ec0ff */
[----:B---3--:R-:W-:Y:S02]  /*10db70*/  ISETP.GE.AND P1, PT, R15, UR12, PT ;  /* 0x0000000c0f007c0c */ /* 0x008fe4000bf26270 */
[----:B------:R-:W3:Y:S01]  /*10db80*/  LDL.LU R15, [R1+0x45f8] ;  /* 0x0045f800010f7983 */ /* 0x000ee20000300800 */
[----:B------:R-:W-:-:S04]  /*10db90*/  @P2 LOP3.LUT R7, R7, 0x10000, RZ, 0xfc, !PT ;  /* 0x0001000007072812 */ /* 0x000fc800078efcff */
[----:B------:R-:W-:Y:S02]  /*10dba0*/  LOP3.LUT R7, R7, 0xfffbffff, RZ, 0xc0, !PT ;  /* 0xfffbffff07077812 */ /* 0x000fe400078ec0ff */
[----:B------:R-:W-:Y:S02]  /*10dbb0*/  ISETP.GE.AND P2, PT, R14, UR13, PT ;  /* 0x0000000d0e007c0c */ /* 0x000fe4000bf46270 */
[----:B------:R-:W3:Y:S01]  /*10dbc0*/  LDL.LU R14, [R1+0x45f4] ;  /* 0x0045f400010e7983 */ /* 0x000ee20000300800 */
[----:B------:R-:W-:-:S04]  /*10dbd0*/  @P3 LOP3.LUT R7, R7, 0x40000, RZ, 0xfc, !PT ;  /* 0x0004000007073812 */ /* 0x000fc800078efcff */
[----:B------:R-:W-:Y:S02]  /*10dbe0*/  LOP3.LUT R7, R7, 0xffefffff, RZ, 0xc0, !PT ;  /* 0xffefffff07077812 */ /* 0x000fe400078ec0ff */
[----:B----4-:R-:W-:Y:S02]  /*10dbf0*/  ISETP.GE.AND P3, PT, R13, UR14, PT ;  /* 0x0000000e0d007c0c */ /* 0x010fe4000bf66270 */
[----:B------:R-:W3:Y:S01]  /*10dc00*/  LDL.LU R13, [R1+0x45f0] ;  /* 0x0045f000010d7983 */ /* 0x000ee20000300800 */
[----:B------:R-:W-:-:S04]  /*10dc10*/  @P1 LOP3.LUT R7, R7, 0x100000, RZ, 0xfc, !PT ;  /* 0x0010000007071812 */ /* 0x000fc800078efcff */
[----:B------:R-:W-:Y:S02]  /*10dc20*/  LOP3.LUT R7, R7, 0xff7fffff, RZ, 0xc0, !PT ;  /* 0xff7fffff07077812 */ /* 0x000fe400078ec0ff */
[----:B------:R-:W-:Y:S02]  /*10dc30*/  ISETP.GE.AND P1, PT, R12, UR15, PT ;  /* 0x0000000f0c007c0c */ /* 0x000fe4000bf26270 */
[----:B------:R-:W3:Y:S01]  /*10dc40*/  LDL.LU R12, [R1+0x45ec] ;  /* 0x0045ec00010c7983 */ /* 0x000ee20000300800 */
[----:B------:R-:W-:-:S04]  /*10dc50*/  @P2 LOP3.LUT R7, R7, 0x800000, RZ, 0xfc, !PT ;  /* 0x0080000007072812 */ /* 0x000fc800078efcff */
[----:B------:R-:W-:Y:S02]  /*10dc60*/  LOP3.LUT R7, R7, 0xfbffffff, RZ, 0xc0, !PT ;  /* 0xfbffffff07077812 */ /* 0x000fe400078ec0ff */
[----:B------:R-:W-:Y:S02]  /*10dc70*/  ISETP.GE.AND P2, PT, R58, UR16, PT ;  /* 0x000000103a007c0c */ /* 0x000fe4000bf46270 */
[----:B------:R-:W4:Y:S01]  /*10dc80*/  LDL.LU R58, [R1+0x45e8] ;  /* 0x0045e800013a7983 */ /* 0x000f220000300800 */
[----:B------:R-:W-:Y:S02]  /*10dc90*/  @P3 LOP3.LUT R7, R7, 0x4000000, RZ, 0xfc, !PT ;  /* 0x0400000007073812 */ /* 0x000fe400078efcff */
[----:B------:R-:W-:Y:S02]  /*10dca0*/  ISETP.GE.AND P3, PT, R57, UR32, PT ;  /* 0x0000002039007c0c */ /* 0x000fe4000bf66270 */
[----:B------:R-:W4:Y:S01]  /*10dcb0*/  LDL.LU R57, [R1+0x45e4] ;  /* 0x0045e40001397983 */ /* 0x000f220000300800 */
[----:B------:R-:W-:-:S04]  /*10dcc0*/  LOP3.LUT R7, R7, 0xf7ffffff, RZ, 0xc0, !PT ;  /* 0xf7ffffff07077812 */ /* 0x000fc800078ec0ff */
[----:B------:R-:W-:Y:S02]  /*10dcd0*/  @P1 LOP3.LUT R7, R7, 0x8000000, RZ, 0xfc, !PT ;  /* 0x0800000007071812 */ /* 0x000fe400078efcff */
[----:B------:R-:W-:Y:S02]  /*10dce0*/  ISETP.GE.AND P1, PT, R56, UR33, PT ;  /* 0x0000002138007c0c */ /* 0x000fe4000bf26270 */
[----:B------:R-:W4:Y:S01]  /*10dcf0*/  LDL.LU R56, [R1+0x45e0] ;  /* 0x0045e00001387983 */ /* 0x000f220000300800 */
[----:B------:R-:W-:-:S04]  /*10dd00*/  LOP3.LUT R7, R7, 0xbfffffff, RZ, 0xc0, !PT ;  /* 0xbfffffff07077812 */ /* 0x000fc800078ec0ff */
[----:B------:R-:W-:Y:S02]  /*10dd10*/  @P2 LOP3.LUT R7, R7, 0x40000000, RZ, 0xfc, !PT ;  /* 0x4000000007072812 */ /* 0x000fe400078efcff */
[----:B------:R-:W-:Y:S02]  /*10dd20*/  ISETP.GE.AND P2, PT, R19, UR34, PT ;  /* 0x0000002213007c0c */ /* 0x000fe4000bf46270 */
[----:B------:R-:W3:Y:S01]  /*10dd30*/  LDL.LU R19, [R1+0x45dc] ;  /* 0x0045dc0001137983 */ /* 0x000ee20000300800 */
[----:B--2---:R-:W-:-:S04]  /*10dd40*/  LOP3.LUT R6, R6, 0xfffffffe, RZ, 0xc0, !PT ;  /* 0xfffffffe06067812 */ /* 0x004fc800078ec0ff */
[----:B------:R-:W-:-:S04]  /*10dd50*/  @P3 LOP3.LUT R6, R6, 0x1, RZ, 0xfc, !PT ;  /* 0x0000000106063812 */ /* 0x000fc800078efcff */
[----:B------:R-:W-:Y:S02]  /*10dd60*/  LOP3.LUT R6, R6, 0xfffffffb, RZ, 0xc0, !PT ;  /* 0xfffffffb06067812 */ /* 0x000fe400078ec0ff */
[----:B------:R-:W-:Y:S02]  /*10dd70*/  ISETP.GE.AND P3, PT, R18, UR35, PT ;  /* 0x0000002312007c0c */ /* 0x000fe4000bf66270 */
[----:B-----5:R-:W-:Y:S02]  /*10dd80*/  LOP3.LUT R5, R5, 0xfffffffe, RZ, 0xc0, !PT ;  /* 0xfffffffe05057812 */ /* 0x020fe400078ec0ff */
[----:B------:R-:W-:Y:S02]  /*10dd90*/  LOP3.LUT R4, R4, 0xfffffffe, RZ, 0xc0, !PT ;  /* 0xfffffffe04047812 */ /* 0x000fe400078ec0ff */
[----:B------:R-:W-:Y:S01]  /*10dda0*/  @P1 LOP3.LUT R6, R6, 0x4, RZ, 0xfc, !PT ;  /* 0x0000000406061812 */ /* 0x000fe200078efcff */
[----:B------:R-:W3:Y:S03]  /*10ddb0*/  LDL.LU R18, [R1+0x45d8] ;  /* 0x0045d80001127983 */ /* 0x000ee60000300800 */
[----:B------:R-:W-:-:S02]  /*10ddc0*/  LOP3.LUT R6, R6, 0xffffffef, RZ, 0xc0, !PT ;  /* 0xffffffef06067812 */ /* 0x000fc400078ec0ff */
[----:B------:R-:W-:Y:S02]  /*10ddd0*/  ISETP.GE.AND P1, PT, R17, UR18, PT ;  /* 0x0000001211007c0c */ /* 0x000fe4000bf26270 */
[----:B------:R-:W2:Y:S01]  /*10dde0*/  LDL.LU R17, [R1+0x45d4] ;  /* 0x0045d40001117983 */ /* 0x000ea20000300800 */
[----:B------:R-:W-:-:S04]  /*10ddf0*/  @P2 LOP3.LUT R6, R6, 0x10, RZ, 0xfc, !PT ;  /* 0x0000001006062812 */ /* 0x000fc800078efcff */
[----:B------:R-:W-:Y:S02]  /*10de00*/  LOP3.LUT R6, R6, 0xffffffbf, RZ, 0xc0, !PT ;  /* 0xffffffbf06067812 */ /* 0x000fe400078ec0ff */
[----:B------:R-:W-:Y:S02]  /*10de10*/  ISETP.GE.AND P2, PT, R16, UR17, PT ;  /* 0x0000001110007c0c */ /* 0x000fe4000bf46270 */
[----:B------:R-:W2:Y:S01]  /*10de20*/  LDL.LU R16, [R1+0x45d0] ;  /* 0x0045d00001107983 */ /* 0x000ea20000300800 */
[----:B------:R-:W-:-:S04]  /*10de30*/  @P3 LOP3.LUT R6, R6, 0x40, RZ, 0xfc, !PT ;  /* 0x0000004006063812 */ /* 0x000fc800078efcff */
[----:B------:R-:W-:Y:S02]  /*10de40*/  LOP3.LUT R6, R6, 0xfffffeff, RZ, 0xc0, !PT ;  /* 0xfffffeff06067812 */ /* 0x000fe400078ec0ff */
[----:B------:R-:W-:Y:S02]  /*10de50*/  ISETP.GE.AND P3, PT, R23, UR26, PT ;  /* 0x0000001a17007c0c */ /* 0x000fe4000bf66270 */
[----:B------:R-:W5:Y:S01]  /*10de60*/  LDL.LU R23, [R1+0x45cc] ;  /* 0x0045cc0001177983 */ /* 0x000f620000300800 */
[----:B------:R-:W-:-:S04]  /*10de70*/  @P1 LOP3.LUT R6, R6, 0x100, RZ, 0xfc, !PT ;  /* 0x0000010006061812 */ /* 0x000fc800078efcff */
[----:B------:R-:W-:Y:S02]  /*10de80*/  LOP3.LUT R6, R6, 0xfffffbff, RZ, 0xc0, !PT ;  /* 0xfffffbff06067812 */ /* 0x000fe400078ec0ff */
[----:B------:R-:W-:Y:S02]  /*10de90*/  ISETP.GE.AND P1, PT, R22, UR28, PT ;  /* 0x0000001c16007c0c */ /* 0x000fe4000bf26270 */
[----:B------:R-:W5:Y:S01]  /*10dea0*/  LDL.LU R22, [R1+0x45c8] ;  /* 0x0045c80001167983 */ /* 0x000f620000300800 */
[----:B------:R-:W-:-:S04]  /*10deb0*/  @P2 LOP3.LUT R6, R6, 0x400, RZ, 0xfc, !PT ;  /* 0x0000040006062812 */ /* 0x000fc800078efcff */
[----:B------:R-:W-:Y:S02]  /*10dec0*/  LOP3.LUT R6, R6, 0xffffdfff, RZ, 0xc0, !PT ;  /* 0xffffdfff06067812 */ /* 0x000fe400078ec0ff */
        /* <DEDUP_REMOVED lines=12> */
[----:B-1----:R-:W-:Y:S02]  /*10df90*/  ISETP.GE.AND P2, PT, R27, UR20, PT ;  /* 0x000000141b007c0c */ /* 0x002fe4000bf46270 */
        /* <DEDUP_REMOVED lines=17> */
[----:B------:R-:W-:Y:S02]  /*10e0b0*/  @P1 LOP3.LUT R6, R6, 0x10000000, RZ, 0xfc, !PT ;  /* 0x1000000006061812 */ /* 0x000fe400078efcff */
[----:B------:R-:W-:Y:S02]  /*10e0c0*/  ISETP.GE.AND P1, PT, R34, UR39, PT ;  /* 0x0000002722007c0c */ /* 0x000fe4000bf26270 */
[----:B------:R-:W2:Y:S01]  /*10e0d0*/  LDL.LU R34, [R1+0x45a4] ;  /* 0x0045a40001227983 */ /* 0x000ea20000300800 */
[----:B------:R-:W-:Y:S02]  /*10e0e0*/  LOP3.LUT R6, R6, 0xbfffffff, RZ, 0xc0, !PT ;  /* 0xbfffffff06067812 */ /* 0x000fe400078ec0ff */
[----:B------:R-:W-:Y:S02]  /*10e0f0*/  @P3 LOP3.LUT R5, R5, 0x1, RZ, 0xfc, !PT ;  /* 0x0000000105053812 */ /* 0x000fe400078efcff */
[----:B------:R-:W-:Y:S02]  /*10e100*/  @P2 LOP3.LUT R6, R6, 0x40000000, RZ, 0xfc, !PT ;  /* 0x4000000006062812 */ /* 0x000fe400078efcff */
[----:B------:R-:W-:-:S02]  /*10e110*/  ISETP.GE.AND P2, PT, R33, UR38, PT ;  /* 0x0000002621007c0c */ /* 0x000fc4000bf46270 */
[----:B------:R-:W-:Y:S02]  /*10e120*/  LOP3.LUT R5, R5, 0xfffffff7, RZ, 0xc0, !PT ;  /* 0xfffffff705057812 */ /* 0x000fe400078ec0ff */
[----:B------:R-:W-:Y:S01]  /*10e130*/  ISETP.GE.AND P3, PT, R32, UR31, PT ;  /* 0x0000001f20007c0c */ /* 0x000fe2000bf66270 */
[----:B------:R-:W2:Y:S04]  /*10e140*/  LDL.LU R33, [R1+0x45a0] ;  /* 0x0045a00001217983 */ /* 0x000ea80000300800 */
        /* <DEDUP_REMOVED lines=73> */
[----:B------:R-:W-:-:S04]  /*10e5e0*/  LOP3.LUT R4, R4, 0xffffefff, RZ, 0xc0, !PT ;  /* 0xffffefff04047812 */ /* 0x000fc800078ec0ff */
[----:B------:R-:W-:Y:S02]  /*10e5f0*/  @P2 LOP3.LUT R4, R4, 0x1000, RZ, 0xfc, !PT ;  /* 0x0000100004042812 */ /* 0x000fe400078efcff */
[----:B------:R-:W-:Y:S02]  /*10e600*/  ISETP.GE.AND P1, PT, R0, UR66, PT ;  /* 0x0000004200007c0c */ /* 0x000fe4000bf26270 */
[----:B------:R-:W-:Y:S01]  /*10e610*/  ISETP.GE.AND P2, PT, R60, UR67, PT ;  /* 0x000000433c007c0c */ /* 0x000fe2000bf46270 */
[----:B------:R-:W2:Y:S01]  /*10e620*/  LDL.LU R0, [R1+0x4550] ;  /* 0x0045500001007983 */ /* 0x000ea20000300800 */
[----:B------:R-:W-:-:S03]  /*10e630*/  LOP3.LUT R4, R4, 0xffff7fff, RZ, 0xc0, !PT ;  /* 0xffff7fff04047812 */ /* 0x000fc600078ec0ff */
[----:B------:R-:W3:Y:S01]  /*10e640*/  LDL.LU R60, [R1+0x454c] ;  /* 0x00454c00013c7983 */ /* 0x000ee20000300800 */
[----:B------:R-:W-:Y:S02]  /*10e650*/  @P3 LOP3.LUT R4, R4, 0x8000, RZ, 0xfc, !PT ;  /* 0x0000800004043812 */ /* 0x000fe400078efcff */
[----:B------:R-:W-:Y:S02]  /*10e660*/  ISETP.GE.AND P3, PT, R61, UR68, PT ;  /* 0x000000443d007c0c */ /* 0x000fe4000bf66270 */
[----:B------:R-:W3:Y:S01]  /*10e670*/  LDL.LU R61, [R1+0x4548] ;  /* 0x00454800013d7983 */ /* 0x000ee20000300800 */
[----:B------:R-:W-:-:S04]  /*10e680*/  LOP3.LUT R4, R4, 0xfffbffff, RZ, 0xc0, !PT ;  /* 0xfffbffff04047812 */ /* 0x000fc800078ec0ff */
[----:B------:R-:W-:-:S04]  /*10e690*/  @P1 LOP3.LUT R4, R4, 0x40000, RZ, 0xfc, !PT ;  /* 0x0004000004041812 */ /* 0x000fc800078efcff */
[----:B------:R-:W-:Y:S02]  /*10e6a0*/  LOP3.LUT R4, R4, 0xfff7ffff, RZ, 0xc0, !PT ;  /* 0xfff7ffff04047812 */ /* 0x000fe400078ec0ff */
[----:B------:R-:W-:Y:S02]  /*10e6b0*/  ISETP.GE.AND P1, PT, R59, UR69, PT ;  /* 0x000000453b007c0c */ /* 0x000fe4000bf26270 */
[----:B------:R-:W-:-:S04]  /*10e6c0*/  @P2 LOP3.LUT R4, R4, 0x80000, RZ, 0xfc, !PT ;  /* 0x0008000004042812 */ /* 0x000fc800078efcff */
[----:B------:R-:W-:Y:S02]  /*10e6d0*/  LOP3.LUT R4, R4, 0xffbfffff, RZ, 0xc0, !PT ;  /* 0xffbfffff04047812 */ /* 0x000fe400078ec0ff */
[----:B------:R-:W-:Y:S02]  /*10e6e0*/  ISETP.GE.AND P2, PT, R55, UR70, PT ;  /* 0x0000004637007c0c */ /* 0x000fe4000bf46270 */
[----:B------:R-:W-:-:S04]  /*10e6f0*/  @P3 LOP3.LUT R4, R4, 0x400000, RZ, 0xfc, !PT ;  /* 0x0040000004043812 */ /* 0x000fc800078efcff */
[----:B------:R-:W-:Y:S02]  /*10e700*/  LOP3.LUT R4, R4, 0xfeffffff, RZ, 0xc0, !PT ;  /* 0xfeffffff04047812 */ /* 0x000fe400078ec0ff */
[----:B------:R-:W-:Y:S02]  /*10e710*/  ISETP.GE.AND P3, PT, R31, UR71, PT ;  /* 0x000000471f007c0c */ /* 0x000fe4000bf66270 */
[----:B------:R-:W-:-:S04]  /*10e720*/  @P1 LOP3.LUT R4, R4, 0x1000000, RZ, 0xfc, !PT ;  /* 0x0100000004041812 */ /* 0x000fc800078efcff */
[----:B------:R-:W-:Y:S01]  /*10e730*/  LOP3.LUT R4, R4, 0xfbffffff, RZ, 0xc0, !PT ;  /* 0xfbffffff04047812 */ /* 0x000fe200078ec0ff */
[----:B------:R-:W-:-:S03]  /*10e740*/  VIADD R30, R8, 0x1af ;  /* 0x000001af081e7836 */ /* 0x000fc60000000000 */
[----:B------:R-:W-:Y:S01]  /*10e750*/  @P2 LOP3.LUT R4, R4, 0x4000000, RZ, 0xfc, !PT ;  /* 0x0400000004042812 */ /* 0x000fe200078efcff */
[C---:B------:R-:W-:Y:S02]  /*10e760*/  VIADD R29, R8.reuse, 0x1b0 ;  /* 0x000001b0081d7836 */ /* 0x040fe40000000000 */
[C---:B------:R-:W-:Y:S02]  /*10e770*/  VIADD R11, R8.reuse, 0x1b1 ;  /* 0x000001b1080b7836 */ /* 0x040fe40000000000 */
[C---:B------:R-:W-:Y:S02]  /*10e780*/  VIADD R10, R8.reuse, 0x1b2 ;  /* 0x000001b2080a7836 */ /* 0x040fe40000000000 */
[C---:B------:R-:W-:Y:S02]  /*10e790*/  VIADD R9, R8.reuse, 0x1b3 ;  /* 0x000001b308097836 */ /* 0x040fe40000000000 */
[----:B------:R-:W-:Y:S01]  /*10e7a0*/  VIADD R8, R8, 0x1b4 ;  /* 0x000001b408087836 */ /* 0x000fe20000000000 */
[----:B------:R-:W-:-:S02]  /*10e7b0*/  LOP3.LUT R4, R4, 0xefffffff, RZ, 0xc0, !PT ;  /* 0xefffffff04047812 */ /* 0x000fc400078ec0ff */
[----:B------:R-:W-:Y:S02]  /*10e7c0*/  ISETP.GE.AND P1, PT, R30, UR72, PT ;  /* 0x000000481e007c0c */ /* 0x000fe4000bf26270 */
[----:B------:R-:W-:Y:S02]  /*10e7d0*/  ISETP.GE.AND P2, PT, R29, UR73, PT ;  /* 0x000000491d007c0c */ /* 0x000fe4000bf46270 */
[----:B------:R-:W-:Y:S02]  /*10e7e0*/  ISETP.GE.AND P4, PT, R10, UR75, PT ;  /* 0x0000004b0a007c0c */ /* 0x000fe4000bf86270 */
[----:B------:R-:W-:Y:S02]  /*10e7f0*/  @P3 LOP3.LUT R4, R4, 0x10000000, RZ, 0xfc, !PT ;  /* 0x1000000004043812 */ /* 0x000fe400078efcff */
[----:B------:R-:W-:Y:S02]  /*10e800*/  ISETP.GE.AND P3, PT, R11, UR74, PT ;  /* 0x0000004a0b007c0c */ /* 0x000fe4000bf66270 */
[----:B------:R-:W-:-:S02]  /*10e810*/  ISETP.GE.AND P5, PT, R9, UR76, PT ;  /* 0x0000004c09007c0c */ /* 0x000fc4000bfa6270 */
[----:B------:R-:W-:Y:S01]  /*10e820*/  ISETP.GE.AND P6, PT, R8, UR77, PT ;  /* 0x0000004d08007c0c */ /* 0x000fe2000bfc6270 */
[----:B------:R-:W4:Y:S01]  /*10e830*/  LDL.LU R29, [R1+0x98c] ;  /* 0x00098c00011d7983 */ /* 0x000f220000300800 */
[----:B--2---:R-:W-:Y:S01]  /*10e840*/  LOP3.LUT R0, R0, 0xffffdfff, RZ, 0xc0, !PT ;  /* 0xffffdfff00007812 */ /* 0x004fe200078ec0ff */
[----:B------:R-:W0:Y:S01]  /*10e850*/  S2UR UR5, SR_CgaCtaId ;  /* 0x00000000000579c3 */ /* 0x000e220000008800 */
[----:B------:R-:W-:Y:S01]  /*10e860*/  UMOV UR4, 0x400 ;  /* 0x0000040000047882 */ /* 0x000fe20000000000 */
[----:B------:R-:W2:Y:S01]  /*10e870*/  LDL.LU R30, [R1+0x984] ;  /* 0x00098400011e7983 */ /* 0x000ea20000300800 */
        /* <DEDUP_REMOVED lines=11> */
[----:B------:R-:W4:Y:S01]  /*10e930*/  LDL.LU R55, [R1+0x2e8] ;  /* 0x0002e80001377983 */ /* 0x000f220000300800 */
[----:B------:R-:W0:Y:S03]  /*10e940*/  LDCU.64 UR14, c[0x0][0x398] ;  /* 0x00007300ff0e77ac */ /* 0x000e260008000a00 */
[----:B------:R-:W4:Y:S01]  /*10e950*/  LDL.LU R31, [R1+0x2e4] ;  /* 0x0002e400011f7983 */ /* 0x000f220000300800 */
[----:B------:R-:W0:Y:S03]  /*10e960*/  LDCU.64 UR10, c[0x0][0x398] ;  /* 0x00007300ff0a77ac */ /* 0x000e260008000a00 */
[----:B---3--:R3:W-:Y:S01]  /*10e970*/  STL.64 [R1+0x46a0], R18 ;  /* 0x0046a01201007387 */ /* 0x0087e20000100a00 */
[----:B------:R-:W0:Y:S01]  /*10e980*/  LDCU.64 UR12, c[0x0][0x398] ;  /* 0x00007300ff0c77ac */ /* 0x000e220008000a00 */
[----:B------:R-:W0:Y:S01]  /*10e990*/  LDCU.64 UR8, c[0x0][0x398] ;  /* 0x00007300ff0877ac */ /* 0x000e220008000a00 */
[----:B------:R-:W0:Y:S01]  /*10e9a0*/  LDCU.64 UR26, c[0x0][0x398] ;  /* 0x00007300ff1a77ac */ /* 0x000e220008000a00 */
[----:B---3--:R-:W3:Y:S01]  /*10e9b0*/  LDL.LU R18, [R1+0x2de0] ;  /* 0x002de00001127983 */ /* 0x008ee20000300800 */
[----:B------:R-:W0:Y:S03]  /*10e9c0*/  LDCU UR28, c[0x0][0x398] ;  /* 0x00007300ff1c77ac */ /* 0x000e260008000800 */
[----:B------:R-:W3:Y:S01]  /*10e9d0*/  LDL.LU R19, [R1+0x2ddc] ;  /* 0x002ddc0001137983 */ /* 0x000ee20000300800 */
[----:B------:R-:W0:Y:S03]  /*10e9e0*/  LDCU UR55, c[0x0][0x398] ;  /* 0x00007300ff3777ac */ /* 0x000e260008000800 */
[----:B------:R1:W-:Y:S01]  /*10e9f0*/  STL.64 [R1+0x4698], R16 ;  /* 0x0046981001007387 */ /* 0x0003e20000100a00 */
[----:B------:R-:W0:Y:S01]  /*10ea00*/  LDCU UR56, c[0x0][0x398] ;  /* 0x00007300ff3877ac */ /* 0x000e220008000800 */
[----:B------:R-:W0:Y:S01]  /*10ea10*/  LDCU UR57, c[0x0][0x398] ;  /* 0x00007300ff3977ac */ /* 0x000e220008000800 */
[----:B------:R-:W0:Y:S01]  /*10ea20*/  LDCU UR58, c[0x0][0x398] ;  /* 0x00007300ff3a77ac */ /* 0x000e220008000800 */
[----:B-1----:R-:W3:Y:S01]  /*10ea30*/  LDL.LU R16, [R1+0x1f0] ;  /* 0x0001f00001107983 */ /* 0x002ee20000300800 */
[----:B------:R-:W1:Y:S03]  /*10ea40*/  LDCU UR52, c[0x0][0x39c] ;  /* 0x00007380ff3477ac */ /* 0x000e660008000800 */
[----:B------:R-:W3:Y:S01]  /*10ea50*/  LDL.LU R17, [R1+0x2de4] ;  /* 0x002de40001117983 */ /* 0x000ee20000300800 */
[----:B------:R-:W0:Y:S03]  /*10ea60*/  LDCU UR53, c[0x0][0x39c] ;  /* 0x00007380ff3577ac */ /* 0x000e260008000800 */
[----:B-----5:R5:W-:Y:S01]  /*10ea70*/  STL.64 [R1+0x4690], R22 ;  /* 0x0046901601007387 */ /* 0x020be20000100a00 */
[----:B------:R-:W0:Y:S01]  /*10ea80*/  LDCU UR54, c[0x0][0x39c] ;  /* 0x00007380ff3677ac */ /* 0x000e220008000800 */
[----:B------:R-:W0:Y:S01]  /*10ea90*/  LDCU UR51, c[0x0][0x39c] ;  /* 0x00007380ff3377ac */ /* 0x000e220008000800 */
[----:B------:R-:W0:Y:S01]  /*10eaa0*/  LDCU UR46, c[0x0][0x39c] ;  /* 0x00007380ff2e77ac */ /* 0x000e220008000800 */
[----:B-----5:R-:W5:Y:S01]  /*10eab0*/  LDL.LU R22, [R1+0x1e8] ;  /* 0x0001e80001167983 */ /* 0x020f620000300800 */
[----:B------:R-:W0:Y:S03]  /*10eac0*/  LDCU UR50, c[0x0][0x39c] ;  /* 0x00007380ff3277ac */ /* 0x000e260008000800 */
[----:B------:R-:W5:Y:S01]  /*10ead0*/  LDL.LU R23, [R1+0x1ec] ;  /* 0x0001ec0001177983 */ /* 0x000f620000300800 */
[----:B------:R-:W0:Y:S03]  /*10eae0*/  LDCU UR49, c[0x0][0x39c] ;  /* 0x00007380ff3177ac */ /* 0x000e260008000800 */
[----:B------:R1:W-:Y:S01]  /*10eaf0*/  STL.64 [R1+0x4688], R20 ;  /* 0x0046881401007387 */ /* 0x0003e20000100a00 */
[----:B------:R-:W0:Y:S01]  /*10eb00*/  LDCU UR48, c[0x0][0x39c] ;  /* 0x00007380ff3077ac */ /* 0x000e220008000800 */
[----:B------:R-:W0:Y:S01]  /*10eb10*/  LDCU UR47, c[0x0][0x39c] ;  /* 0x00007380ff2f77ac */ /* 0x000e220008000800 */
[----:B------:R-:W0:Y:S01]  /*10eb20*/  LDCU UR45, c[0x0][0x39c] ;  /* 0x00007380ff2d77ac */ /* 0x000e220008000800 */
[----:B-1----:R-:W5:Y:S01]  /*10eb30*/  LDL.LU R20, [R1+0x28c] ;  /* 0x00028c0001147983 */ /* 0x002f620000300800 */
[----:B------:R-:W1:Y:S03]  /*10eb40*/  LDCU UR43, c[0x0][0x39c] ;  /* 0x00007380ff2b77ac */ /* 0x000e660008000800 */
[----:B------:R-:W5:Y:S01]  /*10eb50*/  LDL.LU R21, [R1+0x1e4] ;  /* 0x0001e40001157983 */ /* 0x000f620000300800 */
[----:B------:R-:W1:Y:S03]  /*10eb60*/  LDCU UR44, c[0x0][0x39c] ;  /* 0x00007380ff2c77ac */ /* 0x000e660008000800 */
[----:B------:R0:W-:Y:S01]  /*10eb70*/  STL.64 [R1+0x4680], R26 ;  /* 0x0046801a01007387 */ /* 0x0001e20000100a00 */
[----:B------:R-:W1:Y:S01]  /*10eb80*/  LDCU UR38, c[0x0][0x39c] ;  /* 0x00007380ff2677ac */ /* 0x000e620008000800 */
[----:B------:R-:W1:Y:S01]  /*10eb90*/  LDCU UR42, c[0x0][0x39c] ;  /* 0x00007380ff2a77ac */ /* 0x000e620008000800 */
[----:B------:R-:W1:Y:S01]  /*10eba0*/  LDCU UR41, c[0x0][0x39c] ;  /* 0x00007380ff2977ac */ /* 0x000e620008000800 */
[----:B0-----:R-:W5:Y:S01]  /*10ebb0*/  LDL.LU R27, [R1+0x2a4] ;  /* 0x0002a400011b7983 */ /* 0x001f620000300800 */
[----:B------:R-:W-:Y:S01]  /*10ebc0*/  @P0 LOP3.LUT R0, R0, 0x2000, RZ, 0xfc, !PT ;  /* 0x0000200000000812 */ /* 0x000fe200078efcff */
[----:B------:R-:W-:Y:S01]  /*10ebd0*/  ULEA UR4, UR5, UR4, 0x18 ;  /* 0x0000000405047291 */ /* 0x000fe2000f8ec0ff */
[----:B------:R-:W-:Y:S01]  /*10ebe0*/  LOP3.LUT P0, RZ, R38, 0x2000000, RZ, 0xc0, !PT ;  /* 0x0200000026ff7812 */ /* 0x000fe2000780c0ff */
[----:B------:R-:W-:Y:S01]  /*10ebf0*/  STL.64 [R1+0x4678], R24 ;  /* 0x0046781801007387 */ /* 0x000fe20000100a00 */
[----:B------:R-:W-:Y:S01]  /*10ec00*/  LOP3.LUT R0, R0, 0xffffefff, RZ, 0xc0, !PT ;  /* 0xffffefff00007812 */ /* 0x000fe200078ec0ff */
[----:B------:R-:W0:Y:S02]  /*10ec10*/  LDCU UR40, c[0x0][0x39c] ;  /* 0x00007380ff2877ac */ /* 0x000e240008000800 */
[----:B------:R-:W-:Y:S01]  /*10ec20*/  STL.64 [R1+0x4670], R34 ;  /* 0x0046702201007387 */ /* 0x000fe20000100a00 */
[----:B------:R-:W-:Y:S01]  /*10ec30*/  @P1 LOP3.LUT R0, R0, 0x1000, RZ, 0xfc, !PT ;  /* 0x0000100000001812 */ /* 0x000fe200078efcff */
[----:B------:R-:W0:Y:S01]  /*10ec40*/  LDCU UR39, c[0x0][0x39c] ;  /* 0x00007380ff2777ac */ /* 0x000e220008000800 */
[----:B------:R-:W-:Y:S01]  /*10ec50*/  LOP3.LUT P1, RZ, R38, 0x1000000, RZ, 0xc0, !PT ;  /* 0x0100000026ff7812 */ /* 0x000fe2000782c0ff */
[----:B------:R-:W-:Y:S01]  /*10ec60*/  STL.64 [R1+0x4668], R32 ;  /* 0x0046682001007387 */ /* 0x000fe20000100a00 */
[----:B------:R-:W-:Y:S01]  /*10ec70*/  LOP3.LUT R0, R0, 0xfffff7ff, RZ, 0xc0, !PT ;  /* 0xfffff7ff00007812 */ /* 0x000fe200078ec0ff */
[----:B------:R-:W0:Y:S02]  /*10ec80*/  LDCU UR37, c[0x0][0x39c] ;  /* 0x00007380ff2577ac */ /* 0x000e240008000800 */
[----:B------:R-:W-:Y:S01]  /*10ec90*/  STL [R1+0x4624], R37 ;  /* 0x0046242501007387 */ /* 0x000fe20000100800 */
[----:B------:R-:W-:Y:S01]  /*10eca0*/  @P2 LOP3.LUT R0, R0, 0x800, RZ, 0xfc, !PT ;  /* 0x0000080000002812 */ /* 0x000fe200078efcff */
[----:B------:R-:W0:Y:S01]  /*10ecb0*/  LDCU UR36, c[0x0][0x39c] ;  /* 0x00007380ff2477ac */ /* 0x000e220008000800 */
[----:B------:R-:W-:Y:S01]  /*10ecc0*/  LOP3.LUT P2, RZ, R38, 0x800000, RZ, 0xc0, !PT ;  /* 0x0080000026ff7812 */ /* 0x000fe2000784c0ff */
[----:B------:R-:W-:Y:S01]  /*10ecd0*/  STL [R1+0x4620], R2 ;  /* 0x0046200201007387 */ /* 0x000fe20000100800 */
        /* <DEDUP_REMOVED lines=9> */
[----:B------:R0:W-:Y:S01]  /*10ed70*/  STL [R1+0x4614], R6 ;  /* 0x0046140601007387 */ /* 0x0001e20000100800 */
[----:B------:R-:W-:Y:S01]  /*10ed80*/  @P4 LOP3.LUT R0, R0, 0x200, RZ, 0xfc, !PT ;  /* 0x0000020000004812 */ /* 0x000fe200078efcff */
[----:B------:R-:W0:Y:S01]  /*10ed90*/  LDCU UR33, c[0x0][0x39c] ;  /* 0x00007380ff2177ac */ /* 0x000e220008000800 */
[----:B------:R-:W-:Y:S01]  /*10eda0*/  LOP3.LUT P4, RZ, R38, 0x100000, RZ, 0xc0, !PT ;  /* 0x0010000026ff7812 */ /* 0x000fe2000788c0ff */
[----:B------:R0:W-:Y:S01]  /*10edb0*/  STL [R1+0x4610], R5 ;  /* 0x0046100501007387 */ /* 0x0001e20000100800 */
        /* <DEDUP_REMOVED lines=10> */
[----:B------:R-:W-:-:S02]  /*10ee60*/  @P6 LOP3.LUT R0, R0, 0x80, RZ, 0xfc, !PT ;  /* 0x0000008000006812 */ /* 0x000fc400078efcff */
[----:B------:R-:W-:Y:S01]  /*10ee70*/  LOP3.LUT P6, RZ, R40, 0x200, RZ, 0xc0, !PT ;  /* 0x0000020028ff7812 */ /* 0x000fe200078cc0ff */
        /* <DEDUP_REMOVED lines=18> */
[----:B------:R0:W-:Y:S01]  /*10efa0*/  STL [R1+0x4640], R40 ;  /* 0x0046402801007387 */ /* 0x0001e20000100800 */
[----:B--2---:R-:W-:-:S02]  /*10efb0*/  LOP3.LUT R59, R59, 0xffff, RZ, 0xc0, !PT ;  /* 0x0000ffff3b3b7812 */ /* 0x004fc400078ec0ff */
[----:B----4-:R-:W-:Y:S02]  /*10efc0*/  LOP3.LUT R55, R55, 0xffff, RZ, 0xc0, !PT ;  /* 0x0000ffff37377812 */ /* 0x010fe400078ec0ff */
[----:B0-----:R-:W-:Y:S02]  /*10efd0*/  SHF.R.U32.HI R6, RZ, 0x8, R59 ;  /* 0x00000008ff067819 */ /* 0x001fe4000001163b */
[----:B------:R-:W-:Y:S02]  /*10efe0*/  LOP3.LUT R31, R31, 0xffff, RZ, 0xc0, !PT ;  /* 0x0000ffff1f1f7812 */ /* 0x000fe400078ec0ff */
[----:B------:R-:W-:Y:S02]  /*10eff0*/  SHF.R.U32.HI R5, RZ, 0x8, R55 ;  /* 0x00000008ff057819 */ /* 0x000fe40000011637 */
[----:B---3--:R-:W-:-:S04]  /*10f000*/  LOP3.LUT R2, R18, 0xffff, RZ, 0xc0, !PT ;  /* 0x0000ffff12027812 */ /* 0x008fc800078ec0ff */
[----:B------:R-:W-:Y:S02]  /*10f010*/  PRMT R40, R2, 0x3340, R55 ;  /* 0x0000334002287816 */ /* 0x000fe40000000037 */
[----:B------:R-:W-:-:S04]  /*10f020*/  LOP3.LUT R0, R19, 0xffff, RZ, 0xc0, !PT ;  /* 0x0000ffff13007812 */ /* 0x000fc800078ec0ff */
[----:B------:R-:W-:Y:S02]  /*10f030*/  PRMT R37, R0, 0x3340, R31 ;  /* 0x0000334000257816 */ /* 0x000fe4000000001f */
[----:B------:R-:W-:Y:S02]  /*10f040*/  PRMT R11, R11, 0x5410, R16 ;  /* 0x000054100b0b7816 */ /* 0x000fe40000000010 */
[----:B------:R-:W-:Y:S02]  /*10f050*/  LOP3.LUT R3, R17, 0xffff, RZ, 0xc0, !PT ;  /* 0x0000ffff11037812 */ /* 0x000fe400078ec0ff */
[----:B-----5:R-:W-:Y:S02]  /*10f060*/  PRMT R9, R9, 0x5410, R22 ;  /* 0x0000541009097816 */ /* 0x020fe40000000016 */
[----:B------:R-:W-:Y:S02]  /*10f070*/  SHF.R.U32.HI R7, RZ, 0x8, R3 ;  /* 0x00000008ff077819 */ /* 0x000fe40000011603 */
[----:B------:R-:W-:-:S02]  /*10f080*/  PRMT R3, R3, 0x3340, R59 ;  /* 0x0000334003037816 */ /* 0x000fc4000000003b */
[----:B------:R-:W-:Y:S02]  /*10f090*/  SHF.R.U32.HI R59, RZ, 0x8, R2 ;  /* 0x00000008ff3b7819 */ /* 0x000fe40000011602 */
[----:B------:R-:W-:Y:S01]  /*10f0a0*/  PRMT R10, R10, 0x5410, R23 ;  /* 0x000054100a0a7816 */ /* 0x000fe20000000017 */
[----:B------:R0:W-:Y:S01]  /*10f0b0*/  STL [R1+0x520], R3 ;  /* 0x0005200301007387 */ /* 0x0001e20000100800 */
[----:B------:R-:W-:-:S03]  /*10f0c0*/  PRMT R30, R30, 0x5410, R20 ;  /* 0x000054101e1e7816 */ /* 0x000fc60000000014 */
[----:B------:R-:W-:Y:S01]  /*10f0d0*/  STL [R1+0x4658], R40 ;  /* 0x0046582801007387 */ /* 0x000fe20000100800 */
[----:B------:R-:W-:-:S03]  /*10f0e0*/  PRMT R8, R8, 0x5410, R21 ;  /* 0x0000541008087816 */ /* 0x000fc60000000015 */
[----:B------:R-:W2:Y:S01]  /*10f0f0*/  LDL.LU R53, [R1+0x1f8] ;  /* 0x0001f80001357983 */ /* 0x000ea20000300800 */
[----:B------:R-:W-:-:S03]  /*10f100*/  PRMT R29, R29, 0x5410, R27 ;  /* 0x000054101d1d7816 */ /* 0x000fc6000000001b */
[----:B------:R-:W2:Y:S01]  /*10f110*/  LDL.LU R2, [R1+0x720] ;  /* 0x0007200001027983 */ /* 0x000ea20000300800 */
[----:B------:R-:W-:Y:S02]  /*10f120*/  LOP3.LUT R5, R5, 0xffff, RZ, 0xc0, !PT ;  /* 0x0000ffff05057812 */ /* 0x000fe400078ec0ff */
[----:B------:R-:W-:Y:S01]  /*10f130*/  SHF.R.U32.HI R55, RZ, 0x8, R0 ;  /* 0x00000008ff377819 */ /* 0x000fe20000011600 */
[----:B------:R-:W3:Y:S04]  /*10f140*/  LDL.LU R34, [R1+0x1fc] ;  /* 0x0001fc0001227983 */ /* 0x000ee80000300800 */
[----:B------:R-:W3:Y:S04]  /*10f150*/  LDL.LU R35, [R1+0x70c] ;  /* 0x00070c0001237983 */ /* 0x000ee80000300800 */
[----:B------:R-:W4:Y:S04]  /*10f160*/  LDL.LU R26, [R1+0x200] ;  /* 0x00020000011a7983 */ /* 0x000f280000300800 */
[----:B------:R-:W4:Y:S04]  /*10f170*/  LDL.LU R27, [R1+0x700] ;  /* 0x00070000011b7983 */ /* 0x000f280000300800 */
[----:B------:R-:W5:Y:S04]  /*10f180*/  LDL.LU R20, [R1+0x1f4] ;  /* 0x0001f40001147983 */ /* 0x000f680000300800 */
[----:B------:R-:W5:Y:S04]  /*10f190*/  LDL.LU R21, [R1+0x2c8] ;  /* 0x0002c80001157983 */ /* 0x000f680000300800 */
[----:B------:R0:W-:Y:S04]  /*10f1a0*/  STL [R1+0x4644], R37 ;  /* 0x0046442501007387 */ /* 0x0001e80000100800 */
[----:B------:R-:W5:Y:S04]  /*10f1b0*/  LDL.LU R22, [R1+0x228] ;  /* 0x0002280001167983 */ /* 0x000f680000300800 */
[----:B------:R-:W5:Y:S01]  /*10f1c0*/  LDL.LU R23, [R1+0x764] ;  /* 0x0007640001177983 */ /* 0x000f620000300800 */
[----:B------:R-:W-:-:S02]  /*10f1d0*/  LOP3.LUT R4, R59, 0xffff, RZ, 0xc0, !PT ;  /* 0x0000ffff3b047812 */ /* 0x000fc400078ec0ff */
[----:B0-----:R-:W-:Y:S01]  /*10f1e0*/  SHF.R.U32.HI R3, RZ, 0x8, R31 ;  /* 0x00000008ff037819 */ /* 0x001fe2000001161f */
[----:B------:R-:W5:Y:S01]  /*10f1f0*/  LDL.LU R54, [R1+0x224] ;  /* 0x0002240001367983 */ /* 0x000f620000300800 */
[----:B------:R-:W-:Y:S02]  /*10f200*/  PRMT R37, R4, 0x3340, R5 ;  /* 0x0000334004257816 */ /* 0x000fe40000000005 */
[----:B------:R-:W-:Y:S01]  /*10f210*/  LOP3.LUT R31, R6, 0xffff, RZ, 0xc0, !PT ;  /* 0x0000ffff061f7812 */ /* 0x000fe200078ec0ff */
[----:B------:R-:W5:Y:S01]  /*10f220*/  LDL.LU R4, [R1+0x74c] ;  /* 0x00074c0001047983 */ /* 0x000f620000300800 */
[----:B------:R-:W-:-:S03]  /*10f230*/  LOP3.LUT R59, R7, 0xffff, RZ, 0xc0, !PT ;  /* 0x0000ffff073b7812 */ /* 0x000fc600078ec0ff */
[----:B------:R-:W5:Y:S04]  /*10f240*/  LDL.LU R5, [R1+0x220] ;  /* 0x0002200001057983 */ /* 0x000f680000300800 */
[----:B------:R-:W5:Y:S04]  /*10f250*/  LDL.LU R6, [R1+0x748] ;  /* 0x0007480001067983 */ /* 0x000f680000300800 */
[----:B------:R-:W5:Y:S04]  /*10f260*/  LDL.LU R7, [R1+0x208] ;  /* 0x0002080001077983 */ /* 0x000f680000300800 */
[----:B------:R-:W5:Y:S01]  /*10f270*/  LDL.LU R36, [R1+0x724] ;  /* 0x0007240001247983 */ /* 0x000f620000300800 */
[----:B------:R-:W0:Y:S03]  /*10f280*/  S2R R19, SR_TID.X ;  /* 0x0000000000137919 */ /* 0x000e260000002100 */
[----:B------:R-:W5:Y:S01]  /*10f290*/  LDL.LU R32, [R1+0x234] ;  /* 0x0002340001207983 */ /* 0x000f620000300800 */
[----:B------:R-:W-:-:S03]  /*10f2a0*/  LOP3.LUT R0, R55, 0xffff, RZ, 0xc0, !PT ;  /* 0x0000ffff37007812 */ /* 0x000fc600078ec0ff */
[----:B------:R-:W5:Y:S04]  /*10f2b0*/  LDL.LU R33, [R1+0x7a8] ;  /* 0x0007a80001217983 */ /* 0x000f680000300800 */
[----:B------:R-:W5:Y:S04]  /*10f2c0*/  LDL.LU R24, [R1+0x230] ;  /* 0x0002300001187983 */ /* 0x000f680000300800 */
[----:B------:R-:W5:Y:S04]  /*10f2d0*/  LDL.LU R25, [R1+0x7a4] ;  /* 0x0007a40001197983 */ /* 0x000f680000300800 */
[----:B------:R-:W5:Y:S04]  /*10f2e0*/  LDL.LU R16, [R1+0x22c] ;  /* 0x00022c0001107983 */ /* 0x000f680000300800 */
[----:B------:R-:W5:Y:S04]  /*10f2f0*/  LDL.LU R17, [R1+0x780] ;  /* 0x0007800001117983 */ /* 0x000f680000300800 */
[----:B------:R-:W5:Y:S01]  /*10f300*/  LDL.LU R18, [R1+0x204] ;  /* 0x0002040001127983 */ /* 0x000f620000300800 */
[----:B0-----:R-:W-:-:S04]  /*10f310*/  LOP3.LUT R19, R19, 0x1f, RZ, 0xc0, !PT ;  /* 0x0000001f13137812 */ /* 0x001fc800078ec0ff */
[----:B------:R-:W-:Y:S01]  /*10f320*/  LEA R55, R19, UR4, 0x4 ;  /* 0x0000000413377c11 */ /* 0x000fe2000f8e20ff */
[----:B------:R-:W-:Y:S01]  /*10f330*/  BAR.SYNC.DEFER_BLOCKING 0x0 ;  /* 0x0000000000007b1d */ /* 0x000fe20000010000 */
[----:B------:R-:W-:Y:S02]  /*10f340*/  PRMT R40, R59, 0x3340, R31 ;  /* 0x000033403b287816 */ /* 0x000fe4000000001f */
[----:B------:R-:W-:-:S03]  /*10f350*/  LOP3.LUT R3, R3, 0xffff, RZ, 0xc0, !PT ;  /* 0x0000ffff03037812 */ /* 0x000fc600078ec0ff */
[----:B------:R-:W0:Y:S01]  /*10f360*/  LDCU.64 UR4, c[0x0][0x398] ;  /* 0x00007300ff0477ac */ /* 0x000e220008000a00 */
[----:B------:R-:W5:Y:S04]  /*10f370*/  LDL.LU R19, [R1+0x2cc] ;  /* 0x0002cc0001137983 */ /* 0x000f680000300800 */
[----:B------:R-:W-:Y:S01]  /*10f380*/  STSM.16.M88.4 [R55], R8 ;  /* 0x0000000837007844 */ /* 0x000fe20000000200 */
[----:B------:R-:W-:-:S03]  /*10f390*/  NOP ;  /* 0x0000000000007918 */ /* 0x000fc60000000000 */
[----:B------:R-:W0:Y:S04]  /*10f3a0*/  LDS.128 R44, [R55] ;  /* 0x00000000372c7984 */ /* 0x000e280000000c00 */
[----:B0-----:R-:W-:Y:S04]  /*10f3b0*/  STL [R1+0x2f4], R45 ;  /* 0x0002f42d01007387 */ /* 0x001fe80000100800 */
[----:B------:R-:W-:Y:S01]  /*10f3c0*/  STL.64 [R1+0x2f8], R46 ;  /* 0x0002f82e01007387 */ /* 0x000fe20000100a00 */
[----:B---3--:R-:W-:-:S03]  /*10f3d0*/  PRMT R9, R35, 0x5410, R34 ;  /* 0x0000541023097816 */ /* 0x008fc60000000022 */
[----:B------:R-:W3:Y:S04]  /*10f3e0*/  LDL.LU R34, [R1+0x244] ;  /* 0x0002440001227983 */ /* 0x000ee80000300800 */
[----:B------:R-:W3:Y:S01]  /*10f3f0*/  LDL.LU R35, [R1+0x7c8] ;  /* 0x0007c80001237983 */ /* 0x000ee20000300800 */
[----:B----4-:R-:W-:-:S03]  /*10f400*/  PRMT R10, R27, 0x5410, R26 ;  /* 0x000054101b0a7816 */ /* 0x010fc6000000001a */
[----:B------:R-:W4:Y:S04]  /*10f410*/  LDL.LU R26, [R1+0x240] ;  /* 0x00024000011a7983 */ /* 0x000f280000300800 */
[----:B------:R-:W4:Y:S01]  /*10f420*/  LDL.LU R27, [R1+0x7c4] ;  /* 0x0007c400011b7983 */ /* 0x000f220000300800 */
[----:B--2---:R-:W-:Y:S02]  /*10f430*/  PRMT R8, R2, 0x5410, R53 ;  /* 0x0000541002087816 */ /* 0x004fe40000000035 */
[----:B-----5:R-:W-:Y:S01]  /*10f440*/  PRMT R11, R21, 0x5410, R20 ;  /* 0x00005410150b7816 */ /* 0x020fe20000000014 */
[----:B------:R-:W-:-:S04]  /*10f450*/  NOP ;  /* 0x0000000000007918 */ /* 0x000fc80000000000 */
[----:B------:R0:W-:Y:S04]  /*10f460*/  STSM.16.M88.4 [R55], R8 ;  /* 0x0000000837007844 */ /* 0x0001e80000000200 */
[----:B------:R-:W2:Y:S04]  /*10f470*/  LDL.LU R20, [R1+0x23c] ;  /* 0x00023c0001147983 */ /* 0x000ea80000300800 */
[----:B------:R-:W2:Y:S01]  /*10f480*/  LDL.LU R21, [R1+0x7c0] ;  /* 0x0007c00001157983 */ /* 0x000ea20000300800 */
[----:B0-----:R-:W-:-:S03]  /*10f490*/  PRMT R8, R23, 0x5410, R22 ;  /* 0x0000541017087816 */ /* 0x001fc60000000016 */
[----:B------:R-:W5:Y:S04]  /*10f4a0*/  LDL.LU R22, [R1+0x238] ;  /* 0x0002380001167983 */ /* 0x000f680000300800 */
[----:B------:R-:W5:Y:S01]  /*10f4b0*/  LDL.LU R23, [R1+0x7ac] ;  /* 0x0007ac0001177983 */ /* 0x000f620000300800 */
[----:B------:R-:W-:Y:S02]  /*10f4c0*/  PRMT R9, R4, 0x5410, R54 ;  /* 0x0000541004097816 */ /* 0x000fe40000000036 */
[----:B------:R-:W-:Y:S02]  /*10f4d0*/  PRMT R10, R6, 0x5410, R5 ;  /* 0x00005410060a7816 */ /* 0x000fe40000000005 */
[----:B------:R-:W-:Y:S01]  /*10f4e0*/  PRMT R11, R36, 0x5410, R7 ;  /* 0x00005410240b7816 */ /* 0x000fe20000000007 */
[----:B------:R-:W-:Y:S01]  /*10f4f0*/  NOP ;  /* 0x0000000000007918 */ /* 0x000fe20000000000 */
[----:B------:R-:W0:Y:S01]  /*10f500*/  LDS.128 R4, [R55] ;  /* 0x0000000037047984 */ /* 0x000e220000000c00 */
[----:B------:R-:W-:-:S03]  /*10f510*/  NOP ;  /* 0x0000000000007918 */ /* 0x000fc60000000000 */
[----:B------:R0:W-:Y:S04]  /*10f520*/  STSM.16.M88.4 [R55], R8 ;  /* 0x0000000837007844 */ /* 0x0001e80000000200 */
[----:B0-----:R-:W-:Y:S01]  /*10f530*/  STL [R1+0x2e0], R4 ;  /* 0x0002e00401007387 */ /* 0x001fe20000100800 */
[----:B------:R-:W-:-:S03]  /*10f540*/  IMAD.MOV.U32 R36, RZ, RZ, R5 ;  /* 0x000000ffff247224 */ /* 0x000fc600078e0005 */
[----:B------:R-:W-:Y:S01]  /*10f550*/  STL.64 [R1+0x2e8], R6 ;  /* 0x0002e80601007387 */ /* 0x000fe20000100a00 */
[----:B------:R-:W-:-:S03]  /*10f560*/  NOP ;  /* 0x0000000000007918 */ /* 0x000fc60000000000 */
[----:B------:R-:W0:Y:S01]  /*10f570*/  LDS.128 R4, [R55] ;  /* 0x0000000037047984 */ /* 0x000e220000000c00 */
[----:B------:R-:W-:Y:S02]  /*10f580*/  PRMT R9, R25, 0x5410, R24 ;  /* 0x0000541019097816 */ /* 0x000fe40000000018 */
[----:B------:R-:W-:Y:S02]  /*10f590*/  PRMT R10, R17, 0x5410, R16 ;  /* 0x00005410110a7816 */ /* 0x000fe40000000010 */
[----:B------:R-:W-:Y:S01]  /*10f5a0*/  PRMT R11, R19, 0x5410, R18 ;  /* 0x00005410130b7816 */ /* 0x000fe20000000012 */
[----:B0-----:R0:W-:Y:S04]  /*10f5b0*/  STL.64 [R1+0x2d0], R4 ;  /* 0x0002d00401007387 */ /* 0x0011e80000100a00 */
[----:B------:R-:W-:Y:S04]  /*10f5c0*/  STL [R1+0x2dc], R7 ;  /* 0x0002dc0701007387 */ /* 0x000fe80000100800 */
[----:B------:R-:W3:Y:S04]  /*10f5d0*/  LDL.LU R53, [R1+0x250] ;  /* 0x0002500001357983 */ /* 0x000ee80000300800 */
[----:B0-----:R-:W3:Y:S04]  /*10f5e0*/  LDL.LU R5, [R1+0x7e4] ;  /* 0x0007e40001057983 */ /* 0x001ee80000300800 */
[----:B------:R-:W3:Y:S04]  /*10f5f0*/  LDL.LU R24, [R1+0x24c] ;  /* 0x00024c0001187983 */ /* 0x000ee80000300800 */
[----:B------:R-:W3:Y:S04]  /*10f600*/  LDL.LU R25, [R1+0x7e0] ;  /* 0x0007e00001197983 */ /* 0x000ee80000300800 */
[----:B------:R-:W3:Y:S04]  /*10f610*/  LDL.LU R16, [R1+0x248] ;  /* 0x0002480001107983 */ /* 0x000ee80000300800 */
[----:B------:R-:W3:Y:S04]  /*10f620*/  LDL.LU R17, [R1+0x7cc] ;  /* 0x0007cc0001117983 */ /* 0x000ee80000300800 */
[----:B------:R-:W3:Y:S04]  /*10f630*/  LDL.LU R18, [R1+0x20c] ;  /* 0x00020c0001127983 */ /* 0x000ee80000300800 */
[----:B------:R-:W3:Y:S01]  /*10f640*/  LDL.LU R19, [R1+0x290] ;  /* 0x0002900001137983 */ /* 0x000ee20000300800 */
[----:B------:R-:W-:Y:S01]  /*10f650*/  PRMT R8, R33, 0x5410, R32 ;  /* 0x0000541021087816 */ /* 0x000fe20000000020 */
[----:B------:R-:W-:-:S04]  /*10f660*/  NOP ;  /* 0x0000000000007918 */ /* 0x000fc80000000000 */
[----:B------:R4:W-:Y:S02]  /*10f670*/  STSM.16.M88.4 [R55], R8 ;  /* 0x0000000837007844 */ /* 0x0009e40000000200 */
[----:B----4-:R-:W-:Y:S02]  /*10f680*/  PRMT R9, R27, 0x5410, R26 ;  /* 0x000054101b097816 */ /* 0x010fe4000000001a */
[----:B------:R-:W4:Y:S04]  /*10f690*/  LDL.LU R26, [R1+0x260] ;  /* 0x00026000011a7983 */ /* 0x000f280000300800 */
[----:B------:R-:W4:Y:S01]  /*10f6a0*/  LDL.LU R27, [R1+0x804] ;  /* 0x00080400011b7983 */ /* 0x000f220000300800 */
[----:B--2---:R-:W-:Y:S02]  /*10f6b0*/  PRMT R10, R21, 0x5410, R20 ;  /* 0x00005410150a7816 */ /* 0x004fe40000000014 */
[----:B-----5:R-:W-:Y:S01]  /*10f6c0*/  PRMT R11, R23, 0x5410, R22 ;  /* 0x00005410170b7816 */ /* 0x020fe20000000016 */
[----:B------:R-:W-:Y:S01]  /*10f6d0*/  NOP ;  /* 0x0000000000007918 */ /* 0x000fe20000000000 */
[----:B------:R-:W0:Y:S01]  /*10f6e0*/  LDS.128 R20, [R55] ;  /* 0x0000000037147984 */ /* 0x000e220000000c00 */
[----:B---3--:R-:W-:Y:S01]  /*10f6f0*/  PRMT R8, R35, 0x5410, R34 ;  /* 0x0000541023087816 */ /* 0x008fe20000000022 */
[----:B------:R-:W-:Y:S01]  /*10f700*/  IMAD.MOV.U32 R7, RZ, RZ, R6 ;  /* 0x000000ffff077224 */ /* 0x000fe200078e0006 */
[----:B------:R-:W-:Y:S01]  /*10f710*/  NOP ;  /* 0x0000000000007918 */ /* 0x000fe20000000000 */
[----:B0-----:R0:W-:Y:S04]  /*10f720*/  STL.64 [R1+0x2c0], R20 ;  /* 0x0002c01401007387 */ /* 0x0011e80000100a00 */
[----:B------:R2:W-:Y:S04]  /*10f730*/  STL [R1+0x2c8], R22 ;  /* 0x0002c81601007387 */ /* 0x0005e80000100800 */
        /* <DEDUP_REMOVED lines=11> */
[----:B0-----:R-:W5:Y:S04]  /*10f7f0*/  LDL.LU R20, [R1+0x264] ;  /* 0x0002640001147983 */ /* 0x001f680000300800 */
[----:B------:R-:W5:Y:S04]  /*10f800*/  LDL.LU R21, [R1+0x808] ;  /* 0x0008080001157983 */ /* 0x000f680000300800 */
[----:B--2---:R-:W2:Y:S04]  /*10f810*/  LDL.LU R22, [R1+0x210] ;  /* 0x0002100001167983 */ /* 0x004ea80000300800 */
[----:B------:R-:W2:Y:S04]  /*10f820*/  LDL.LU R23, [R1+0x294] ;  /* 0x0002940001177983 */ /* 0x000ea80000300800 */
[----:B------:R0:W-:Y:S02]  /*10f830*/  STSM.16.M88.4 [R55], R8 ;  /* 0x0000000837007844 */ /* 0x0001e40000000200 */
[----:B0-----:R-:W-:-:S02]  /*10f840*/  PRMT R10, R17, 0x5410, R16 ;  /* 0x00005410110a7816 */ /* 0x001fc40000000010 */
[----:B------:R-:W-:Y:S01]  /*10f850*/  PRMT R11, R19, 0x5410, R18 ;  /* 0x00005410130b7816 */ /* 0x000fe20000000012 */
[----:B------:R-:W-:Y:S01]  /*10f860*/  NOP ;  /* 0x0000000000007918 */ /* 0x000fe20000000000 */
[----:B------:R-:W0:Y:S01]  /*10f870*/  LDS.128 R16, [R55] ;  /* 0x0000000037107984 */ /* 0x000e220000000c00 */
[----:B------:R-:W-:Y:S02]  /*10f880*/  PRMT R8, R5, 0x5410, R53 ;  /* 0x0000541005087816 */ /* 0x000fe40000000035 */
[----:B------:R-:W-:Y:S01]  /*10f890*/  PRMT R9, R25, 0x5410, R24 ;  /* 0x0000541019097816 */ /* 0x000fe20000000018 */
[----:B------:R-:W-:-:S04]  /*10f8a0*/  NOP ;  /* 0x0000000000007918 */ /* 0x000fc80000000000 */
[----:B------:R-:W-:Y:S04]  /*10f8b0*/  STSM.16.M88.4 [R55], R8 ;  /* 0x0000000837007844 */ /* 0x000fe80000000200 */
[----:B0-----:R-:W-:Y:S01]  /*10f8c0*/  STL.64 [R1+0x2b0], R16 ;  /* 0x0002b01001007387 */ /* 0x001fe20000100a00 */
[----:B------:R-:W-:-:S03]  /*10f8d0*/  IMAD.MOV.U32 R5, RZ, RZ, R19 ;  /* 0x000000ffff057224 */ /* 0x000fc600078e0013 */
[----:B------:R0:W-:Y:S04]  /*10f8e0*/  STL [R1+0x2b8], R18 ;  /* 0x0002b81201007387 */ /* 0x0001e80000100800 */
[----:B0-----:R-:W2:Y:S04]  /*10f8f0*/  LDL.LU.64 R18, [R1+0x46a0] ;  /* 0x0046a00001127983 */ /* 0x001ea80000300a00 */
[----:B------:R-:W2:Y:S01]  /*10f900*/  LDL.LU.64 R16, [R1+0x4698] ;  /* 0x0046980001107983 */ /* 0x000ea20000300a00 */
[----:B------:R-:W-:Y:S01]  /*10f910*/  IMAD.MOV.U32 R2, RZ, RZ, R44 ;  /* 0x000000ffff027224 */ /* 0x000fe200078e002c */
[----:B------:R-:W-:-:S02]  /*10f920*/  NOP ;  /* 0x0000000000007918 */ /* 0x000fc40000000000 */
[----:B------:R-:W2:Y:S04]  /*10f930*/  LDL.LU R50, [R1+0x27c] ;  /* 0x00027c0001327983 */ /* 0x000ea80000300800 */
[----:B------:R-:W2:Y:S04]  /*10f940*/  LDL.LU R51, [R1+0x840] ;  /* 0x0008400001337983 */ /* 0x000ea80000300800 */
[----:B------:R-:W2:Y:S04]  /*10f950*/  LDL.LU R52, [R1+0x278] ;  /* 0x0002780001347983 */ /* 0x000ea80000300800 */
[----:B------:R-:W2:Y:S04]  /*10f960*/  LDL.LU R53, [R1+0x82c] ;  /* 0x00082c0001357983 */ /* 0x000ea80000300800 */
[----:B------:R-:W2:Y:S04]  /*10f970*/  LDL.LU R24, [R1+0x274] ;  /* 0x0002740001187983 */ /* 0x000ea80000300800 */
[----:B------:R-:W2:Y:S01]  /*10f980*/  LDL.LU R25, [R1+0x828] ;  /* 0x0008280001197983 */ /* 0x000ea20000300800 */
[----:B----4-:R-:W-:-:S03]  /*10f990*/  PRMT R8, R27, 0x5410, R26 ;  /* 0x000054101b087816 */ /* 0x010fc6000000001a */
[----:B------:R-:W4:Y:S04]  /*10f9a0*/  LDL.LU R26, [R1+0x270] ;  /* 0x00027000011a7983 */ /* 0x000f280000300800 */
[----:B------:R-:W4:Y:S01]  /*10f9b0*/  LDL.LU R27, [R1+0x824] ;  /* 0x00082400011b7983 */ /* 0x000f220000300800 */
[----:B---3--:R-:W-:-:S03]  /*10f9c0*/  PRMT R9, R47, 0x5410, R45 ;  /* 0x000054102f097816 */ /* 0x008fc6000000002d */
[----:B------:R-:W0:Y:S01]  /*10f9d0*/  LDS.128 R44, [R55] ;  /* 0x00000000372c7984 */ /* 0x000e220000000c00 */
[----:B-----5:R-:W-:Y:S02]  /*10f9e0*/  PRMT R10, R49, 0x5410, R48 ;  /* 0x00005410310a7816 */ /* 0x020fe40000000030 */
[----:B------:R-:W-:Y:S01]  /*10f9f0*/  PRMT R11, R4, 0x5410, R54 ;  /* 0x00005410040b7816 */ /* 0x000fe20000000036 */
[----:B------:R-:W-:-:S04]  /*10fa00*/  NOP ;  /* 0x0000000000007918 */ /* 0x000fc80000000000 */
[----:B------:R3:W-:Y:S02]  /*10fa10*/  STSM.16.M88.4 [R55], R8 ;  /* 0x0000000837007844 */ /* 0x0007e40000000200 */
[----:B---3--:R-:W-:Y:S02]  /*10fa20*/  PRMT R10, R21, 0x5410, R20 ;  /* 0x00005410150a7816 */ /* 0x008fe40000000014 */
[----:B--2---:R-:W-:Y:S01]  /*10fa30*/  PRMT R11, R23, 0x5410, R22 ;  /* 0x00005410170b7816 */ /* 0x004fe20000000016 */
[----:B------:R-:W-:Y:S01]  /*10fa40*/  NOP ;  /* 0x0000000000007918 */ /* 0x000fe20000000000 */
[----:B------:R-:W2:Y:S01]  /*10fa50*/  LDS.128 R20, [R55] ;  /* 0x0000000037147984 */ /* 0x000ea20000000c00 */
[----:B------:R-:W-:-:S03]  /*10fa60*/  PRMT R8, R33, 0x5410, R32 ;  /* 0x0000541021087816 */ /* 0x000fc60000000020 */
[----:B0-----:R-:W-:Y:S04]  /*10fa70*/  STL.64 [R1+0x2a0], R44 ;  /* 0x0002a02c01007387 */ /* 0x001fe80000100a00 */
[----:B------:R-:W-:Y:S01]  /*10fa80*/  STL.64 [R1+0x2a8], R46 ;  /* 0x0002a82e01007387 */ /* 0x000fe20000100a00 */
[----:B------:R-:W-:Y:S01]  /*10fa90*/  PRMT R9, R35, 0x5410, R34 ;  /* 0x0000541023097816 */ /* 0x000fe20000000022 */
[----:B------:R-:W-:-:S04]  /*10faa0*/  NOP ;  /* 0x0000000000007918 */ /* 0x000fc80000000000 */
[----:B------:R-:W-:Y:S04]  /*10fab0*/  STSM.16.M88.4 [R55], R8 ;  /* 0x0000000837007844 */ /* 0x000fe80000000200 */
[----:B--2---:R0:W-:Y:S04]  /*10fac0*/  STL [R1+0x294], R21 ;  /* 0x0002941501007387 */ /* 0x0041e80000100800 */
[----:B------:R2:W-:Y:S01]  /*10fad0*/  STL [R1+0x298], R22 ;  /* 0x0002981601007387 */ /* 0x0005e20000100800 */
[----:B------:R-:W-:-:S03]  /*10fae0*/  IMAD.MOV.U32 R4, RZ, RZ, R20 ;  /* 0x000000ffff047224 */ /* 0x000fc600078e0014 */
[----:B------:R-:W3:Y:S04]  /*10faf0*/  LDL.LU R32, [R1+0x4c8] ;  /* 0x0004c80001207983 */ /* 0x000ee80000300800 */
[----:B------:R-:W3:Y:S04]  /*10fb00*/  LDL.LU R33, [R1+0x84c] ;  /* 0x00084c0001217983 */ /* 0x000ee80000300800 */
[----:B------:R-:W5:Y:S01]  /*10fb10*/  LDL.LU R34, [R1+0x4c4] ;  /* 0x0004c40001227983 */ /* 0x000f620000300800 */
[----:B------:R-:W-:-:S03]  /*10fb20*/  IMAD.MOV.U32 R54, RZ, RZ, R23 ;  /* 0x000000ffff367224 */ /* 0x000fc600078e0017 */
[----:B------:R-:W5:Y:S04]  /*10fb30*/  LDL.LU R35, [R1+0x848] ;  /* 0x0008480001237983 */ /* 0x000f680000300800 */
[----:B------:R-:W5:Y:S04]  /*10fb40*/  LDL.LU R20, [R1+0x4c0] ;  /* 0x0004c00001147983 */ /* 0x000f680000300800 */
[----:B0-----:R-:W5:Y:S04]  /*10fb50*/  LDL.LU R21, [R1+0x844] ;  /* 0x0008440001157983 */ /* 0x001f680000300800 */
[----:B--2---:R-:W2:Y:S04]  /*10fb60*/  LDL.LU R22, [R1+0x214] ;  /* 0x0002140001167983 */ /* 0x004ea80000300800 */
[----:B------:R-:W2:Y:S04]  /*10fb70*/  LDL.LU R23, [R1+0x640] ;  /* 0x0006400001177983 */ /* 0x000ea80000300800 */
[----:B------:R-:W-:Y:S04]  /*10fb80*/  STL.64 [R1+0x4638], R6 ;  /* 0x0046380601007387 */ /* 0x000fe80000100a00 */
[----:B------:R-:W-:Y:S01]  /*10fb90*/  STL.64 [R1+0x4630], R4 ;  /* 0x0046300401007387 */ /* 0x000fe20000100a00 */
[----:B------:R-:W-:-:S03]  /*10fba0*/  NOP ;  /* 0x0000000000007918 */ /* 0x000fc60000000000 */
[----:B------:R-:W0:Y:S04]  /*10fbb0*/  LDS.128 R4, [R55] ;  /* 0x0000000037047984 */ /* 0x000e280000000c00 */
[----:B------:R-:W2:Y:S04]  /*10fbc0*/  LDL.LU R43, [R1+0x4e8] ;  /* 0x0004e800012b7983 */ /* 0x000ea80000300800 */
[----:B------:R-:W2:Y:S01]  /*10fbd0*/  LDL.LU R61, [R1+0x86c] ;  /* 0x00086c00013d7983 */ /* 0x000ea20000300800 */
[----:B------:R-:W-:Y:S02]  /*10fbe0*/  PRMT R8, R51, 0x5410, R50 ;  /* 0x0000541033087816 */ /* 0x000fe40000000032 */
[----:B------:R-:W-:-:S02]  /*10fbf0*/  PRMT R9, R53, 0x5410, R52 ;  /* 0x0000541035097816 */ /* 0x000fc40000000034 */
[----:B------:R-:W-:Y:S01]  /*10fc00*/  PRMT R10, R25, 0x5410, R24 ;  /* 0x00005410190a7816 */ /* 0x000fe20000000018 */
[----:B0-----:R-:W-:Y:S04]  /*10fc10*/  STL.64 [R1+0x280], R4 ;  /* 0x0002800401007387 */ /* 0x001fe80000100a00 */
[----:B------:R-:W-:Y:S01]  /*10fc20*/  STL.64 [R1+0x288], R6 ;  /* 0x0002880601007387 */ /* 0x000fe20000100a00 */
[----:B------:R-:W-:-:S03]  /*10fc30*/  NOP ;  /* 0x0000000000007918 */ /* 0x000fc60000000000 */
        /* <DEDUP_REMOVED lines=10> */
[----:B------:R-:W4:Y:S04]  /*10fce0*/  LDL.LU R52, [R1+0x884] ;  /* 0x0008840001347983 */ /* 0x000f280000300800 */
[----:B------:R-:W4:Y:S04]  /*10fcf0*/  LDL.LU R24, [R1+0x4ec] ;  /* 0x0004ec0001187983 */ /* 0x000f280000300800 */
[----:B------:R-:W4:Y:S04]  /*10fd00*/  LDL.LU R25, [R1+0x880] ;  /* 0x0008800001197983 */ /* 0x000f280000300800 */
[----:B------:R-:W4:Y:S04]  /*10fd10*/  LDL.LU R26, [R1+0x218] ;  /* 0x00021800011a7983 */ /* 0x000f280000300800 */
[----:B------:R-:W4:Y:S04]  /*10fd20*/  LDL.LU R27, [R1+0x64c] ;  /* 0x00064c00011b7983 */ /* 0x000f280000300800 */
[----:B------:R-:W-:Y:S01]  /*10fd30*/  STSM.16.M88.4 [R55], R8 ;  /* 0x0000000837007844 */ /* 0x000fe20000000200 */
[----:B------:R-:W-:-:S03]  /*10fd40*/  NOP ;  /* 0x0000000000007918 */ /* 0x000fc60000000000 */
[----:B------:R-:W0:Y:S04]  /*10fd50*/  LDS.128 R4, [R55] ;  /* 0x0000000037047984 */ /* 0x000e280000000c00 */
[----:B0-----:R-:W-:Y:S04]  /*10fd60*/  STL.64 [R1+0x270], R4 ;  /* 0x0002700401007387 */ /* 0x001fe80000100a00 */
[----:B------:R-:W-:Y:S01]  /*10fd70*/  STL [R1+0x27c], R7 ;  /* 0x00027c0701007387 */ /* 0x000fe20000100800 */
[----:B------:R-:W-:Y:S01]  /*10fd80*/  IMAD.MOV.U32 R53, RZ, RZ, R6 ;  /* 0x000000ffff357224 */ /* 0x000fe200078e0006 */
[----:B------:R-:W-:Y:S01]  /*10fd90*/  NOP ;  /* 0x0000000000007918 */ /* 0x000fe20000000000 */
[----:B---3--:R-:W-:-:S02]  /*10fda0*/  PRMT R8, R33, 0x5410, R32 ;  /* 0x0000541021087816 */ /* 0x008fc40000000020 */
[----:B------:R-:W3:Y:S04]  /*10fdb0*/  LDL.LU R32, [R1+0x528] ;  /* 0x0005280001207983 */ /* 0x000ee80000300800 */
[----:B------:R-:W3:Y:S01]  /*10fdc0*/  LDL.LU R33, [R1+0x8a8] ;  /* 0x0008a80001217983 */ /* 0x000ee20000300800 */
[----:B-----5:R-:W-:-:S03]  /*10fdd0*/  PRMT R9, R35, 0x5410, R34 ;  /* 0x0000541023097816 */ /* 0x020fc60000000022 */
[----:B------:R-:W5:Y:S04]  /*10fde0*/  LDL.LU R34, [R1+0x524] ;  /* 0x0005240001227983 */ /* 0x000f680000300800 */
[----:B------:R-:W5:Y:S01]  /*10fdf0*/  LDL.LU R35, [R1+0x8a4] ;  /* 0x0008a40001237983 */ /* 0x000f620000300800 */
[----:B------:R-:W-:-:S03]  /*10fe00*/  PRMT R10, R21, 0x5410, R20 ;  /* 0x00005410150a7816 */ /* 0x000fc60000000014 */
[----:B------:R-:W5:Y:S04]  /*10fe10*/  LDL.LU R20, [R1+0x50c] ;  /* 0x00050c0001147983 */ /* 0x000f680000300800 */
[----:B------:R-:W5:Y:S01]  /*10fe20*/  LDL.LU R21, [R1+0x8a0] ;  /* 0x0008a00001157983 */ /* 0x000f620000300800 */
[----:B--2---:R-:W-:-:S03]  /*10fe30*/  PRMT R11, R23, 0x5410, R22 ;  /* 0x00005410170b7816 */ /* 0x004fc60000000016 */
[----:B------:R-:W2:Y:S04]  /*10fe40*/  LDL.LU R22, [R1+0x508] ;  /* 0x0005080001167983 */ /* 0x000ea80000300800 */
[----:B------:R0:W-:Y:S01]  /*10fe50*/  STSM.16.M88.4 [R55], R8 ;  /* 0x0000000837007844 */ /* 0x0001e20000000200 */
[----:B------:R-:W-:-:S03]  /*10fe60*/  NOP ;  /* 0x0000000000007918 */ /* 0x000fc60000000000 */
[----:B------:R-:W2:Y:S04]  /*10fe70*/  LDL.LU R23, [R1+0x88c] ;  /* 0x00088c0001177983 */ /* 0x000ea80000300800 */
[----:B------:R-:W1:Y:S01]  /*10fe80*/  LDS.128 R4, [R55] ;  /* 0x0000000037047984 */ /* 0x000e620000000c00 */
[----:B0-----:R-:W-:-:S03]  /*10fe90*/  PRMT R8, R61, 0x5410, R43 ;  /* 0x000054103d087816 */ /* 0x001fc6000000002b */
[----:B-1----:R-:W-:Y:S04]  /*10fea0*/  STL.64 [R1+0x260], R4 ;  /* 0x0002600401007387 */ /* 0x002fe80000100a00 */
[----:B------:R-:W-:Y:S01]  /*10feb0*/  STL.64 [R1+0x268], R6 ;  /* 0x0002680601007387 */ /* 0x000fe20000100a00 */
[----:B------:R-:W-:Y:S01]  /*10fec0*/  NOP ;  /* 0x0000000000007918 */ /* 0x000fe20000000000 */
[----:B------:R-:W-:Y:S02]  /*10fed0*/  PRMT R9, R44, 0x5410, R60 ;  /* 0x000054102c097816 */ /* 0x000fe4000000003c */
[----:B------:R-:W-:Y:S02]  /*10fee0*/  PRMT R10, R45, 0x5410, R46 ;  /* 0x000054102d0a7816 */ /* 0x000fe4000000002e */
[----:B------:R-:W2:Y:S01]  /*10fef0*/  LDL.LU R45, [R1+0x54c] ;  /* 0x00054c00012d7983 */ /* 0x000ea20000300800 */
[----:B------:R-:W-:-:S03]  /*10ff00*/  PRMT R11, R48, 0x5410, R47 ;  /* 0x00005410300b7816 */ /* 0x000fc6000000002f */
[----:B------:R-:W2:Y:S04]  /*10ff10*/  LDL.LU R47, [R1+0x8c4] ;  /* 0x0008c400012f7983 */ /* 0x000ea80000300800 */
[----:B------:R0:W-:Y:S01]  /*10ff20*/  STSM.16.M88.4 [R55], R8 ;  /* 0x0000000837007844 */ /* 0x0001e20000000200 */
[----:B------:R-:W-:-:S03]  /*10ff30*/  NOP ;  /* 0x0000000000007918 */ /* 0x000fc60000000000 */
[----:B------:R-:W2:Y:S04]  /*10ff40*/  LDL.LU R48, [R1+0x548] ;  /* 0x0005480001307983 */ /* 0x000ea80000300800 */
[----:B------:R-:W1:Y:S01]  /*10ff50*/  LDS.128 R4, [R55] ;  /* 0x0000000037047984 */ /* 0x000e620000000c00 */
[----:B0-----:R-:W-:Y:S02]  /*10ff60*/  PRMT R8, R50, 0x5410, R49 ;  /* 0x0000541032087816 */ /* 0x001fe40000000031 */
[----:B----4-:R-:W-:Y:S01]  /*10ff70*/  PRMT R10, R25, 0x5410, R24 ;  /* 0x00005410190a7816 */ /* 0x010fe20000000018 */
[----:B------:R-:W4:Y:S04]  /*10ff80*/  LDL.LU R49, [R1+0x8c0] ;  /* 0x0008c00001317983 */ /* 0x000f280000300800 */
[----:B------:R-:W4:Y:S01]  /*10ff90*/  LDL.LU R24, [R1+0x544] ;  /* 0x0005440001187983 */ /* 0x000f220000300800 */
[----:B------:R-:W-:-:S03]  /*10ffa0*/  PRMT R11, R27, 0x5410, R26 ;  /* 0x000054101b0b7816 */ /* 0x000fc6000000001a */
[----:B------:R-:W4:Y:S04]  /*10ffb0*/  LDL.LU R25, [R1+0x8ac] ;  /* 0x0008ac0001197983 */ /* 0x000f280000300800 */
[----:B------:R-:W4:Y:S04]  /*10ffc0*/  LDL.LU R26, [R1+0x21c] ;  /* 0x00021c00011a7983 */ /* 0x000f280000300800 */
[----:B------:R-:W4:Y:S01]  /*10ffd0*/  LDL.LU R27, [R1+0x668] ;  /* 0x00066800011b7983 */ /* 0x000f220000300800 */
[----:B------:R-:W-:Y:S01]  /*10ffe0*/  PRMT R9, R52, 0x5410, R51 ;  /* 0x0000541034097816 */ /* 0x000fe20000000033 */
[----:B------:R-:W-:-:S04]  /*10fff0*/  NOP ;  /* 0x0000000000007918 */ /* 0x000fc80000000000 */
[----:B------:R3:W-:Y:S04]  /*110000*/  STSM.16.M88.4 [R55], R8 ;  /* 0x0000000837007844 */ /* 0x0007e80000000200 */
[----:B-1----:R-:W-:Y:S01]  /*110010*/  STL.64 [R1+0x250], R4 ;  /* 0x0002500401007387 */ /* 0x002fe20000100a00 */
[----:B------:R-:W-:-:S03]  /*110020*/  IMAD.MOV.U32 R52, RZ, RZ, R7 ;  /* 0x000000ffff347224 */ /* 0x000fc600078e0007 */
[----:B------:R-:W-:Y:S01]  /*110030*/  STL [R1+0x258], R6 ;  /* 0x0002580601007387 */ /* 0x000fe20000100800 */
[----:B------:R-:W-:-:S03]  /*110040*/  NOP ;  /* 0x0000000000007918 */ /* 0x000fc60000000000 */
[----:B------:R-:W0:Y:S04]  /*110050*/  LDS.128 R4, [R55] ;  /* 0x0000000037047984 */ /* 0x000e280000000c00 */
        /* <DEDUP_REMOVED lines=8> */
[----:B---3--:R-:W-:-:S03]  /*1100e0*/  PRMT R8, R33, 0x5410, R32 ;  /* 0x0000541021087816 */ /* 0x008fc60000000020 */
[----:B------:R-:W3:Y:S04]  /*1100f0*/  LDL.LU R32, [R1+0x588] ;  /* 0x0005880001207983 */ /* 0x000ee80000300800 */
[----:B------:R-:W3:Y:S01]  /*110100*/  LDL.LU R33, [R1+0x900] ;  /* 0x0009000001217983 */ /* 0x000ee20000300800 */
[----:B-----5:R-:W-:-:S03]  /*110110*/  PRMT R9, R35, 0x5410, R34 ;  /* 0x0000541023097816 */ /* 0x020fc60000000022 */
[----:B0-----:R-:W-:Y:S01]  /*110120*/  STL.64 [R1+0x240], R4 ;  /* 0x0002400401007387 */ /* 0x001fe20000100a00 */
[----:B------:R-:W-:-:S03]  /*110130*/  PRMT R10, R21, 0x5410, R20 ;  /* 0x00005410150a7816 */ /* 0x000fc60000000014 */
[----:B------:R-:W-:Y:S01]  /*110140*/  STL.64 [R1+0x248], R6 ;  /* 0x0002480601007387 */ /* 0x000fe20000100a00 */
[----:B------:R-:W-:-:S03]  /*110150*/  NOP ;  /* 0x0000000000007918 */ /* 0x000fc60000000000 */
[----:B------:R-:W5:Y:S04]  /*110160*/  LDL.LU R34, [R1+0x584] ;  /* 0x0005840001227983 */ /* 0x000f680000300800 */
[----:B------:R-:W5:Y:S01]  /*110170*/  LDL.LU R35, [R1+0x8ec] ;  /* 0x0008ec0001237983 */ /* 0x000f620000300800 */
[----:B--2---:R-:W-:-:S03]  /*110180*/  PRMT R11, R23, 0x5410, R22 ;  /* 0x00005410170b7816 */ /* 0x004fc60000000016 */
[----:B------:R-:W2:Y:S04]  /*110190*/  LDL.LU R20, [R1+0x580] ;  /* 0x0005800001147983 */ /* 0x000ea80000300800 */
[----:B------:R0:W-:Y:S01]  /*1101a0*/  STSM.16.M88.4 [R55], R8 ;  /* 0x0000000837007844 */ /* 0x0001e20000000200 */
[----:B------:R-:W-:-:S03]  /*1101b0*/  NOP ;  /* 0x0000000000007918 */ /* 0x000fc60000000000 */
[----:B------:R-:W1:Y:S04]  /*1101c0*/  LDS.128 R4, [R55] ;  /* 0x0000000037047984 */ /* 0x000e680000000c00 */
[----:B------:R-:W2:Y:S04]  /*1101d0*/  LDL.LU R21, [R1+0x8e8] ;  /* 0x0008e80001157983 */ /* 0x000ea80000300800 */
[----:B------:R-:W2:Y:S04]  /*1101e0*/  LDL.LU R22, [R1+0x33c] ;  /* 0x00033c0001167983 */ /* 0x000ea80000300800 */
[----:B------:R-:W2:Y:S01]  /*1101f0*/  LDL.LU R23, [R1+0x68c] ;  /* 0x00068c0001177983 */ /* 0x000ea20000300800 */
[----:B0-----:R-:W-:-:S03]  /*110200*/  PRMT R8, R47, 0x5410, R45 ;  /* 0x000054102f087816 */ /* 0x001fc6000000002d */
[----:B------:R-:W2:Y:S04]  /*110210*/  LDL.LU R45, [R1+0x5a8] ;  /* 0x0005a800012d7983 */ /* 0x000ea80000300800 */
[----:B------:R-:W2:Y:S04]  /*110220*/  LDL.LU R47, [R1+0x910] ;  /* 0x00091000012f7983 */ /* 0x000ea80000300800 */
[----:B-1----:R-:W-:Y:S04]  /*110230*/  STL.64 [R1+0x230], R4 ;  /* 0x0002300401007387 */ /* 0x002fe80000100a00 */
[----:B------:R-:W-:Y:S01]  /*110240*/  STL.64 [R1+0x238], R6 ;  /* 0x0002380601007387 */ /* 0x000fe20000100a00 */
[----:B------:R-:W-:Y:S01]  /*110250*/  NOP ;  /* 0x0000000000007918 */ /* 0x000fe20000000000 */
[----:B----4-:R-:W-:-:S02]  /*110260*/  PRMT R9, R49, 0x5410, R48 ;  /* 0x0000541031097816 */ /* 0x010fc40000000030 */
[----:B------:R-:W4:Y:S04]  /*110270*/  LDL.LU R48, [R1+0x5a4] ;  /* 0x0005a40001307983 */ /* 0x000f280000300800 */
[----:B------:R-:W4:Y:S01]  /*110280*/  LDL.LU R49, [R1+0x90c] ;  /* 0x00090c0001317983 */ /* 0x000f220000300800 */
[----:B------:R-:W-:-:S03]  /*110290*/  PRMT R10, R25, 0x5410, R24 ;  /* 0x00005410190a7816 */ /* 0x000fc60000000018 */
[----:B------:R-:W4:Y:S04]  /*1102a0*/  LDL.LU R24, [R1+0x5a0] ;  /* 0x0005a00001187983 */ /* 0x000f280000300800 */
[----:B------:R-:W4:Y:S01]  /*1102b0*/  LDL.LU R25, [R1+0x908] ;  /* 0x0009080001197983 */ /* 0x000f220000300800 */
[----:B------:R-:W-:-:S03]  /*1102c0*/  PRMT R11, R27, 0x5410, R26 ;  /* 0x000054101b0b7816 */ /* 0x000fc6000000001a */
[----:B------:R-:W4:Y:S04]  /*1102d0*/  LDL.LU R26, [R1+0x58c] ;  /* 0x00058c00011a7983 */ /* 0x000f280000300800 */
[----:B------:R-:W4:Y:S04]  /*1102e0*/  LDL.LU R27, [R1+0x904] ;  /* 0x00090400011b7983 */ /* 0x000f280000300800 */
[----:B------:R0:W-:Y:S01]  /*1102f0*/  STSM.16.M88.4 [R55], R8 ;  /* 0x0000000837007844 */ /* 0x0001e20000000200 */
[----:B------:R-:W-:-:S03]  /*110300*/  NOP ;  /* 0x0000000000007918 */ /* 0x000fc60000000000 */
[----:B------:R-:W1:Y:S01]  /*110310*/  LDS.128 R4, [R55] ;  /* 0x0000000037047984 */ /* 0x000e620000000c00 */
[----:B0-----:R-:W-:Y:S02]  /*110320*/  PRMT R8, R43, 0x5410, R42 ;  /* 0x000054102b087816 */ /* 0x001fe4000000002a */
[----:B------:R-:W-:Y:S02]  /*110330*/  PRMT R9, R60, 0x5410, R61 ;  /* 0x000054103c097816 */ /* 0x000fe4000000003d */
[----:B------:R-:W-:Y:S02]  /*110340*/  PRMT R10, R46, 0x5410, R44 ;  /* 0x000054102e0a7816 */ /* 0x000fe4000000002c */
[----:B------:R-:W-:Y:S01]  /*110350*/  PRMT R11, R51, 0x5410, R50 ;  /* 0x00005410330b7816 */ /* 0x000fe20000000032 */
[----:B------:R-:W-:Y:S01]  /*110360*/  NOP ;  /* 0x0000000000007918 */ /* 0x000fe20000000000 */
[----:B-1----:R-:W-:Y:S01]  /*110370*/  STL [R1+0x224], R5 ;  /* 0x0002240501007387 */ /* 0x002fe20000100800 */
[----:B------:R-:W-:-:S03]  /*110380*/  IMAD.MOV.U32 R51, RZ, RZ, R4 ;  /* 0x000000ffff337224 */ /* 0x000fc600078e0004 */
[----:B------:R-:W-:Y:S04]  /*110390*/  STSM.16.M88.4 [R55], R8 ;  /* 0x0000000837007844 */ /* 0x000fe80000000200 */
[----:B------:R-:W-:Y:S01]  /*1103a0*/  STL.64 [R1+0x228], R6 ;  /* 0x0002280601007387 */ /* 0x000fe20000100a00 */
[----:B------:R-:W-:-:S03]  /*1103b0*/  NOP ;  /* 0x0000000000007918 */ /* 0x000fc60000000000 */
[----:B------:R-:W0:Y:S04]  /*1103c0*/  LDS.128 R4, [R55] ;  /* 0x0000000037047984 */ /* 0x000e280000000c00 */
[----:B0-----:R-:W-:Y:S04]  /*1103d0*/  STL [R1+0x210], R4 ;  /* 0x0002100401007387 */ /* 0x001fe80000100800 */
[----:B------:R0:W-:Y:S01]  /*1103e0*/  STL.64 [R1+0x218], R6 ;  /* 0x0002180601007387 */ /* 0x0001e20000100a00 */
[----:B------:R-:W-:Y:S01]  /*1103f0*/  IMAD.MOV.U32 R50, RZ, RZ, R5 ;  /* 0x000000ffff327224 */ /* 0x000fe200078e0005 */
[----:B---3--:R-:W-:-:S02]  /*110400*/  PRMT R8, R33, 0x5410, R32 ;  /* 0x0000541021087816 */ /* 0x008fc40000000020 */
[----:B------:R-:W3:Y:S04]  /*110410*/  LDL.LU R32, [R1+0x5c4] ;  /* 0x0005c40001207983 */ /* 0x000ee80000300800 */
[----:B------:R-:W3:Y:S01]  /*110420*/  LDL.LU R33, [R1+0x950] ;  /* 0x0009500001217983 */ /* 0x000ee20000300800 */
[----:B-----5:R-:W-:-:S03]  /*110430*/  PRMT R9, R35, 0x5410, R34 ;  /* 0x0000541023097816 */ /* 0x020fc60000000022 */
[----:B------:R-:W5:Y:S04]  /*110440*/  LDL.LU R34, [R1+0x5c0] ;  /* 0x0005c00001227983 */ /* 0x000f680000300800 */
[----:B------:R-:W5:Y:S01]  /*110450*/  LDL.LU R35, [R1+0x91c] ;  /* 0x00091c0001237983 */ /* 0x000f620000300800 */
[----:B--2---:R-:W-:-:S03]  /*110460*/  PRMT R10, R21, 0x5410, R20 ;  /* 0x00005410150a7816 */ /* 0x004fc60000000014 */
[----:B------:R-:W2:Y:S04]  /*110470*/  LDL.LU R20, [R1+0x5ac] ;  /* 0x0005ac0001147983 */ /* 0x000ea80000300800 */
[----:B------:R-:W2:Y:S01]  /*110480*/  LDL.LU R21, [R1+0x918] ;  /* 0x0009180001157983 */ /* 0x000ea20000300800 */
[----:B------:R-:W-:Y:S01]  /*110490*/  PRMT R11, R23, 0x5410, R22 ;  /* 0x00005410170b7816 */ /* 0x000fe20000000016 */
[----:B------:R-:W-:-:S04]  /*1104a0*/  NOP ;  /* 0x0000000000007918 */ /* 0x000fc80000000000 */
[----:B------:R4:W-:Y:S04]  /*1104b0*/  STSM.16.M88.4 [R55], R8 ;  /* 0x0000000837007844 */ /* 0x0009e80000000200 */
[----:B------:R-:W2:Y:S04]  /*1104c0*/  LDL.LU R22, [R1+0x35c] ;  /* 0x00035c0001167983 */ /* 0x000ea80000300800 */
[----:B------:R-:W2:Y:S04]  /*1104d0*/  LDL.LU R23, [R1+0x6a4] ;  /* 0x0006a40001177983 */ /* 0x000ea80000300800 */
[----:B------:R-:W-:Y:S04]  /*1104e0*/  STL.64 [R1+0x45f0], R50 ;  /* 0x0045f03201007387 */ /* 0x000fe80000100a00 */
[----:B0-----:R-:W2:Y:S04]  /*1104f0*/  LDL.LU R7, [R1+0x5e4] ;  /* 0x0005e40001077983 */ /* 0x001ea80000300800 */
[----:B------:R-:W2:Y:S01]  /*110500*/  LDL.LU R59, [R1+0x970] ;  /* 0x00097000013b7983 */ /* 0x000ea20000300800 */
[----:B------:R-:W-:-:S02]  /*110510*/  PRMT R38, R0, 0x3340, R3 ;  /* 0x0000334000267816 */ /* 0x000fc40000000003 */
[----:B----4-:R-:W-:Y:S02]  /*110520*/  PRMT R10, R25, 0x5410, R24 ;  /* 0x00005410190a7816 */ /* 0x010fe40000000018 */
[----:B------:R-:W-:Y:S01]  /*110530*/  PRMT R11, R27, 0x5410, R26 ;  /* 0x000054101b0b7816 */ /* 0x000fe2000000001a */
[----:B------:R-:W-:Y:S01]  /*110540*/  NOP ;  /* 0x0000000000007918 */ /* 0x000fe20000000000 */
[----:B------:R-:W0:Y:S04]  /*110550*/  LDS.128 R24, [R55] ;  /* 0x0000000037187984 */ /* 0x000e280000000c00 */
[----:B0-----:R0:W-:Y:S04]  /*110560*/  STL.64 [R1+0x200], R24 ;  /* 0x0002001801007387 */ /* 0x0011e80000100a00 */
[----:B------:R1:W-:Y:S04]  /*110570*/  STL.64 [R1+0x208], R26 ;  /* 0x0002081a01007387 */ /* 0x0003e80000100a00 */
[----:B------:R-:W4:Y:S04]  /*110580*/  LDL.LU R31, [R1+0x5e0] ;  /* 0x0005e000011f7983 */ /* 0x000f280000300800 */
[----:B------:R-:W4:Y:S04]  /*110590*/  LDL.LU R0, [R1+0x96c] ;  /* 0x00096c0001007983 */ /* 0x000f280000300800 */
[----:B------:R-:W4:Y:S04]  /*1105a0*/  LDL.LU R3, [R1+0x5cc] ;  /* 0x0005cc0001037983 */ /* 0x000f280000300800 */
[----:B------:R-:W4:Y:S04]  /*1105b0*/  LDL.LU R39, [R1+0x968] ;  /* 0x0009680001277983 */ /* 0x000f280000300800 */
[----:B------:R-:W4:Y:S04]  /*1105c0*/  LDL.LU R41, [R1+0x5c8] ;  /* 0x0005c80001297983 */ /* 0x000f280000300800 */
[----:B------:R-:W4:Y:S01]  /*1105d0*/  LDL.LU R42, [R1+0x954] ;  /* 0x00095400012a7983 */ /* 0x000f220000300800 */
[----:B------:R-:W-:-:S03]  /*1105e0*/  PRMT R8, R47, 0x5410, R45 ;  /* 0x000054102f087816 */ /* 0x000fc6000000002d */
[----:B------:R-:W4:Y:S04]  /*1105f0*/  LDL.LU R43, [R1+0x604] ;  /* 0x00060400012b7983 */ /* 0x000f280000300800 */
[----:B------:R-:W4:Y:S04]  /*110600*/  LDL.LU R61, [R1+0x9a4] ;  /* 0x0009a400013d7983 */ /* 0x000f280000300800 */
[----:B------:R-:W4:Y:S04]  /*110610*/  LDL.LU R60, [R1+0x600] ;  /* 0x00060000013c7983 */ /* 0x000f280000300800 */
[----:B------:R-:W4:Y:S04]  /*110620*/  LDL.LU R47, [R1+0x998] ;  /* 0x00099800012f7983 */ /* 0x000f280000300800 */
[----:B0-----:R-:W4:Y:S04]  /*110630*/  LDL.LU R24, [R1+0x5e8] ;  /* 0x0005e80001187983 */ /* 0x001f280000300800 */
[----:B------:R-:W4:Y:S04]  /*110640*/  LDL.LU R25, [R1+0x980] ;  /* 0x0009800001197983 */ /* 0x000f280000300800 */
[----:B-1----:R-:W4:Y:S04]  /*110650*/  LDL.LU R26, [R1+0x37c] ;  /* 0x00037c00011a7983 */ /* 0x002f280000300800 */
[----:B------:R-:W4:Y:S01]  /*110660*/  LDL.LU R27, [R1+0x6c0] ;  /* 0x0006c000011b7983 */ /* 0x000f220000300800 */
[----:B------:R-:W-:Y:S01]  /*110670*/  PRMT R9, R49, 0x5410, R48 ;  /* 0x0000541031097816 */ /* 0x000fe20000000030 */
[----:B------:R-:W-:-:S04]  /*110680*/  NOP ;  /* 0x0000000000007918 */ /* 0x000fc80000000000 */
[----:B------:R3:W-:Y:S04]  /*110690*/  STSM.16.M88.4 [R55], R8 ;  /* 0x0000000837007844 */ /* 0x0007e80000000200 */
        /* <DEDUP_REMOVED lines=8> */
[----:B------:R-:W5:Y:S04]  /*110720*/  LDL.LU R34, [R1+0x628] ;  /* 0x0006280001227983 */ /* 0x000f680000300800 */
[----:B------:R-:W5:Y:S01]  /*110730*/  LDL.LU R35, [R1+0x9a8] ;  /* 0x0009a80001237983 */ /* 0x000f620000300800 */
[----:B--2---:R-:W-:Y:S02]  /*110740*/  PRMT R10, R21, 0x5410, R20 ;  /* 0x00005410150a7816 */ /* 0x004fe40000000014 */
[----:B------:R-:W-:Y:S01]  /*110750*/  PRMT R11, R23, 0x5410, R22 ;  /* 0x00005410170b7816 */ /* 0x000fe20000000016 */
[----:B------:R-:W-:Y:S01]  /*110760*/  NOP ;  /* 0x0000000000007918 */ /* 0x000fe20000000000 */
[----:B------:R-:W0:Y:S01]  /*110770*/  LDS.128 R20, [R55] ;  /* 0x0000000037147984 */ /* 0x000e220000000c00 */
[----:B------:R-:W-:-:S03]  /*110780*/  NOP ;  /* 0x0000000000007918 */ /* 0x000fc60000000000 */
[----:B------:R1:W-:Y:S02]  /*110790*/  STSM.16.M88.4 [R55], R8 ;  /* 0x0000000837007844 */ /* 0x0003e40000000200 */
[----:B-1----:R-:W-:Y:S01]  /*1107a0*/  PRMT R8, R59, 0x5410, R7 ;  /* 0x000054103b087816 */ /* 0x002fe20000000007 */
[----:B------:R-:W-:Y:S01]  /*1107b0*/  NOP ;  /* 0x0000000000007918 */ /* 0x000fe20000000000 */
[----:B------:R-:W1:Y:S04]  /*1107c0*/  LDS.128 R4, [R55] ;  /* 0x0000000037047984 */ /* 0x000e680000000c00 */
[----:B0-----:R-:W-:Y:S01]  /*1107d0*/  STL.64 [R1+0x1f0], R20 ;  /* 0x0001f01401007387 */ /* 0x001fe20000100a00 */
[----:B------:R-:W-:-:S03]  /*1107e0*/  IMAD.MOV.U32 R49, RZ, RZ, R23 ;  /* 0x000000ffff317224 */ /* 0x000fc600078e0017 */
[----:B------:R0:W-:Y:S04]  /*1107f0*/  STL [R1+0x1f8], R22 ;  /* 0x0001f81601007387 */ /* 0x0001e80000100800 */
[----:B0-----:R-:W2:Y:S04]  /*110800*/  LDL.LU.64 R22, [R1+0x4690] ;  /* 0x0046900001167983 */ /* 0x001ea80000300a00 */
[----:B------:R-:W2:Y:S01]  /*110810*/  LDL.LU.64 R20, [R1+0x4688] ;  /* 0x0046880001147983 */ /* 0x000ea20000300a00 */
[----:B------:R-:W-:-:S03]  /*110820*/  NOP ;  /* 0x0000000000007918 */ /* 0x000fc60000000000 */
[----:B-1----:R-:W-:Y:S04]  /*110830*/  STL.64 [R1+0x1e0], R4 ;  /* 0x0001e00401007387 */ /* 0x002fe80000100a00 */
[----:B------:R-:W-:Y:S01]  /*110840*/  STL.64 [R1+0x1e8], R6 ;  /* 0x0001e80601007387 */ /* 0x000fe20000100a00 */
[----:B----4-:R-:W-:Y:S02]  /*110850*/  PRMT R9, R0, 0x5410, R31 ;  /* 0x0000541000097816 */ /* 0x010fe4000000001f */
[----:B------:R-:W-:Y:S02]  /*110860*/  PRMT R10, R39, 0x5410, R3 ;  /* 0x00005410270a7816 */ /* 0x000fe40000000003 */
[----:B------:R-:W-:Y:S02]  /*110870*/  PRMT R11, R42, 0x5410, R41 ;  /* 0x000054102a0b7816 */ /* 0x000fe40000000029 */
[----:B------:R-:W4:Y:S04]  /*110880*/  LDL.LU R42, [R1+0x708] ;  /* 0x00070800012a7983 */ /* 0x000f280000300800 */
[----:B------:R0:W-:Y:S01]  /*110890*/  STSM.16.M88.4 [R55], R8 ;  /* 0x0000000837007844 */ /* 0x0001e20000000200 */
[----:B------:R-:W-:-:S03]  /*1108a0*/  NOP ;  /* 0x0000000000007918 */ /* 0x000fc60000000000 */
[----:B------:R-:W1:Y:S01]  /*1108b0*/  LDS.128 R4, [R55] ;  /* 0x0000000037047984 */ /* 0x000e620000000c00 */
[----:B0-----:R-:W-:-:S03]  /*1108c0*/  PRMT R8, R61, 0x5410, R43 ;  /* 0x000054103d087816 */ /* 0x001fc6000000002b */
[----:B------:R-:W4:Y:S01]  /*1108d0*/  LDL.LU R43, [R1+0x9e8] ;  /* 0x0009e800012b7983 */ /* 0x000f220000300800 */
[----:B------:R-:W-:Y:S02]  /*1108e0*/  PRMT R9, R47, 0x5410, R60 ;  /* 0x000054102f097816 */ /* 0x000fe4000000003c */
[----:B------:R-:W-:Y:S02]  /*1108f0*/  PRMT R10, R25, 0x5410, R24 ;  /* 0x00005410190a7816 */ /* 0x000fe40000000018 */
[----:B------:R-:W-:Y:S01]  /*110900*/  PRMT R11, R27, 0x5410, R26 ;  /* 0x000054101b0b7816 */ /* 0x000fe2000000001a */
[----:B------:R-:W-:Y:S01]  /*110910*/  NOP ;  /* 0x0000000000007918 */ /* 0x000fe20000000000 */
[----:B-1----:R-:W-:Y:S04]  /*110920*/  STL.64 [R1+0x1d0], R4 ;  /* 0x0001d00401007387 */ /* 0x002fe80000100a00 */
[----:B------:R-:W-:Y:S04]  /*110930*/  STL.64 [R1+0x1d8], R6 ;  /* 0x0001d80601007387 */ /* 0x000fe80000100a00 */
[----:B------:R-:W2:Y:S04]  /*110940*/  LDL.LU R61, [R1+0x6c4] ;  /* 0x0006c400013d7983 */ /* 0x000ea80000300800 */
[----:B------:R-:W2:Y:S04]  /*110950*/  LDL.LU R47, [R1+0x9cc] ;  /* 0x0009cc00012f7983 */ /* 0x000ea80000300800 */
[----:B------:R-:W2:Y:S04]  /*110960*/  LDL.LU R24, [R1+0x6ac] ;  /* 0x0006ac0001187983 */ /* 0x000ea80000300800 */
[----:B------:R-:W2:Y:S04]  /*110970*/  LDL.LU R25, [R1+0x9c8] ;  /* 0x0009c80001197983 */ /* 0x000ea80000300800 */
[----:B------:R-:W2:Y:S04]  /*110980*/  LDL.LU R26, [R1+0x39c] ;  /* 0x00039c00011a7983 */ /* 0x000ea80000300800 */
[----:B------:R-:W2:Y:S04]  /*110990*/  LDL.LU R27, [R1+0x6e0] ;  /* 0x0006e000011b7983 */ /* 0x000ea80000300800 */
[----:B------:R0:W-:Y:S01]  /*1109a0*/  STSM.16.M88.4 [R55], R8 ;  /* 0x0000000837007844 */ /* 0x0001e20000000200 */
[----:B------:R-:W-:-:S03]  /*1109b0*/  NOP ;  /* 0x0000000000007918 */ /* 0x000fc60000000000 */
[----:B------:R-:W1:Y:S01]  /*1109c0*/  LDS.128 R4, [R55] ;  /* 0x0000000037047984 */ /* 0x000e620000000c00 */
[----:B0-----:R-:W-:Y:S02]  /*1109d0*/  PRMT R8, R46, 0x5410, R44 ;  /* 0x000054102e087816 */ /* 0x001fe4000000002c */
[----:B------:R-:W-:Y:S02]  /*1109e0*/  PRMT R9, R48, 0x5410, R45 ;  /* 0x0000541030097816 */ /* 0x000fe4000000002d */
[----:B---3--:R-:W-:Y:S02]  /*1109f0*/  PRMT R10, R33, 0x5410, R32 ;  /* 0x00005410210a7816 */ /* 0x008fe40000000020 */
[----:B-----5:R-:W-:Y:S01]  /*110a00*/  PRMT R11, R35, 0x5410, R34 ;  /* 0x00005410230b7816 */ /* 0x020fe20000000022 */
[----:B------:R-:W-:-:S04]  /*110a10*/  NOP ;  /* 0x0000000000007918 */ /* 0x000fc80000000000 */
[----:B------:R-:W-:Y:S04]  /*110a20*/  STSM.16.M88.4 [R55], R8 ;  /* 0x0000000837007844 */ /* 0x000fe80000000200 */
[----:B-1----:R0:W-:Y:S04]  /*110a30*/  STL [R1+0x1c4], R5 ;  /* 0x0001c40501007387 */ /* 0x0021e80000100800 */
[----:B------:R1:W-:Y:S04]  /*110a40*/  STL.64 [R1+0x1c8], R6 ;  /* 0x0001c80601007387 */ /* 0x0003e80000100a00 */
[----:B------:R-:W3:Y:S04]  /*110a50*/  LDL.LU R50, [R1+0x9fc] ;  /* 0x0009fc0001327983 */ /* 0x000ee80000300800 */
[----:B------:R-:W5:Y:S01]  /*110a60*/  LDL.LU R32, [R1+0x72c] ;  /* 0x00072c0001207983 */ /* 0x000f620000300800 */
[----:B------:R-:W-:-:S03]  /*110a70*/  IMAD.MOV.U32 R48, RZ, RZ, R4 ;  /* 0x000000ffff307224 */ /* 0x000fc600078e0004 */
[----:B------:R-:W5:Y:S04]  /*110a80*/  LDL.LU R33, [R1+0x9f8] ;  /* 0x0009f80001217983 */ /* 0x000f680000300800 */
[----:B------:R-:W3:Y:S04]  /*110a90*/  LDL.LU R34, [R1+0x728] ;  /* 0x0007280001227983 */ /* 0x000ee80000300800 */
[----:B------:R-:W3:Y:S04]  /*110aa0*/  LDL.LU R35, [R1+0x9f4] ;  /* 0x0009f40001237983 */ /* 0x000ee80000300800 */
        /* <DEDUP_REMOVED lines=8> */
[----:B------:R0:W-:Y:S04]  /*110b30*/  STL.64 [R1+0x45f8], R48 ;  /* 0x0045f83001007387 */ /* 0x0001e80000100a00 */
        /* <DEDUP_REMOVED lines=9> */
[----:B----4-:R-:W-:-:S03]  /*110bd0*/  PRMT R8, R43, 0x5410, R42 ;  /* 0x000054102b087816 */ /* 0x010fc6000000002a */
[----:B------:R-:W4:Y:S01]  /*110be0*/  LDL.LU R42, [R1+0xa40] ;  /* 0x000a4000012a7983 */ /* 0x000f220000300800 */
[----:B--2---:R-:W-:Y:S02]  /*110bf0*/  PRMT R10, R25, 0x5410, R24 ;  /* 0x00005410190a7816 */ /* 0x004fe40000000018 */
[----:B------:R-:W-:Y:S01]  /*110c00*/  PRMT R11, R27, 0x5410, R26 ;  /* 0x000054101b0b7816 */ /* 0x000fe2000000001a */
[----:B------:R-:W-:Y:S01]  /*110c10*/  NOP ;  /* 0x0000000000007918 */ /* 0x000fe20000000000 */
[----:B------:R-:W0:Y:S01]  /*110c20*/  LDS.128 R24, [R55] ;  /* 0x0000000037187984 */ /* 0x000e220000000c00 */
[----:B------:R-:W-:Y:S01]  /*110c30*/  PRMT R9, R47, 0x5410, R61 ;  /* 0x000054102f097816 */ /* 0x000fe2000000003d */
[----:B------:R-:W-:-:S04]  /*110c40*/  NOP ;  /* 0x0000000000007918 */ /* 0x000fc80000000000 */
[----:B------:R-:W-:Y:S04]  /*110c50*/  STSM.16.M88.4 [R55], R8 ;  /* 0x0000000837007844 */ /* 0x000fe80000000200 */
[----:B0-----:R-:W-:Y:S01]  /*110c60*/  STL [R1+0x1b0], R24 ;  /* 0x0001b01801007387 */ /* 0x001fe20000100800 */
[----:B------:R-:W-:-:S03]  /*110c70*/  IMAD.MOV.U32 R47, RZ, RZ, R25 ;  /* 0x000000ffff2f7224 */ /* 0x000fc600078e0019 */
[----:B------:R0:W-:Y:S04]  /*110c80*/  STL.64 [R1+0x1b8], R26 ;  /* 0x0001b81a01007387 */ /* 0x0001e80000100a00 */
[----:B0-----:R-:W2:Y:S04]  /*110c90*/  LDL.LU.64 R26, [R1+0x4680] ;  /* 0x00468000011a7983 */ /* 0x001ea80000300a00 */
[----:B------:R-:W2:Y:S01]  /*110ca0*/  LDL.LU.64 R24, [R1+0x4678] ;  /* 0x0046780001187983 */ /* 0x000ea20000300a00 */
[----:B-----5:R-:W-:Y:S01]  /*110cb0*/  PRMT R10, R33, 0x5410, R32 ;  /* 0x00005410210a7816 */ /* 0x020fe20000000020 */
[----:B------:R-:W-:-:S02]  /*110cc0*/  NOP ;  /* 0x0000000000007918 */ /* 0x000fc40000000000 */
[----:B------:R-:W5:Y:S04]  /*110cd0*/  LDL.LU R43, [R1+0x3bc] ;  /* 0x0003bc00012b7983 */ /* 0x000f680000300800 */
[----:B------:R-:W5:Y:S04]  /*110ce0*/  LDL.LU R61, [R1+0x6e4] ;  /* 0x0006e400013d7983 */ /* 0x000f680000300800 */
[----:B------:R-:W2:Y:S01]  /*110cf0*/  LDL.LU R11, [R1+0x744] ;  /* 0x00074400010b7983 */ /* 0x000ea20000300800 */
[----:B---3--:R-:W-:Y:S02]  /*110d00*/  PRMT R9, R50, 0x5410, R49 ;  /* 0x0000541032097816 */ /* 0x008fe40000000031 */
[----:B--2---:R-:W-:-:S02]  /*110d10*/  PRMT R8, R48, 0x5410, R11 ;  /* 0x0000541030087816 */ /* 0x004fc4000000000b */
[----:B------:R-:W-:Y:S02]  /*110d20*/  PRMT R11, R35, 0x5410, R34 ;  /* 0x00005410230b7816 */ /* 0x000fe40000000022 */
[----:B------:R-:W0:Y:S01]  /*110d30*/  LDS.128 R32, [R55] ;  /* 0x0000000037207984 */ /* 0x000e220000000c00 */
[----:B------:R-:W-:-:S03]  /*110d40*/  NOP ;  /* 0x0000000000007918 */ /* 0x000fc60000000000 */
[----:B------:R1:W-:Y:S02]  /*110d50*/  STSM.16.M88.4 [R55], R8 ;  /* 0x0000000837007844 */ /* 0x0003e40000000200 */
[----:B-1----:R-:W-:Y:S01]  /*110d60*/  PRMT R8, R4, 0x5410, R51 ;  /* 0x0000541004087816 */ /* 0x002fe20000000033 */
[----:B------:R-:W-:Y:S01]  /*110d70*/  NOP ;  /* 0x0000000000007918 */ /* 0x000fe20000000000 */
[----:B------:R-:W-:Y:S01]  /*110d80*/  PRMT R9, R6, 0x5410, R5 ;  /* 0x0000541006097816 */ /* 0x000fe20000000005 */
[----:B------:R-:W1:Y:S01]  /*110d90*/  LDS.128 R48, [R55] ;  /* 0x0000000037307984 */ /* 0x000e620000000c00 */
[----:B------:R-:W-:Y:S02]  /*110da0*/  PRMT R10, R44, 0x5410, R60 ;  /* 0x000054102c0a7816 */ /* 0x000fe4000000003c */
[----:B------:R-:W-:Y:S01]  /*110db0*/  PRMT R11, R45, 0x5410, R46 ;  /* 0x000054102d0b7816 */ /* 0x000fe2000000002e */
[----:B------:R-:W-:Y:S01]  /*110dc0*/  NOP ;  /* 0x0000000000007918 */ /* 0x000fe20000000000 */
[----:B0-----:R-:W-:Y:S04]  /*110dd0*/  STL.64 [R1+0x1a0], R32 ;  /* 0x0001a02001007387 */ /* 0x001fe80000100a00 */
[----:B------:R0:W-:Y:S04]  /*110de0*/  STL.64 [R1+0x1a8], R34 ;  /* 0x0001a82201007387 */ /* 0x0001e80000100a00 */
[----:B------:R2:W-:Y:S04]  /*110df0*/  STSM.16.M88.4 [R55], R8 ;  /* 0x0000000837007844 */ /* 0x0005e80000000200 */
[----:B0-----:R-:W3:Y:S04]  /*110e00*/  LDL.LU.64 R34, [R1+0x4670] ;  /* 0x0046700001227983 */ /* 0x001ee80000300a00 */
[----:B------:R-:W3:Y:S01]  /*110e10*/  LDL.LU.64 R32, [R1+0x4668] ;  /* 0x0046680001207983 */ /* 0x000ee20000300a00 */
[----:B------:R-:W-:-:S03]  /*110e20*/  NOP ;  /* 0x0000000000007918 */ /* 0x000fc60000000000 */
[----:B------:R-:W3:Y:S04]  /*110e30*/  LDL.LU R60, [R1+0x468] ;  /* 0x00046800013c7983 */ /* 0x000ee80000300800 */
[----:B------:R-:W3:Y:S01]  /*110e40*/  LDL.LU R44, [R1+0x704] ;  /* 0x00070400012c7983 */ /* 0x000ee20000300800 */
[----:B--2---:R-:W-:-:S03]  /*110e50*/  PRMT R8, R59, 0x5410, R7 ;  /* 0x000054103b087816 */ /* 0x004fc60000000007 */
[----:B------:R-:W0:Y:S01]  /*110e60*/  LDS.128 R4, [R55] ;  /* 0x0000000037047984 */ /* 0x000e220000000c00 */
[----:B------:R-:W-:Y:S02]  /*110e70*/  PRMT R9, R0, 0x5410, R31 ;  /* 0x0000541000097816 */ /* 0x000fe4000000001f */
[----:B------:R-:W-:Y:S02]  /*110e80*/  PRMT R10, R39, 0x5410, R3 ;  /* 0x00005410270a7816 */ /* 0x000fe40000000003 */
[----:B----4-:R-:W-:Y:S01]  /*110e90*/  PRMT R11, R42, 0x5410, R41 ;  /* 0x000054102a0b7816 */ /* 0x010fe20000000029 */
[----:B-1----:R-:W-:Y:S01]  /*110ea0*/  STL.64 [R1+0x190], R48 ;  /* 0x0001903001007387 */ /* 0x002fe20000100a00 */
[----:B------:R-:W-:-:S03]  /*110eb0*/  NOP ;  /* 0x0000000000007918 */ /* 0x000fc60000000000 */
[----:B------:R1:W-:Y:S04]  /*110ec0*/  STSM.16.M88.4 [R55], R8 ;  /* 0x0000000837007844 */ /* 0x0003e80000000200 */
[----:B0-----:R-:W-:Y:S04]  /*110ed0*/  STL.64 [R1+0x180], R4 ;  /* 0x0001800401007387 */ /* 0x001fe80000100a00 */
[----:B------:R-:W-:Y:S01]  /*110ee0*/  STL.64 [R1+0x188], R6 ;  /* 0x0001880601007387 */ /* 0x000fe20000100a00 */
[----:B------:R-:W-:-:S03]  /*110ef0*/  NOP ;  /* 0x0000000000007918 */ /* 0x000fc60000000000 */
[----:B------:R-:W0:Y:S04]  /*110f00*/  LDS.128 R4, [R55] ;  /* 0x0000000037047984 */ /* 0x000e280000000c00 */
[----:B-1----:R-:W2:Y:S04]  /*110f10*/  LDL.LU R8, [R1+0x10] ;  /* 0x0000100001087983 */ /* 0x002ea80000300800 */
[----:B0-----:R-:W-:Y:S04]  /*110f20*/  STL.64 [R1+0x170], R4 ;  /* 0x0001700401007387 */ /* 0x001fe80000100a00 */
[----:B------:R-:W-:Y:S01]  /*110f30*/  STL.64 [R1+0x178], R6 ;  /* 0x0001780601007387 */ /* 0x000fe20000100a00 */
[----:B-----5:R-:W-:Y:S01]  /*110f40*/  PRMT R31, R61, 0x5410, R43 ;  /* 0x000054103d1f7816 */ /* 0x020fe2000000002b */
[----:B------:R-:W-:-:S02]  /*110f50*/  NOP ;  /* 0x0000000000007918 */ /* 0x000fc40000000000 */
[----:B------:R-:W2:Y:S04]  /*110f60*/  LDL.LU R9, [R1+0x14] ;  /* 0x0000140001097983 */ /* 0x000ea80000300800 */
[----:B------:R-:W2:Y:S04]  /*110f70*/  LDL.LU R10, [R1+0x18] ;  /* 0x00001800010a7983 */ /* 0x000ea80000300800 */
[----:B------:R-:W4:Y:S04]  /*110f80*/  LDL.LU R3, [R1+0x3dc] ;  /* 0x0003dc0001037983 */ /* 0x000f280000300800 */
[----:B------:R-:W4:Y:S04]  /*110f90*/  LDL.LU R39, [R1+0x6c8] ;  /* 0x0006c80001277983 */ /* 0x000f280000300800 */
[----:B------:R-:W-:Y:S01]  /*110fa0*/  STSM.16.M88.4 [R55], R28 ;  /* 0x0000001c37007844 */ /* 0x000fe20000000200 */
[----:B------:R-:W-:-:S03]  /*110fb0*/  NOP ;  /* 0x0000000000007918 */ /* 0x000fc60000000000 */
[----:B------:R-:W0:Y:S01]  /*110fc0*/  LDS.128 R4, [R55] ;  /* 0x0000000037047984 */ /* 0x000e220000000c00 */
[----:B------:R-:W-:Y:S01]  /*110fd0*/  IMAD.MOV.U32 R45, RZ, RZ, R50 ;  /* 0x000000ffff2d7224 */ /* 0x000fe200078e0032 */
[----:B------:R-:W-:Y:S02]  /*110fe0*/  NOP ;  /* 0x0000000000007918 */ /* 0x000fe40000000000 */
[----:B------:R-:W5:Y:S04]  /*110ff0*/  LDL.LU R48, [R1+0x30] ;  /* 0x0000300001307983 */ /* 0x000f680000300800 */
[----:B------:R-:W-:Y:S01]  /*111000*/  STSM.16.M88.4 [R55], R12 ;  /* 0x0000000c37007844 */ /* 0x000fe20000000200 */
[----:B------:R-:W-:-:S03]  /*111010*/  NOP ;  /* 0x0000000000007918 */ /* 0x000fc60000000000 */
[----:B0-----:R-:W-:Y:S04]  /*111020*/  STL.64 [R1+0x160], R4 ;  /* 0x0001600401007387 */ /* 0x001fe80000100a00 */
[----:B------:R-:W-:Y:S04]  /*111030*/  STL.64 [R1+0x168], R6 ;  /* 0x0001680601007387 */ /* 0x000fe80000100a00 */
[----:B------:R-:W5:Y:S04]  /*111040*/  LDL.LU R49, [R1+0x34] ;  /* 0x0000340001317983 */ /* 0x000f680000300800 */
[----:B------:R-:W5:Y:S04]  /*111050*/  LDL.LU R50, [R1+0x38] ;  /* 0x0000380001327983 */ /* 0x000f680000300800 */
[----:B------:R-:W5:Y:S04]  /*111060*/  LDL.LU R41, [R1+0x480] ;  /* 0x0004800001297983 */ /* 0x000f680000300800 */
[----:B------:R-:W5:Y:S04]  /*111070*/  LDL.LU R42, [R1+0x6e8] ;  /* 0x0006e800012a7983 */ /* 0x000f680000300800 */
[----:B------:R-:W0:Y:S04]  /*111080*/  LDS.128 R4, [R55] ;  /* 0x0000000037047984 */ /* 0x000e280000000c00 */
[----:B0-----:R0:W-:Y:S01]  /*111090*/  STL [R1+0x150], R4 ;  /* 0x0001500401007387 */ /* 0x0011e20000100800 */
[----:B------:R-:W-:-:S03]  /*1110a0*/  IMAD.MOV.U32 R61, RZ, RZ, R7 ;  /* 0x000000ffff3d7224 */ /* 0x000fc600078e0007 */
[----:B0-----:R-:W5:Y:S01]  /*1110b0*/  LDL.LU R4, [R1+0x50] ;  /* 0x0000500001047983 */ /* 0x001f620000300800 */
[----:B---3--:R-:W-:Y:S01]  /*1110c0*/  PRMT R59, R44, 0x5410, R60 ;  /* 0x000054102c3b7816 */ /* 0x008fe2000000003c */
[----:B------:R-:W-:Y:S01]  /*1110d0*/  IMAD.MOV.U32 R44, RZ, RZ, R5 ;  /* 0x000000ffff2c7224 */ /* 0x000fe200078e0005 */
[----:B------:R-:W-:Y:S01]  /*1110e0*/  NOP ;  /* 0x0000000000007918 */ /* 0x000fe20000000000 */
[----:B------:R-:W-:Y:S01]  /*1110f0*/  IMAD.MOV.U32 R60, RZ, RZ, R6 ;  /* 0x000000ffff3c7224 */ /* 0x000fe200078e0006 */
[----:B------:R-:W3:Y:S04]  /*111100*/  LDL.LU R5, [R1+0x54] ;  /* 0x0000540001057983 */ /* 0x000ee80000300800 */
[----:B------:R-:W3:Y:S04]  /*111110*/  LDL.LU R6, [R1+0x58] ;  /* 0x0000580001067983 */ /* 0x000ee80000300800 */
[----:B------:R-:W3:Y:S04]  /*111120*/  LDL.LU R7, [R1+0x3fc] ;  /* 0x0003fc0001077983 */ /* 0x000ee80000300800 */
[----:B------:R-:W3:Y:S04]  /*111130*/  LDL.LU R0, [R1+0x6a0] ;  /* 0x0006a00001007983 */ /* 0x000ee80000300800 */
[----:B------:R-:W-:Y:S01]  /*111140*/  STSM.16.M88.4 [R55], R56 ;  /* 0x0000003837007844 */ /* 0x000fe20000000200 */
[----:B------:R-:W-:-:S03]  /*111150*/  NOP ;  /* 0x0000000000007918 */ /* 0x000fc60000000000 */
[----:B------:R-:W0:Y:S01]  /*111160*/  LDS.128 R12, [R55] ;  /* 0x00000000370c7984 */ /* 0x000e220000000c00 */
[----:B------:R-:W-:-:S03]  /*111170*/  NOP ;  /* 0x0000000000007918 */ /* 0x000fc60000000000 */
[----:B------:R-:W-:Y:S04]  /*111180*/  STL.64 [R1+0x45d0], R44 ;  /* 0x0045d02c01007387 */ /* 0x000fe80000100a00 */
[----:B------:R-:W-:Y:S04]  /*111190*/  STL.64 [R1+0x45b0], R60 ;  /* 0x0045b03c01007387 */ /* 0x000fe80000100a00 */
[----:B------:R-:W-:Y:S01]  /*1111a0*/  STSM.16.M88.4 [R55], R16 ;  /* 0x0000001037007844 */ /* 0x000fe20000000200 */
[----:B------:R-:W-:-:S03]  /*1111b0*/  NOP ;  /* 0x0000000000007918 */ /* 0x000fc60000000000 */
[----:B0-----:R-:W-:Y:S01]  /*1111c0*/  STL.64 [R1+0x140], R12 ;  /* 0x0001400c01007387 */ /* 0x001fe20000100a00 */
[----:B------:R-:W-:-:S03]  /*1111d0*/  IMAD.MOV.U32 R43, RZ, RZ, R14 ;  /* 0x000000ffff2b7224 */ /* 0x000fc600078e000e */
[----:B------:R-:W-:Y:S04]  /*1111e0*/  STL [R1+0x14c], R15 ;  /* 0x00014c0f01007387 */ /* 0x000fe80000100800 */
[----:B------:R-:W0:Y:S01]  /*1111f0*/  LDS.128 R12, [R55] ;  /* 0x00000000370c7984 */ /* 0x000e220000000c00 */
[----:B----4-:R-:W-:Y:S01]  /*111200*/  PRMT R11, R39, 0x5410, R3 ;  /* 0x00005410270b7816 */ /* 0x010fe20000000003 */
[----:B------:R-:W-:-:S04]  /*111210*/  NOP ;  /* 0x0000000000007918 */ /* 0x000fc80000000000 */
[----:B--2---:R-:W-:Y:S01]  /*111220*/  STSM.16.M88.4 [R55], R8 ;  /* 0x0000000837007844 */ /* 0x004fe20000000200 */
[----:B------:R-:W-:-:S03]  /*111230*/  NOP ;  /* 0x0000000000007918 */ /* 0x000fc60000000000 */
[----:B------:R-:W1:Y:S01]  /*111240*/  LDS.128 R8, [R55] ;  /* 0x0000000037087984 */ /* 0x000e620000000c00 */
[----:B------:R-:W-:-:S03]  /*111250*/  NOP ;  /* 0x0000000000007918 */ /* 0x000fc60000000000 */
[----:B0-----:R-:W-:Y:S04]  /*111260*/  STL.64 [R1+0x130], R12 ;  /* 0x0001300c01007387 */ /* 0x001fe80000100a00 */
[----:B------:R-:W-:Y:S04]  /*111270*/  STL.64 [R1+0x138], R14 ;  /* 0x0001380e01007387 */ /* 0x000fe80000100a00 */
[----:B-1----:R0:W-:Y:S04]  /*111280*/  STL.64 [R1+0x110], R8 ;  /* 0x0001100801007387 */ /* 0x0021e80000100a00 */
[----:B------:R1:W-:Y:S04]  /*111290*/  STL.64 [R1+0x118], R10 ;  /* 0x0001180a01007387 */ /* 0x0003e80000100a00 */
[----:B0-----:R-:W2:Y:S04]  /*1112a0*/  LDL.LU R8, [R1+0x60] ;  /* 0x0000600001087983 */ /* 0x001ea80000300800 */
[----:B------:R-:W2:Y:S04]  /*1112b0*/  LDL.LU R9, [R1+0x64] ;  /* 0x0000640001097983 */ /* 0x000ea80000300800 */
[----:B-1----:R-:W2:Y:S04]  /*1112c0*/  LDL.LU R10, [R1+0x68] ;  /* 0x00006800010a7983 */ /* 0x002ea80000300800 */
[----:B------:R-:W4:Y:S04]  /*1112d0*/  LDL.LU R3, [R1+0x484] ;  /* 0x0004840001037983 */ /* 0x000f280000300800 */
[----:B------:R-:W4:Y:S04]  /*1112e0*/  LDL.LU R39, [R1+0x6cc] ;  /* 0x0006cc0001277983 */ /* 0x000f280000300800 */
[----:B------:R-:W-:Y:S01]  /*1112f0*/  STSM.16.M88.4 [R55], R20 ;  /* 0x0000001437007844 */ /* 0x000fe20000000200 */
[----:B------:R-:W-:-:S03]  /*111300*/  NOP ;  /* 0x0000000000007918 */ /* 0x000fc60000000000 */
[----:B------:R-:W0:Y:S01]  /*111310*/  LDS.128 R12, [R55] ;  /* 0x00000000370c7984 */ /* 0x000e220000000c00 */
[----:B------:R-:W-:Y:S01]  /*111320*/  IMAD.MOV.U32 R46, RZ, RZ, R51 ;  /* 0x000000ffff2e7224 */ /* 0x000fe200078e0033 */
[----:B-----5:R-:W-:Y:S01]  /*111330*/  PRMT R51, R42, 0x5410, R41 ;  /* 0x000054102a337816 */ /* 0x020fe20000000029 */
[----:B------:R-:W-:-:S04]  /*111340*/  NOP ;  /* 0x0000000000007918 */ /* 0x000fc80000000000 */
[----:B------:R-:W-:Y:S04]  /*111350*/  STSM.16.M88.4 [R55], R48 ;  /* 0x0000003037007844 */ /* 0x000fe80000000200 */
[----:B0-----:R-:W-:Y:S01]  /*111360*/  STL.64 [R1+0x100], R12 ;  /* 0x0001000c01007387 */ /* 0x001fe20000100a00 */
[----:B------:R-:W-:-:S03]  /*111370*/  IMAD.MOV.U32 R42, RZ, RZ, R15 ;  /* 0x000000ffff2a7224 */ /* 0x000fc600078e000f */
[----:B------:R-:W-:Y:S01]  /*111380*/  STL [R1+0x108], R14 ;  /* 0x0001080e01007387 */ /* 0x000fe20000100800 */
[----:B------:R-:W-:-:S03]  /*111390*/  NOP ;  /* 0x0000000000007918 */ /* 0x000fc60000000000 */
[----:B------:R-:W0:Y:S01]  /*1113a0*/  LDS.128 R12, [R55] ;  /* 0x00000000370c7984 */ /* 0x000e220000000c00 */
[----:B------:R-:W-:-:S03]  /*1113b0*/  NOP ;  /* 0x0000000000007918 */ /* 0x000fc60000000000 */
[----:B------:R-:W-:Y:S04]  /*1113c0*/  STL.64 [R1+0x45b8], R42 ;  /* 0x0045b82a01007387 */ /* 0x000fe80000100a00 */
[----:B------:R-:W-:Y:S01]  /*1113d0*/  STSM.16.M88.4 [R55], R24 ;  /* 0x0000001837007844 */ /* 0x000fe20000000200 */
[----:B------:R-:W-:-:S03]  /*1113e0*/  NOP ;  /* 0x0000000000007918 */ /* 0x000fc60000000000 */
[----:B0-----:R-:W-:Y:S01]  /*1113f0*/  STL [R1+0xf4], R13 ;  /* 0x0000f40d01007387 */ /* 0x001fe20000100800 */
[----:B------:R-:W-:-:S03]  /*111400*/  IMAD.MOV.U32 R41, RZ, RZ, R12 ;  /* 0x000000ffff297224 */ /* 0x000fc600078e000c */
[----:B------:R-:W-:Y:S04]  /*111410*/  STL.64 [R1+0xf8], R14 ;  /* 0x0000f80e01007387 */ /* 0x000fe80000100a00 */
[----:B------:R-:W0:Y:S01]  /*111420*/  LDS.128 R12, [R55] ;  /* 0x00000000370c7984 */ /* 0x000e220000000c00 */
[----:B---3--:R-:W-:Y:S01]  /*111430*/  PRMT R7, R0, 0x5410, R7 ;  /* 0x0000541000077816 */ /* 0x008fe20000000007 */
[----:B------:R-:W-:-:S04]  /*111440*/  NOP ;  /* 0x0000000000007918 */ /* 0x000fc80000000000 */
[----:B------:R-:W-:Y:S01]  /*111450*/  STSM.16.M88.4 [R55], R4 ;  /* 0x0000000437007844 */ /* 0x000fe20000000200 */
[----:B------:R-:W-:-:S03]  /*111460*/  NOP ;  /* 0x0000000000007918 */ /* 0x000fc60000000000 */
[----:B------:R-:W1:Y:S01]  /*111470*/  LDS.128 R4, [R55] ;  /* 0x0000000037047984 */ /* 0x000e620000000c00 */
[----:B------:R-:W-:-:S03]  /*111480*/  NOP ;  /* 0x0000000000007918 */ /* 0x000fc60000000000 */
[----:B------:R-:W-:Y:S04]  /*111490*/  STL.64 [R1+0x4660], R40 ;  /* 0x0046602801007387 */ /* 0x000fe80000100a00 */
[----:B0-----:R0:W-:Y:S04]  /*1114a0*/  STL.64 [R1+0xe0], R12 ;  /* 0x0000e00c01007387 */ /* 0x0011e80000100a00 */
[----:B------:R3:W-:Y:S04]  /*1114b0*/  STL.64 [R1+0xe8], R14 ;  /* 0x0000e80e01007387 */ /* 0x0007e80000100a00 */
[----:B0-----:R-:W5:Y:S04]  /*1114c0*/  LDL.LU R12, [R1+0x70] ;  /* 0x00007000010c7983 */ /* 0x001f680000300800 */
[----:B-1----:R-:W-:Y:S04]  /*1114d0*/  STL.64 [R1+0xd0], R4 ;  /* 0x0000d00401007387 */ /* 0x002fe80000100a00 */
[----:B------:R0:W-:Y:S04]  /*1114e0*/  STL.64 [R1+0xd8], R6 ;  /* 0x0000d80601007387 */ /* 0x0001e80000100a00 */
[----:B------:R-:W5:Y:S04]  /*1114f0*/  LDL.LU R13, [R1+0x74] ;  /* 0x00007400010d7983 */ /* 0x000f680000300800 */
[----:B---3--:R-:W5:Y:S04]  /*111500*/  LDL.LU R14, [R1+0x78] ;  /* 0x00007800010e7983 */ /* 0x008f680000300800 */
[----:B------:R-:W3:Y:S04]  /*111510*/  LDL.LU R20, [R1] ;  /* 0x0000000001147983 */ /* 0x000ee80000300800 */
[----:B------:R-:W3:Y:S04]  /*111520*/  LDL.LU R21, [R1+0x4] ;  /* 0x0000040001157983 */ /* 0x000ee80000300800 */
[----:B------:R-:W3:Y:S04]  /*111530*/  LDL.LU R22, [R1+0x8] ;  /* 0x0000080001167983 */ /* 0x000ee80000300800 */
[----:B------:R-:W3:Y:S04]  /*111540*/  LDL.LU R23, [R1+0xc] ;  /* 0x00000c0001177983 */ /* 0x000ee80000300800 */
[----:B0-----:R-:W5:Y:S04]  /*111550*/  LDL.LU R6, [R1+0x42c] ;  /* 0x00042c0001067983 */ /* 0x001f680000300800 */
[----:B------:R-:W5:Y:S04]  /*111560*/  LDL.LU R7, [R1+0x66c] ;  /* 0x00066c0001077983 */ /* 0x000f680000300800 */
[----:B------:R-:W-:Y:S01]  /*111570*/  STSM.16.M88.4 [R55], R32 ;  /* 0x0000002037007844 */ /* 0x000fe20000000200 */
[----:B------:R-:W-:-:S03]  /*111580*/  NOP ;  /* 0x0000000000007918 */ /* 0x000fc60000000000 */
[----:B------:R-:W0:Y:S04]  /*111590*/  LDS.128 R16, [R55] ;  /* 0x0000000037107984 */ /* 0x000e280000000c00 */
[----:B0-----:R0:W-:Y:S04]  /*1115a0*/  STL.64 [R1+0xc0], R16 ;  /* 0x0000c01001007387 */ /* 0x0011e80000100a00 */
[----:B------:R1:W-:Y:S04]  /*1115b0*/  STL [R1+0xc8], R18 ;  /* 0x0000c81201007387 */ /* 0x0003e80000100800 */
[----:B------:R-:W5:Y:S04]  /*1115c0*/  LDL.LU R48, [R1+0x20] ;  /* 0x0000200001307983 */ /* 0x000f680000300800 */
[----:B------:R-:W5:Y:S04]  /*1115d0*/  LDL.LU R49, [R1+0x24] ;  /* 0x0000240001317983 */ /* 0x000f680000300800 */
[----:B------:R-:W5:Y:S04]  /*1115e0*/  LDL.LU R50, [R1+0x28] ;  /* 0x0000280001327983 */ /* 0x000f680000300800 */
[----:B------:R-:W5:Y:S01]  /*1115f0*/  LDL.LU R51, [R1+0x2c] ;  /* 0x00002c0001337983 */ /* 0x000f620000300800 */
[----:B------:R-:W-:Y:S01]  /*111600*/  NOP ;  /* 0x0000000000007918 */ /* 0x000fe20000000000 */
[----:B----4-:R-:W-:Y:S01]  /*111610*/  PRMT R11, R39, 0x5410, R3 ;  /* 0x00005410270b7816 */ /* 0x010fe20000000003 */
[----:B------:R-:W-:-:S05]  /*111620*/  IMAD.MOV.U32 R39, RZ, RZ, R19 ;  /* 0x000000ffff277224 */ /* 0x000fca00078e0013 */
[----:B------:R-:W-:Y:S04]  /*111630*/  STL.64 [R1+0x4650], R38 ;  /* 0x0046502601007387 */ /* 0x000fe80000100a00 */
[----:B------:R-:W-:Y:S04]  /*111640*/  STL.64 [R1+0x4648], R36 ;  /* 0x0046482401007387 */ /* 0x000fe80000100a00 */
[----:B0-----:R-:W4:Y:S04]  /*111650*/  LDL.LU R16, [R1+0x330] ;  /* 0x0003300001107983 */ /* 0x001f280000300800 */
[----:B------:R-:W4:Y:S04]  /*111660*/  LDL.LU R17, [R1+0x334] ;  /* 0x0003340001117983 */ /* 0x000f280000300800 */
[----:B--2---:R0:W-:Y:S01]  /*111670*/  STSM.16.M88.4 [R55], R8 ;  /* 0x0000000837007844 */ /* 0x0041e20000000200 */
[----:B------:R-:W-:-:S03]  /*111680*/  NOP ;  /* 0x0000000000007918 */ /* 0x000fc60000000000 */
[----:B-1----:R-:W4:Y:S04]  /*111690*/  LDL.LU R18, [R1+0x338] ;  /* 0x0003380001127983 */ /* 0x002f280000300800 */
[----:B------:R-:W2:Y:S04]  /*1116a0*/  LDL.LU R0, [R1+0x488] ;  /* 0x0004880001007983 */ /* 0x000ea80000300800 */
[----:B------:R-:W2:Y:S04]  /*1116b0*/  LDL.LU R3, [R1+0x6a8] ;  /* 0x0006a80001037983 */ /* 0x000ea80000300800 */
[----:B------:R-:W1:Y:S01]  /*1116c0*/  LDS.128 R24, [R55] ;  /* 0x0000000037187984 */ /* 0x000e620000000c00 */
[----:B------:R-:W-:-:S03]  /*1116d0*/  NOP ;  /* 0x0000000000007918 */ /* 0x000fc60000000000 */
[----:B0-----:R-:W4:Y:S04]  /*1116e0*/  LDL.LU R8, [R1+0x350] ;  /* 0x0003500001087983 */ /* 0x001f280000300800 */
[----:B-1----:R-:W-:Y:S04]  /*1116f0*/  STL.64 [R1+0xb0], R24 ;  /* 0x0000b01801007387 */ /* 0x002fe80000100a00 */
[----:B------:R-:W-:Y:S04]  /*111700*/  STL.64 [R1+0xb8], R26 ;  /* 0x0000b81a01007387 */ /* 0x000fe80000100a00 */
        /* <DEDUP_REMOVED lines=8> */
[----:B---3--:R-:W-:Y:S01]  /*111790*/  STSM.16.M88.4 [R55], R20 ;  /* 0x0000001437007844 */ /* 0x008fe20000000200 */
[----:B------:R-:W-:-:S03]  /*1117a0*/  NOP ;  /* 0x0000000000007918 */ /* 0x000fc60000000000 */
[----:B------:R-:W0:Y:S01]  /*1117b0*/  LDS.128 R20, [R55] ;  /* 0x0000000037147984 */ /* 0x000e220000000c00 */
[----:B-----5:R-:W-:Y:S01]  /*1117c0*/  PRMT R15, R7, 0x5410, R6 ;  /* 0x00005410070f7816 */ /* 0x020fe20000000006 */
[----:B------:R-:W-:-:S04]  /*1117d0*/  NOP ;  /* 0x0000000000007918 */ /* 0x000fc80000000000 */
[----:B------:R-:W-:Y:S01]  /*1117e0*/  STSM.16.M88.4 [R55], R12 ;  /* 0x0000000c37007844 */ /* 0x000fe20000000200 */
[----:B------:R-:W-:-:S03]  /*1117f0*/  NOP ;  /* 0x0000000000007918 */ /* 0x000fc60000000000 */
[----:B------:R-:W1:Y:S01]  /*111800*/  LDS.128 R12, [R55] ;  /* 0x00000000370c7984 */ /* 0x000e620000000c00 */
[----:B------:R-:W-:-:S03]  /*111810*/  NOP ;  /* 0x0000000000007918 */ /* 0x000fc60000000000 */
[----:B0-----:R-:W-:Y:S04]  /*111820*/  STL.64 [R1+0xa0], R20 ;  /* 0x0000a01401007387 */ /* 0x001fe80000100a00 */
[----:B------:R-:W-:Y:S04]  /*111830*/  STL.64 [R1+0xa8], R22 ;  /* 0x0000a81601007387 */ /* 0x000fe80000100a00 */
[----:B-1----:R0:W-:Y:S04]  /*111840*/  STL.64 [R1+0x90], R12 ;  /* 0x0000900c01007387 */ /* 0x0021e80000100a00 */
[----:B------:R1:W-:Y:S04]  /*111850*/  STL.64 [R1+0x98], R14 ;  /* 0x0000980e01007387 */ /* 0x0003e80000100a00 */
[----:B0-----:R-:W3:Y:S04]  /*111860*/  LDL.LU R12, [R1+0x370] ;  /* 0x00037000010c7983 */ /* 0x001ee80000300800 */
[----:B------:R-:W3:Y:S04]  /*111870*/  LDL.LU R13, [R1+0x374] ;  /* 0x00037400010d7983 */ /* 0x000ee80000300800 */
[----:B------:R0:W-:Y:S01]  /*111880*/  STSM.16.M88.4 [R55], R48 ;  /* 0x0000003037007844 */ /* 0x0001e20000000200 */
[----:B------:R-:W-:-:S03]  /*111890*/  NOP ;  /* 0x0000000000007918 */ /* 0x000fc60000000000 */
[----:B-1----:R-:W3:Y:S04]  /*1118a0*/  LDL.LU R14, [R1+0x378] ;  /* 0x00037800010e7983 */ /* 0x002ee80000300800 */
[----:B------:R-:W1:Y:S04]  /*1118b0*/  LDS.128 R20, [R55] ;  /* 0x0000000037147984 */ /* 0x000e680000000c00 */
[----:B0-----:R-:W5:Y:S04]  /*1118c0*/  LDL.LU R48, [R1+0x300] ;  /* 0x0003000001307983 */ /* 0x001f680000300800 */
[----:B------:R-:W5:Y:S04]  /*1118d0*/  LDL.LU R49, [R1+0x304] ;  /* 0x0003040001317983 */ /* 0x000f680000300800 */
[----:B------:R-:W5:Y:S04]  /*1118e0*/  LDL.LU R50, [R1+0x308] ;  /* 0x0003080001327983 */ /* 0x000f680000300800 */
[----:B------:R-:W5:Y:S01]  /*1118f0*/  LDL.LU R51, [R1+0x30c] ;  /* 0x00030c0001337983 */ /* 0x000f620000300800 */
[----:B------:R-:W-:-:S03]  /*111900*/  NOP ;  /* 0x0000000000007918 */ /* 0x000fc60000000000 */
[----:B------:R-:W3:Y:S04]  /*111910*/  LDL.LU R6, [R1+0x48c] ;  /* 0x00048c0001067983 */ /* 0x000ee80000300800 */
[----:B------:R-:W3:Y:S01]  /*111920*/  LDL.LU R7, [R1+0x680] ;  /* 0x0006800001077983 */ /* 0x000ee20000300800 */
[----:B--2---:R-:W-:-:S05]  /*111930*/  PRMT R19, R3, 0x5410, R0 ;  /* 0x0000541003137816 */ /* 0x004fca0000000000 */
[----:B----4-:R-:W-:Y:S01]  /*111940*/  STSM.16.M88.4 [R55], R16 ;  /* 0x0000001037007844 */ /* 0x010fe20000000200 */
[----:B------:R-:W-:-:S03]  /*111950*/  NOP ;  /* 0x0000000000007918 */ /* 0x000fc60000000000 */
[----:B------:R-:W0:Y:S01]  /*111960*/  LDS.128 R16, [R55] ;  /* 0x0000000037107984 */ /* 0x000e220000000c00 */
[----:B------:R-:W-:-:S03]  /*111970*/  NOP ;  /* 0x0000000000007918 */ /* 0x000fc60000000000 */
[----:B-1----:R-:W-:Y:S04]  /*111980*/  STL [R1+0x84], R21 ;  /* 0x0000841501007387 */ /* 0x002fe80000100800 */
[----:B------:R-:W-:Y:S04]  /*111990*/  STL.64 [R1+0x88], R22 ;  /* 0x0000881601007387 */ /* 0x000fe80000100a00 */
[----:B0-----:R-:W-:Y:S01]  /*1119a0*/  STL [R1+0x70], R16 ;  /* 0x0000701001007387 */ /* 0x001fe20000100800 */
[----:B------:R-:W-:-:S03]  /*1119b0*/  IMAD.MOV.U32 R0, RZ, RZ, R17 ;  /* 0x000000ffff007224 */ /* 0x000fc600078e0011 */
[----:B------:R-:W-:Y:S04]  /*1119c0*/  STL.64 [R1+0x78], R18 ;  /* 0x0000781201007387 */ /* 0x000fe80000100a00 */
[----:B------:R-:W-:Y:S01]  /*1119d0*/  STSM.16.M88.4 [R55], R28 ;  /* 0x0000001c37007844 */ /* 0x000fe20000000200 */
[----:B------:R-:W-:-:S03]  /*1119e0*/  NOP ;  /* 0x0000000000007918 */ /* 0x000fc60000000000 */
[----:B------:R-:W0:Y:S01]  /*1119f0*/  LDS.128 R16, [R55] ;  /* 0x0000000037107984 */ /* 0x000e220000000c00 */
[----:B------:R-:W-:-:S03]  /*111a00*/  IMAD.MOV.U32 R3, RZ, RZ, R20 ;  /* 0x000000ffff037224 */ /* 0x000fc600078e0014 */
[----:B0-----:R-:W-:Y:S04]  /*111a10*/  STL.64 [R1+0x60], R16 ;  /* 0x0000601001007387 */ /* 0x001fe80000100a00 */
[----:B------:R-:W-:Y:S01]  /*111a20*/  STL.64 [R1+0x68], R18 ;  /* 0x0000681201007387 */ /* 0x000fe20000100a00 */
[----:B------:R-:W-:Y:S01]  /*111a30*/  PRMT R11, R5, 0x5410, R4 ;  /* 0x00005410050b7816 */ /* 0x000fe20000000004 */
[----:B------:R-:W-:Y:S02]  /*111a40*/  NOP ;  /* 0x0000000000007918 */ /* 0x000fe40000000000 */
[----:B------:R-:W2:Y:S04]  /*111a50*/  LDL.LU R28, [R1+0x390] ;  /* 0x00039000011c7983 */ /* 0x000ea80000300800 */
[----:B------:R-:W2:Y:S04]  /*111a60*/  LDL.LU R29, [R1+0x394] ;  /* 0x00039400011d7983 */ /* 0x000ea80000300800 */
[----:B------:R-:W2:Y:S04]  /*111a70*/  LDL.LU R30, [R1+0x398] ;  /* 0x00039800011e7983 */ /* 0x000ea80000300800 */
[----:B------:R-:W4:Y:S04]  /*111a80*/  LDL.LU R20, [R1+0x310] ;  /* 0x0003100001147983 */ /* 0x000f280000300800 */
[----:B------:R-:W4:Y:S04]  /*111a90*/  LDL.LU R21, [R1+0x314] ;  /* 0x0003140001157983 */ /* 0x000f280000300800 */
[----:B------:R-:W4:Y:S04]  /*111aa0*/  LDL.LU R22, [R1+0x318] ;  /* 0x0003180001167983 */ /* 0x000f280000300800 */
[----:B------:R-:W4:Y:S04]  /*111ab0*/  LDL.LU R23, [R1+0x31c] ;  /* 0x00031c0001177983 */ /* 0x000f280000300800 */
[----:B------:R0:W-:Y:S01]  /*111ac0*/  STSM.16.M88.4 [R55], R8 ;  /* 0x0000000837007844 */ /* 0x0001e20000000200 */
[----:B------:R-:W-:-:S03]  /*111ad0*/  NOP ;  /* 0x0000000000007918 */ /* 0x000fc60000000000 */
[----:B------:R-:W2:Y:S04]  /*111ae0*/  LDL.LU R31, [R1+0x44c] ;  /* 0x00044c00011f7983 */ /* 0x000ea80000300800 */
[----:B------:R-:W1:Y:S01]  /*111af0*/  LDS.128 R16, [R55] ;  /* 0x0000000037107984 */ /* 0x000e620000000c00 */
[----:B------:R-:W-:-:S03]  /*111b00*/  NOP ;  /* 0x0000000000007918 */ /* 0x000fc60000000000 */
[----:B0-----:R-:W2:Y:S04]  /*111b10*/  LDL.LU R11, [R1+0x644] ;  /* 0x00064400010b7983 */ /* 0x001ea80000300800 */
[----:B-1----:R-:W-:Y:S04]  /*111b20*/  STL.64 [R1+0x50], R16 ;  /* 0x0000501001007387 */ /* 0x002fe80000100a00 */
[----:B------:R-:W-:Y:S04]  /*111b30*/  STL [R1+0x58], R18 ;  /* 0x0000581201007387 */ /* 0x000fe80000100800 */
[----:B------:R-:W2:Y:S04]  /*111b40*/  LDL.LU R8, [R1+0x3b0] ;  /* 0x0003b00001087983 */ /* 0x000ea80000300800 */
[----:B------:R-:W2:Y:S04]  /*111b50*/  LDL.LU R9, [R1+0x3b4] ;  /* 0x0003b40001097983 */ /* 0x000ea80000300800 */
[----:B------:R-:W2:Y:S04]  /*111b60*/  LDL.LU R10, [R1+0x3b8] ;  /* 0x0003b800010a7983 */ /* 0x000ea80000300800 */
[----:B-----5:R0:W-:Y:S04]  /*111b70*/  STSM.16.M88.4 [R55], R48 ;  /* 0x0000003037007844 */ /* 0x0201e80000000200 */
[----:B0-----:R-:W5:Y:S04]  /*111b80*/  LDL.LU R48, [R1+0x320] ;  /* 0x0003200001307983 */ /* 0x001f680000300800 */
[----:B------:R-:W5:Y:S04]  /*111b90*/  LDL.LU R49, [R1+0x324] ;  /* 0x0003240001317983 */ /* 0x000f680000300800 */
[----:B------:R-:W5:Y:S04]  /*111ba0*/  LDL.LU R50, [R1+0x328] ;  /* 0x0003280001327983 */ /* 0x000f680000300800 */
[----:B------:R-:W5:Y:S01]  /*111bb0*/  LDL.LU R51, [R1+0x32c] ;  /* 0x00032c0001337983 */ /* 0x000f620000300800 */
[----:B---3--:R-:W-:Y:S01]  /*111bc0*/  PRMT R15, R7, 0x5410, R6 ;  /* 0x00005410070f7816 */ /* 0x008fe20000000006 */
[----:B------:R-:W-:Y:S01]  /*111bd0*/  IMAD.MOV.U32 R59, RZ, RZ, R19 ;  /* 0x000000ffff3b7224 */ /* 0x000fe200078e0013 */
[----:B------:R-:W-:Y:S01]  /*111be0*/  NOP ;  /* 0x0000000000007918 */ /* 0x000fe20000000000 */
[----:B------:R-:W3:Y:S04]  /*111bf0*/  LDL.LU R4, [R1+0x4a0] ;  /* 0x0004a00001047983 */ /* 0x000ee80000300800 */
[----:B------:R-:W3:Y:S04]  /*111c00*/  LDL.LU R5, [R1+0x664] ;  /* 0x0006640001057983 */ /* 0x000ee80000300800 */
[----:B------:R-:W0:Y:S01]  /*111c10*/  LDS.128 R16, [R55] ;  /* 0x0000000037107984 */ /* 0x000e220000000c00 */
[----:B------:R-:W-:-:S03]  /*111c20*/  NOP ;  /* 0x0000000000007918 */ /* 0x000fc60000000000 */
[----:B------:R-:W-:Y:S01]  /*111c30*/  STSM.16.M88.4 [R55], R12 ;  /* 0x0000000c37007844 */ /* 0x000fe20000000200 */
[----:B------:R-:W-:-:S03]  /*111c40*/  NOP ;  /* 0x0000000000007918 */ /* 0x000fc60000000000 */
[----:B------:R-:W1:Y:S01]  /*111c50*/  LDS.128 R12, [R55] ;  /* 0x00000000370c7984 */ /* 0x000e620000000c00 */
[----:B------:R-:W-:-:S03]  /*111c60*/  NOP ;  /* 0x0000000000007918 */ /* 0x000fc60000000000 */
[----:B0-----:R0:W-:Y:S04]  /*111c70*/  STL.64 [R1+0x40], R16 ;  /* 0x0000401001007387 */ /* 0x0011e80000100a00 */
[----:B------:R1:W-:Y:S04]  /*111c80*/  STL.64 [R1+0x48], R18 ;  /* 0x0000481201007387 */ /* 0x0003e80000100a00 */
[----:B0-----:R-:W3:Y:S04]  /*111c90*/  LDL.LU R16, [R1+0x3d0] ;  /* 0x0003d00001107983 */ /* 0x001ee80000300800 */
[----:B-1----:R0:W-:Y:S04]  /*111ca0*/  STL.64 [R1+0x30], R12 ;  /* 0x0000300c01007387 */ /* 0x0021e80000100a00 */
[----:B------:R1:W-:Y:S04]  /*111cb0*/  STL.64 [R1+0x38], R14 ;  /* 0x0000380e01007387 */ /* 0x0003e80000100a00 */
[----:B------:R-:W3:Y:S04]  /*111cc0*/  LDL.LU R17, [R1+0x3d4] ;  /* 0x0003d40001117983 */ /* 0x000ee80000300800 */
[----:B------:R-:W3:Y:S04]  /*111cd0*/  LDL.LU R18, [R1+0x3d8] ;  /* 0x0003d80001127983 */ /* 0x000ee80000300800 */
[----:B0-----:R-:W3:Y:S04]  /*111ce0*/  LDL.LU R12, [R1+0x340] ;  /* 0x00034000010c7983 */ /* 0x001ee80000300800 */
[----:B------:R-:W3:Y:S04]  /*111cf0*/  LDL.LU R13, [R1+0x344] ;  /* 0x00034400010d7983 */ /* 0x000ee80000300800 */
[----:B-1----:R-:W3:Y:S04]  /*111d00*/  LDL.LU R14, [R1+0x348] ;  /* 0x00034800010e7983 */ /* 0x002ee80000300800 */
[----:B------:R-:W3:Y:S04]  /*111d10*/  LDL.LU R15, [R1+0x34c] ;  /* 0x00034c00010f7983 */ /* 0x000ee80000300800 */
[----:B------:R-:W3:Y:S04]  /*111d20*/  LDL.LU R6, [R1+0x458] ;  /* 0x0004580001067983 */ /* 0x000ee80000300800 */
[----:B------:R-:W3:Y:S04]  /*111d30*/  LDL.LU R7, [R1+0x620] ;  /* 0x0006200001077983 */ /* 0x000ee80000300800 */
[----:B----4-:R-:W-:Y:S01]  /*111d40*/  STSM.16.M88.4 [R55], R20 ;  /* 0x0000001437007844 */ /* 0x010fe20000000200 */
[----:B------:R-:W-:-:S03]  /*111d50*/  NOP ;  /* 0x0000000000007918 */ /* 0x000fc60000000000 */
[----:B------:R-:W0:Y:S01]  /*111d60*/  LDS.128 R20, [R55] ;  /* 0x0000000037147984 */ /* 0x000e220000000c00 */
[----:B--2---:R-:W-:Y:S01]  /*111d70*/  PRMT R31, R11, 0x5410, R31 ;  /* 0x000054100b1f7816 */ /* 0x004fe2000000001f */
[----:B------:R-:W-:-:S04]  /*111d80*/  NOP ;  /* 0x0000000000007918 */ /* 0x000fc80000000000 */
[----:B------:R1:W-:Y:S04]  /*111d90*/  STSM.16.M88.4 [R55], R28 ;  /* 0x0000001c37007844 */ /* 0x0003e80000000200 */
[----:B0-----:R-:W-:Y:S04]  /*111da0*/  STL.64 [R1+0x20], R20 ;  /* 0x0000201401007387 */ /* 0x001fe80000100a00 */
[----:B------:R-:W-:Y:S01]  /*111db0*/  STL.64 [R1+0x28], R22 ;  /* 0x0000281601007387 */ /* 0x000fe20000100a00 */
[----:B------:R-:W-:-:S03]  /*111dc0*/  NOP ;  /* 0x0000000000007918 */ /* 0x000fc60000000000 */
[----:B------:R-:W0:Y:S01]  /*111dd0*/  LDS.128 R20, [R55] ;  /* 0x0000000037147984 */ /* 0x000e220000000c00 */
[----:B------:R-:W-:-:S03]  /*111de0*/  NOP ;  /* 0x0000000000007918 */ /* 0x000fc60000000000 */
[----:B-1----:R-:W2:Y:S04]  /*111df0*/  LDL.LU R28, [R1+0x360] ;  /* 0x00036000011c7983 */ /* 0x002ea80000300800 */
[----:B0-----:R-:W-:Y:S04]  /*111e00*/  STL.64 [R1+0x10], R20 ;  /* 0x0000101401007387 */ /* 0x001fe80000100a00 */
[----:B------:R-:W-:Y:S04]  /*111e10*/  STL.64 [R1+0x18], R22 ;  /* 0x0000181601007387 */ /* 0x000fe80000100a00 */
[----:B------:R-:W2:Y:S04]  /*111e20*/  LDL.LU R29, [R1+0x364] ;  /* 0x00036400011d7983 */ /* 0x000ea80000300800 */
[----:B------:R-:W2:Y:S04]  /*111e30*/  LDL.LU R30, [R1+0x368] ;  /* 0x00036800011e7983 */ /* 0x000ea80000300800 */
[----:B------:R-:W2:Y:S04]  /*111e40*/  LDL.LU R31, [R1+0x36c] ;  /* 0x00036c00011f7983 */ /* 0x000ea80000300800 */
[----:B-----5:R0:W-:Y:S01]  /*111e50*/  STSM.16.M88.4 [R55], R48 ;  /* 0x0000003037007844 */ /* 0x0201e20000000200 */
[----:B------:R-:W-:-:S03]  /*111e60*/  NOP ;  /* 0x0000000000007918 */ /* 0x000fc60000000000 */
[----:B------:R-:W1:Y:S04]  /*111e70*/  LDS.128 R20, [R55] ;  /* 0x0000000037147984 */ /* 0x000e680000000c00 */
[----:B0-----:R-:W4:Y:S01]  /*111e80*/  LDL.LU R48, [R1+0x3f0] ;  /* 0x0003f00001307983 */ /* 0x001f220000300800 */
[----:B---3--:R-:W-:Y:S01]  /*111e90*/  PRMT R11, R5, 0x5410, R4 ;  /* 0x00005410050b7816 */ /* 0x008fe20000000004 */
[----:B------:R-:W-:Y:S02]  /*111ea0*/  NOP ;  /* 0x0000000000007918 */ /* 0x000fe40000000000 */
[----:B-1----:R-:W-:Y:S04]  /*111eb0*/  STL.64 [R1], R20 ;  /* 0x0000001401007387 */ /* 0x002fe80000100a00 */
[----:B------:R-:W-:Y:S04]  /*111ec0*/  STL.64 [R1+0x8], R22 ;  /* 0x0000081601007387 */ /* 0x000fe80000100a00 */
[----:B------:R-:W4:Y:S04]  /*111ed0*/  LDL.LU R49, [R1+0x3f4] ;  /* 0x0003f40001317983 */ /* 0x000f280000300800 */
[----:B------:R-:W4:Y:S04]  /*111ee0*/  LDL.LU R50, [R1+0x3f8] ;  /* 0x0003f80001327983 */ /* 0x000f280000300800 */
[----:B------:R-:W3:Y:S04]  /*111ef0*/  LDL.LU R4, [R1+0x4a4] ;  /* 0x0004a40001047983 */ /* 0x000ee80000300800 */
[----:B------:R-:W3:Y:S04]  /*111f00*/  LDL.LU R5, [R1+0x648] ;  /* 0x0006480001057983 */ /* 0x000ee80000300800 */
[----:B------:R-:W-:Y:S01]  /*111f10*/  STSM.16.M88.4 [R55], R8 ;  /* 0x0000000837007844 */ /* 0x000fe20000000200 */
[----:B------:R-:W-:-:S03]  /*111f20*/  NOP ;  /* 0x0000000000007918 */ /* 0x000fc60000000000 */
[----:B------:R-:W0:Y:S01]  /*111f30*/  LDS.128 R8, [R55] ;  /* 0x0000000037087984 */ /* 0x000e220000000c00 */
[----:B------:R-:W-:-:S03]  /*111f40*/  NOP ;  /* 0x0000000000007918 */ /* 0x000fc60000000000 */
[----:B------:R-:W-:Y:S01]  /*111f50*/  STSM.16.M88.4 [R55], R12 ;  /* 0x0000000c37007844 */ /* 0x000fe20000000200 */
[----:B------:R-:W-:-:S03]  /*111f60*/  NOP ;  /* 0x0000000000007918 */ /* 0x000fc60000000000 */
[----:B------:R-:W1:Y:S01]  /*111f70*/  LDS.128 R12, [R55] ;  /* 0x00000000370c7984 */ /* 0x000e620000000c00 */
[----:B------:R-:W-:Y:S01]  /*111f80*/  PRMT R19, R7, 0x5410, R6 ;  /* 0x0000541007137816 */ /* 0x000fe20000000006 */
[----:B------:R-:W-:-:S04]  /*111f90*/  NOP ;  /* 0x0000000000007918 */ /* 0x000fc80000000000 */
[----:B------:R-:W-:Y:S01]  /*111fa0*/  STSM.16.M88.4 [R55], R16 ;  /* 0x0000001037007844 */ /* 0x000fe20000000200 */
[----:B------:R-:W-:-:S03]  /*111fb0*/  NOP ;  /* 0x0000000000007918 */ /* 0x000fc60000000000 */
[----:B------:R-:W5:Y:S01]  /*111fc0*/  LDS.128 R16, [R55] ;  /* 0x0000000037107984 */ /* 0x000f620000000c00 */
[----:B------:R-:W-:-:S03]  /*111fd0*/  NOP ;  /* 0x0000000000007918 */ /* 0x000fc60000000000 */
[----:B0-----:R-:W-:Y:S04]  /*111fe0*/  STL.64 [R1+0x4550], R8 ;  /* 0x0045500801007387 */ /* 0x001fe80000100a00 */
[----:B------:R-:W-:Y:S04]  /*111ff0*/  STL.64 [R1+0x4548], R10 ;  /* 0x0045480a01007387 */ /* 0x000fe80000100a00 */
[----:B-1----:R-:W-:Y:S04]  /*112000*/  STL.64 [R1+0x4560], R12 ;  /* 0x0045600c01007387 */ /* 0x002fe80000100a00 */
[----:B------:R-:W-:Y:S04]  /*112010*/  STL.64 [R1+0x4558], R14 ;  /* 0x0045580e01007387 */ /* 0x000fe80000100a00 */
[----:B-----5:R-:W-:Y:S04]  /*112020*/  STL.64 [R1+0x4578], R16 ;  /* 0x0045781001007387 */ /* 0x020fe80000100a00 */
[----:B------:R-:W-:Y:S04]  /*112030*/  STL.64 [R1+0x4568], R18 ;  /* 0x0045681201007387 */ /* 0x000fe80000100a00 */
[----:B------:R-:W5:Y:S04]  /*112040*/  LDL.LU R32, [R1+0x410] ;  /* 0x0004100001207983 */ /* 0x000f680000300800 */
[----:B------:R-:W5:Y:S04]  /*112050*/  LDL.LU R33, [R1+0x414] ;  /* 0x0004140001217983 */ /* 0x000f680000300800 */
[----:B------:R-:W5:Y:S04]  /*112060*/  LDL.LU R34, [R1+0x418] ;  /* 0x0004180001227983 */ /* 0x000f680000300800 */
[----:B--2---:R0:W-:Y:S01]  /*112070*/  STSM.16.M88.4 [R55], R28 ;  /* 0x0000001c37007844 */ /* 0x0041e20000000200 */
[----:B------:R-:W-:-:S03]  /*112080*/  NOP ;  /* 0x0000000000007918 */ /* 0x000fc60000000000 */
[----:B------:R-:W1:Y:S04]  /*112090*/  LDS.128 R20, [R55] ;  /* 0x0000000037147984 */ /* 0x000e680000000c00 */
[----:B0-----:R-:W2:Y:S04]  /*1120a0*/  LDL.LU R28, [R1+0x380] ;  /* 0x00038000011c7983 */ /* 0x001ea80000300800 */
[----:B------:R-:W2:Y:S04]  /*1120b0*/  LDL.LU R29, [R1+0x384] ;  /* 0x00038400011d7983 */ /* 0x000ea80000300800 */
[----:B------:R-:W2:Y:S04]  /*1120c0*/  LDL.LU R30, [R1+0x388] ;  /* 0x00038800011e7983 */ /* 0x000ea80000300800 */
[----:B------:R-:W2:Y:S01]  /*1120d0*/  LDL.LU R31, [R1+0x38c] ;  /* 0x00038c00011f7983 */ /* 0x000ea20000300800 */
[----:B------:R-:W-:-:S03]  /*1120e0*/  NOP ;  /* 0x0000000000007918 */ /* 0x000fc60000000000 */
[----:B------:R-:W5:Y:S04]  /*1120f0*/  LDL.LU R6, [R1+0x45c] ;  /* 0x00045c0001067983 */ /* 0x000f680000300800 */
[----:B------:R-:W5:Y:S04]  /*112100*/  LDL.LU R7, [R1+0x608] ;  /* 0x0006080001077983 */ /* 0x000f680000300800 */
[----:B-1----:R-:W-:Y:S04]  /*112110*/  STL.64 [R1+0x4588], R20 ;  /* 0x0045881401007387 */ /* 0x002fe80000100a00 */
[----:B------:R-:W-:Y:S04]  /*112120*/  STL.64 [R1+0x4580], R22 ;  /* 0x0045801601007387 */ /* 0x000fe80000100a00 */
        /* <DEDUP_REMOVED lines=12> */
[----:B---3--:R-:W-:-:S05]  /*1121f0*/  PRMT R51, R5, 0x5410, R4 ;  /* 0x0000541005337816 */ /* 0x008fca0000000004 */
[----:B----4-:R0:W-:Y:S01]  /*112200*/  STSM.16.M88.4 [R55], R48 ;  /* 0x0000003037007844 */ /* 0x0101e20000000200 */
[----:B------:R-:W-:-:S03]  /*112210*/  NOP ;  /* 0x0000000000007918 */ /* 0x000fc60000000000 */
[----:B------:R-:W1:Y:S01]  /*112220*/  LDS.128 R24, [R55] ;  /* 0x0000000037187984 */ /* 0x000e620000000c00 */
[----:B------:R-:W-:-:S03]  /*112230*/  NOP ;  /* 0x0000000000007918 */ /* 0x000fc60000000000 */
[----:B0-----:R-:W3:Y:S04]  /*112240*/  LDL.LU R48, [R1+0x3c0] ;  /* 0x0003c00001307983 */ /* 0x001ee80000300800 */
[----:B------:R-:W3:Y:S04]  /*112250*/  LDL.LU R49, [R1+0x3c4] ;  /* 0x0003c40001317983 */ /* 0x000ee80000300800 */
[----:B------:R-:W3:Y:S04]  /*112260*/  LDL.LU R50, [R1+0x3c8] ;  /* 0x0003c80001327983 */ /* 0x000ee80000300800 */
[----:B------:R-:W3:Y:S04]  /*112270*/  LDL.LU R51, [R1+0x3cc] ;  /* 0x0003cc0001337983 */ /* 0x000ee80000300800 */
[----:B------:R-:W4:Y:S04]  /*112280*/  LDL.LU R4, [R1+0x46c] ;  /* 0x00046c0001047983 */ /* 0x000f280000300800 */
[----:B------:R-:W4:Y:S04]  /*112290*/  LDL.LU R5, [R1+0x5ec] ;  /* 0x0005ec0001057983 */ /* 0x000f280000300800 */
[----:B-1----:R-:W-:Y:S04]  /*1122a0*/  STL.64 [R1+0x45c0], R26 ;  /* 0x0045c01a01007387 */ /* 0x002fe80000100a00 */
[----:B------:R-:W4:Y:S04]  /*1122b0*/  LDL.LU R8, [R1+0x440] ;  /* 0x0004400001087983 */ /* 0x000f280000300800 */
[----:B------:R-:W4:Y:S04]  /*1122c0*/  LDL.LU R9, [R1+0x444] ;  /* 0x0004440001097983 */ /* 0x000f280000300800 */
[----:B------:R-:W4:Y:S04]  /*1122d0*/  LDL.LU R10, [R1+0x448] ;  /* 0x00044800010a7983 */ /* 0x000f280000300800 */
[----:B------:R-:W4:Y:S04]  /*1122e0*/  LDL.LU R12, [R1+0x3e0] ;  /* 0x0003e000010c7983 */ /* 0x000f280000300800 */
[----:B------:R-:W4:Y:S04]  /*1122f0*/  LDL.LU R13, [R1+0x3e4] ;  /* 0x0003e400010d7983 */ /* 0x000f280000300800 */
[----:B------:R-:W4:Y:S04]  /*112300*/  LDL.LU R14, [R1+0x3e8] ;  /* 0x0003e800010e7983 */ /* 0x000f280000300800 */
[----:B------:R-:W4:Y:S04]  /*112310*/  LDL.LU R15, [R1+0x3ec] ;  /* 0x0003ec00010f7983 */ /* 0x000f280000300800 */
[----:B--2---:R-:W-:Y:S01]  /*112320*/  STSM.16.M88.4 [R55], R28 ;  /* 0x0000001c37007844 */ /* 0x004fe20000000200 */
[----:B------:R-:W-:-:S03]  /*112330*/  NOP ;  /* 0x0000000000007918 */ /* 0x000fc60000000000 */
[----:B------:R-:W-:Y:S01]  /*112340*/  LDS.128 R28, [R55] ;  /* 0x00000000371c7984 */ /* 0x000fe20000000c00 */
[----:B-----5:R-:W-:Y:S01]  /*112350*/  PRMT R35, R7, 0x5410, R6 ;  /* 0x0000541007237816 */ /* 0x020fe20000000006 */
[----:B------:R-:W-:-:S04]  /*112360*/  NOP ;  /* 0x0000000000007918 */ /* 0x000fc80000000000 */
[----:B------:R-:W-:Y:S01]  /*112370*/  STSM.16.M88.4 [R55], R32 ;  /* 0x0000002037007844 */ /* 0x000fe20000000200 */
[----:B------:R-:W-:-:S03]  /*112380*/  NOP ;  /* 0x0000000000007918 */ /* 0x000fc60000000000 */
[----:B------:R-:W-:Y:S01]  /*112390*/  LDS.128 R32, [R55] ;  /* 0x0000000037207984 */ /* 0x000fe20000000c00 */
[----:B------:R-:W-:-:S03]  /*1123a0*/  NOP ;  /* 0x0000000000007918 */ /* 0x000fc60000000000 */
[----:B------:R-:W2:Y:S04]  /*1123b0*/  LDL.LU R6, [R1+0x4ac] ;  /* 0x0004ac0001067983 */ /* 0x000ea80000300800 */
[----:B------:R-:W2:Y:S04]  /*1123c0*/  LDL.LU R7, [R1+0x60c] ;  /* 0x00060c0001077983 */ /* 0x000ea80000300800 */
[----:B------:R-:W-:Y:S01]  /*1123d0*/  STSM.16.M88.4 [R55], R36 ;  /* 0x0000002437007844 */ /* 0x000fe20000000200 */
[----:B------:R-:W-:-:S03]  /*1123e0*/  NOP ;  /* 0x0000000000007918 */ /* 0x000fc60000000000 */
[----:B------:R-:W0:Y:S01]  /*1123f0*/  LDS.128 R20, [R55] ;  /* 0x0000000037147984 */ /* 0x000e220000000c00 */
[----:B------:R-:W-:Y:S01]  /*112400*/  PRMT R43, R45, 0x5410, R44 ;  /* 0x000054102d2b7816 */ /* 0x000fe2000000002c */
[----:B------:R-:W-:-:S04]  /*112410*/  NOP ;  /* 0x0000000000007918 */ /* 0x000fc80000000000 */
[----:B------:R-:W-:Y:S01]  /*112420*/  STSM.16.M88.4 [R55], R40 ;  /* 0x0000002837007844 */ /* 0x000fe20000000200 */
[----:B------:R-:W-:-:S03]  /*112430*/  NOP ;  /* 0x0000000000007918 */ /* 0x000fc60000000000 */
[----:B0-----:R-:W-:Y:S04]  /*112440*/  STL.64 [R1+0x380], R20 ;  /* 0x0003801401007387 */ /* 0x001fe80000100a00 */
[----:B------:R-:W-:Y:S04]  /*112450*/  STL.64 [R1+0x388], R22 ;  /* 0x0003881601007387 */ /* 0x000fe80000100a00 */
[----:B------:R-:W0:Y:S01]  /*112460*/  LDS.128 R20, [R55] ;  /* 0x0000000037147984 */ /* 0x000e220000000c00 */
[----:B------:R-:W-:-:S03]  /*112470*/  NOP ;  /* 0x0000000000007918 */ /* 0x000fc60000000000 */
[----:B---3--:R-:W-:Y:S01]  /*112480*/  STSM.16.M88.4 [R55], R48 ;  /* 0x0000003037007844 */ /* 0x008fe20000000200 */
[----:B------:R-:W-:-:S03]  /*112490*/  NOP ;  /* 0x0000000000007918 */ /* 0x000fc60000000000 */
[----:B------:R-:W1:Y:S04]  /*1124a0*/  LDS.128 R40, [R55] ;  /* 0x0000000037287984 */ /* 0x000e680000000c00 */
[----:B0-----:R0:W-:Y:S04]  /*1124b0*/  STL.64 [R1+0x370], R20 ;  /* 0x0003701401007387 */ /* 0x0011e80000100a00 */
[----:B------:R-:W-:Y:S04]  /*1124c0*/  STL.64 [R1+0x378], R22 ;  /* 0x0003781601007387 */ /* 0x000fe80000100a00 */
[----:B0-----:R-:W3:Y:S04]  /*1124d0*/  LDL.LU R20, [R1+0x450] ;  /* 0x0004500001147983 */ /* 0x001ee80000300800 */
[----:B------:R-:W3:Y:S04]  /*1124e0*/  LDL.LU R21, [R1+0x454] ;  /* 0x0004540001157983 */ /* 0x000ee80000300800 */
[----:B------:R-:W5:Y:S04]  /*1124f0*/  LDL.LU R36, [R1+0x400] ;  /* 0x0004000001247983 */ /* 0x000f680000300800 */
[----:B------:R-:W5:Y:S04]  /*112500*/  LDL.LU R37, [R1+0x404] ;  /* 0x0004040001257983 */ /* 0x000f680000300800 */
[----:B------:R-:W5:Y:S04]  /*112510*/  LDL.LU R38, [R1+0x408] ;  /* 0x0004080001267983 */ /* 0x000f680000300800 */
[----:B------:R-:W5:Y:S01]  /*112520*/  LDL.LU R39, [R1+0x40c] ;  /* 0x00040c0001277983 */ /* 0x000f620000300800 */
[----:B----4-:R-:W-:Y:S01]  /*112530*/  PRMT R19, R5, 0x5410, R4 ;  /* 0x0000541005137816 */ /* 0x010fe20000000004 */
[----:B------:R-:W-:-:S02]  /*112540*/  NOP ;  /* 0x0000000000007918 */ /* 0x000fc40000000000 */
[----:B------:R-:W4:Y:S04]  /*112550*/  LDL.LU R45, [R1+0x1568] ;  /* 0x00156800012d7983 */ /* 0x000f280000300800 */
[----:B------:R-:W4:Y:S04]  /*112560*/  LDL.LU R48, [R1+0x1584] ;  /* 0x0015840001307983 */ /* 0x000f280000300800 */
[----:B-1----:R0:W-:Y:S04]  /*112570*/  STL.64 [R1+0x360], R40 ;  /* 0x0003602801007387 */ /* 0x0021e80000100a00 */
[----:B------:R-:W-:Y:S04]  /*112580*/  STL.64 [R1+0x368], R42 ;  /* 0x0003682a01007387 */ /* 0x000fe80000100a00 */
[----:B0-----:R-:W3:Y:S04]  /*112590*/  LDL.LU.64 R40, [R1+0x4660] ;  /* 0x0046600001287983 */ /* 0x001ee80000300a00 */
[----:B------:R-:W3:Y:S04]  /*1125a0*/  LDL.LU R49, [R1+0x520] ;  /* 0x0005200001317983 */ /* 0x000ee80000300800 */
[----:B------:R-:W-:Y:S01]  /*1125b0*/  STSM.16.M88.4 [R55], R16 ;  /* 0x0000001037007844 */ /* 0x000fe20000000200 */
[----:B------:R-:W-:-:S03]  /*1125c0*/  NOP ;  /* 0x0000000000007918 */ /* 0x000fc60000000000 */
[----:B------:R-:W0:Y:S01]  /*1125d0*/  LDS.128 R16, [R55] ;  /* 0x0000000037107984 */ /* 0x000e220000000c00 */
[----:B------:R-:W-:-:S03]  /*1125e0*/  NOP ;  /* 0x0000000000007918 */ /* 0x000fc60000000000 */
[----:B------:R-:W-:Y:S01]  /*1125f0*/  STSM.16.M88.4 [R55], R12 ;  /* 0x0000000c37007844 */ /* 0x000fe20000000200 */
[----:B------:R-:W-:-:S03]  /*112600*/  NOP ;  /* 0x0000000000007918 */ /* 0x000fc60000000000 */
[----:B------:R-:W1:Y:S04]  /*112610*/  LDS.128 R12, [R55] ;  /* 0x00000000370c7984 */ /* 0x000e680000000c00 */
[----:B0-----:R0:W-:Y:S04]  /*112620*/  STL.64 [R1+0x350], R16 ;  /* 0x0003501001007387 */ /* 0x0011e80000100a00 */
[----:B------:R-:W-:Y:S04]  /*112630*/  STL.64 [R1+0x358], R18 ;  /* 0x0003581201007387 */ /* 0x000fe80000100a00 */
[----:B------:R-:W3:Y:S04]  /*112640*/  LDL.LU R50, [R1+0x1574] ;  /* 0x0015740001327983 */ /* 0x000ee80000300800 */
[----:B------:R-:W3:Y:S04]  /*112650*/  LDL.LU R51, [R1+0x1590] ;  /* 0x0015900001337983 */ /* 0x000ee80000300800 */
[----:B------:R-:W3:Y:S04]  /*112660*/  LDL.LU R4, [R1+0x1570] ;  /* 0x0015700001047983 */ /* 0x000ee80000300800 */
[----:B------:R-:W3:Y:S01]  /*112670*/  LDL.LU R5, [R1+0x158c] ;  /* 0x00158c0001057983 */ /* 0x000ee20000300800 */
[----:B--2---:R-:W-:Y:S01]  /*112680*/  PRMT R11, R7, 0x5410, R6 ;  /* 0x00005410070b7816 */ /* 0x004fe20000000006 */
[----:B------:R-:W-:-:S04]  /*112690*/  NOP ;  /* 0x0000000000007918 */ /* 0x000fc80000000000 */
[----:B------:R-:W-:Y:S01]  /*1126a0*/  STSM.16.M88.4 [R55], R8 ;  /* 0x0000000837007844 */ /* 0x000fe20000000200 */
[----:B------:R-:W-:-:S03]  /*1126b0*/  NOP ;  /* 0x0000000000007918 */ /* 0x000fc60000000000 */
[----:B------:R-:W2:Y:S01]  /*1126c0*/  LDS.128 R8, [R55] ;  /* 0x0000000037087984 */ /* 0x000ea20000000c00 */
[----:B------:R-:W-:-:S03]  /*1126d0*/  NOP ;  /* 0x0000000000007918 */ /* 0x000fc60000000000 */
[----:B------:R-:W3:Y:S04]  /*1126e0*/  LDL.LU R6, [R1+0x156c] ;  /* 0x00156c0001067983 */ /* 0x000ee80000300800 */
[----:B------:R-:W3:Y:S04]  /*1126f0*/  LDL.LU R7, [R1+0x1588] ;  /* 0x0015880001077983 */ /* 0x000ee80000300800 */
[----:B0-----:R-:W3:Y:S04]  /*112700*/  LDL.LU R16, [R1+0x1580] ;  /* 0x0015800001107983 */ /* 0x001ee80000300800 */
[----:B------:R-:W3:Y:S04]  /*112710*/  LDL.LU R17, [R1+0x159c] ;  /* 0x00159c0001117983 */ /* 0x000ee80000300800 */
[----:B-1----:R-:W-:Y:S04]  /*112720*/  STL.64 [R1+0x340], R12 ;  /* 0x0003400c01007387 */ /* 0x002fe80000100a00 */
[----:B------:R0:W-:Y:S04]  /*112730*/  STL.64 [R1+0x348], R14 ;  /* 0x0003480e01007387 */ /* 0x0001e80000100a00 */
[----:B0-----:R-:W3:Y:S04]  /*112740*/  LDL.LU R14, [R1+0x157c] ;  /* 0x00157c00010e7983 */ /* 0x001ee80000300800 */
[----:B------:R-:W3:Y:S04]  /*112750*/  LDL.LU R15, [R1+0x1598] ;  /* 0x00159800010f7983 */ /* 0x000ee80000300800 */
[----:B------:R-:W3:Y:S04]  /*112760*/  LDL.LU R58, [R1+0x1578] ;  /* 0x00157800013a7983 */ /* 0x000ee80000300800 */
[----:B------:R-:W3:Y:S04]  /*112770*/  LDL.LU R44, [R1+0x1594] ;  /* 0x00159400012c7983 */ /* 0x000ee80000300800 */
[----:B--2---:R-:W-:Y:S04]  /*112780*/  STL.64 [R1+0x330], R8 ;  /* 0x0003300801007387 */ /* 0x004fe80000100a00 */
[----:B------:R0:W-:Y:S04]  /*112790*/  STL.64 [R1+0x338], R10 ;  /* 0x0003380a01007387 */ /* 0x0001e80000100a00 */
[----:B------:R-:W2:Y:S04]  /*1127a0*/  LDL.LU.64 R12, [R1+0x2888] ;  /* 0x00288800010c7983 */ /* 0x000ea80000300a00 */
[----:B0-----:R-:W2:Y:S04]  /*1127b0*/  LDL.LU.64 R10, [R1+0x2880] ;  /* 0x00288000010a7983 */ /* 0x001ea80000300a00 */
[----:B-----5:R-:W-:Y:S01]  /*1127c0*/  STSM.16.M88.4 [R55], R36 ;  /* 0x0000002437007844 */ /* 0x020fe20000000200 */
[----:B------:R-:W-:-:S03]  /*1127d0*/  NOP ;  /* 0x0000000000007918 */ /* 0x000fc60000000000 */
[----:B------:R-:W0:Y:S01]  /*1127e0*/  LDS.128 R36, [R55] ;  /* 0x0000000037247984 */ /* 0x000e220000000c00 */
[----:B----4-:R-:W-:-:S03]  /*1127f0*/  PRMT R22, R48, 0x5410, R45 ;  /* 0x0000541030167816 */ /* 0x010fc6000000002d */
[----:B------:R-:W4:Y:S01]  /*112800*/  LDL.LU R45, [R1+0x2f4] ;  /* 0x0002f400012d7983 */ /* 0x000f220000300800 */
[----:B---3--:R-:W-:Y:S01]  /*112810*/  PRMT R23, R49, 0x5410, R40 ;  /* 0x0000541031177816 */ /* 0x008fe20000000028 */
[----:B------:R-:W-:Y:S02]  /*112820*/  NOP ;  /* 0x0000000000007918 */ /* 0x000fe40000000000 */
[----:B------:R-:W3:Y:S04]  /*112830*/  LDL.LU R40, [R1+0x4658] ;  /* 0x0046580001287983 */ /* 0x000ee80000300800 */
[----:B------:R-:W5:Y:S04]  /*112840*/  LDL.LU.64 R8, [R1+0x2878] ;  /* 0x0028780001087983 */ /* 0x000f680000300a00 */
[----:B------:R-:W2:Y:S04]  /*112850*/  LDL.LU.64 R42, [R1+0x2870] ;  /* 0x00287000012a7983 */ /* 0x000ea80000300a00 */
[----:B0-----:R-:W-:Y:S04]  /*112860*/  STL.64 [R1+0x320], R36 ;  /* 0x0003202401007387 */ /* 0x001fe80000100a00 */
[----:B------:R0:W-:Y:S04]  /*112870*/  STL.64 [R1+0x328], R38 ;  /* 0x0003282601007387 */ /* 0x0001e80000100a00 */
[----:B0-----:R-:W2:Y:S04]  /*112880*/  LDL.LU.64 R38, [R1+0x4650] ;  /* 0x0046500001267983 */ /* 0x001ea80000300a00 */
[----:B------:R-:W3:Y:S04]  /*112890*/  LDL.LU.64 R36, [R1+0x4648] ;  /* 0x0046480001247983 */ /* 0x000ee80000300a00 */
[----:B------:R-:W2:Y:S04]  /*1128a0*/  LDL.LU.64 R60, [R1+0x2868] ;  /* 0x00286800013c7983 */ /* 0x000ea80000300a00 */
[----:B------:R0:W-:Y:S04]  /*1128b0*/  STSM.16.M88.4 [R55], R20 ;  /* 0x0000001437007844 */ /* 0x0001e80000000200 */
[----:B------:R-:W2:Y:S01]  /*1128c0*/  LDL.LU.64 R48, [R1+0x2860] ;  /* 0x0028600001307983 */ /* 0x000ea20000300a00 */
[----:B0-----:R-:W-:-:S03]  /*1128d0*/  PRMT R20, R51, 0x5410, R50 ;  /* 0x0000541033147816 */ /* 0x001fc60000000032 */
[----:B------:R-:W2:Y:S01]  /*1128e0*/  LDL.LU.64 R50, [R1+0x2858] ;  /* 0x0028580001327983 */ /* 0x000ea20000300a00 */
[----:B------:R-:W-:Y:S02]  /*1128f0*/  PRMT R21, R5, 0x5410, R4 ;  /* 0x0000541005157816 */ /* 0x000fe40000000004 */
[----:B------:R-:W-:Y:S01]  /*112900*/  PRMT R22, R7, 0x5410, R6 ;  /* 0x0000541007167816 */ /* 0x000fe20000000006 */
[----:B------:R-:W-:Y:S01]  /*112910*/  NOP ;  /* 0x0000000000007918 */ /* 0x000fe20000000000 */
[----:B------:R-:W0:Y:S01]  /*112920*/  LDS.128 R4, [R55] ;  /* 0x0000000037047984 */ /* 0x000e220000000c00 */
[----:B---3--:R-:W-:Y:S01]  /*112930*/  PRMT R23, R40, 0x5410, R37 ;  /* 0x0000541028177816 */ /* 0x008fe20000000025 */
[----:B------:R-:W-:Y:S02]  /*112940*/  NOP ;  /* 0x0000000000007918 */ /* 0x000fe40000000000 */
[----:B------:R-:W2:Y:S01]  /*112950*/  LDL.LU R37, [R1+0x4644] ;  /* 0x0046440001257983 */ /* 0x000ea20000300800 */
[----:B------:R-:W-:-:S02]  /*112960*/  PRMT R16, R17, 0x5410, R16 ;  /* 0x0000541011107816 */ /* 0x000fc40000000010 */
[----:B------:R-:W-:Y:S01]  /*112970*/  PRMT R17, R15, 0x5410, R14 ;  /* 0x000054100f117816 */ /* 0x000fe2000000000e */
[----:B------:R-:W-:Y:S01]  /*112980*/  STSM.16.M88.4 [R55], R20 ;  /* 0x0000001437007844 */ /* 0x000fe20000000200 */
[----:B------:R-:W-:Y:S01]  /*112990*/  PRMT R18, R44, 0x5410, R58 ;  /* 0x000054102c127816 */ /* 0x000fe2000000003a */
[----:B------:R-:W-:Y:S02]  /*1129a0*/  NOP ;  /* 0x0000000000007918 */ /* 0x000fe40000000000 */
[----:B------:R-:W1:Y:S01]  /*1129b0*/  LDS.128 R20, [R55] ;  /* 0x0000000037147984 */ /* 0x000e620000000c00 */
[----:B------:R-:W-:Y:S01]  /*1129c0*/  PRMT R58, R2, 0x7770, RZ ;  /* 0x00007770023a7816 */ /* 0x000fe200000000ff */
[----:B------:R-:W-:Y:S02]  /*1129d0*/  NOP ;  /* 0x0000000000007918 */ /* 0x000fe40000000000 */
[----:B------:R-:W3:Y:S04]  /*1129e0*/  LDL.LU R40, [R1+0x4640] ;  /* 0x0046400001287983 */ /* 0x000ee80000300800 */
[----:B0-----:R-:W-:Y:S04]  /*1129f0*/  STL.64 [R1+0x310], R4 ;  /* 0x0003100401007387 */ /* 0x001fe80000100a00 */
[----:B------:R0:W-:Y:S04]  /*112a00*/  STL.64 [R1+0x318], R6 ;  /* 0x0003180601007387 */ /* 0x0001e80000100a00 */
[----:B0-----:R-:W3:Y:S04]  /*112a10*/  LDL.LU.64 R6, [R1+0x4638] ;  /* 0x0046380001067983 */ /* 0x001ee80000300a00 */
[----:B------:R-:W3:Y:S01]  /*112a20*/  LDL.LU.64 R4, [R1+0x4630] ;  /* 0x0046300001047983 */ /* 0x000ee20000300a00 */
[----:B--2---:R-:W-:-:S03]  /*112a30*/  PRMT R19, R37, 0x5410, R38 ;  /* 0x0000541025137816 */ /* 0x004fc60000000026 */
[----:B------:R-:W2:Y:S04]  /*112a40*/  LDL.LU R38, [R1+0x4628] ;  /* 0x0046280001267983 */ /* 0x000ea80000300800 */
[----:B------:R-:W-:Y:S01]  /*112a50*/  STSM.16.M88.4 [R55], R16 ;  /* 0x0000001037007844 */ /* 0x000fe20000000200 */
[----:B------:R-:W-:-:S03]  /*112a60*/  NOP ;  /* 0x0000000000007918 */ /* 0x000fc60000000000 */
[----:B------:R0:W-:Y:S04]  /*112a70*/  @P6 STG.E.U8 desc[UR62][R12.64], R58 ;  /* 0x0000003a0c006986 */ /* 0x0001e8000c10113e */
[----:B------:R-:W3:Y:S01]  /*112a80*/  LDL.LU R37, [R1+0x4624] ;  /* 0x0046240001257983 */ /* 0x000ee20000300800 */
[----:B0-----:R-:W-:-:S05]  /*112a90*/  PRMT R58, R2, 0x7771, RZ ;  /* 0x00007771023a7816 */ /* 0x001fca00000000ff */
[----:B------:R0:W-:Y:S02]  /*112aa0*/  @P5 STG.E.U8 desc[UR62][R10.64], R58 ;  /* 0x0000003a0a005986 */ /* 0x0001e4000c10113e */
[----:B0-----:R-:W-:-:S05]  /*112ab0*/  PRMT R58, R2, 0x7772, RZ ;  /* 0x00007772023a7816 */ /* 0x001fca00000000ff */
[----:B-----5:R0:W-:Y:S02]  /*112ac0*/  @P4 STG.E.U8 desc[UR62][R8.64], R58 ;  /* 0x0000003a08004986 */ /* 0x0201e4000c10113e */
[----:B0-----:R-:W-:-:S05]  /*112ad0*/  PRMT R58, R2, 0x7773, RZ ;  /* 0x00007773023a7816 */ /* 0x001fca00000000ff */
[----:B------:R4:W-:Y:S02]  /*112ae0*/  @P3 STG.E.U8 desc[UR62][R42.64], R58 ;  /* 0x0000003a2a003986 */ /* 0x0009e4000c10113e */
[----:B----4-:R-:W-:-:S05]  /*112af0*/  PRMT R58, R45, 0x7770, RZ ;  /* 0x000077702d3a7816 */ /* 0x010fca00000000ff */
[----:B------:R0:W-:Y:S02]  /*112b00*/  @P2 STG.E.U8 desc[UR62][R60.64], R58 ;  /* 0x0000003a3c002986 */ /* 0x0001e4000c10113e */
[C---:B0-----:R-:W-:Y:S02]  /*112b10*/  PRMT R58, R45.reuse, 0x7771, RZ ;  /* 0x000077712d3a7816 */ /* 0x041fe400000000ff */
[----:B-1----:R-:W-:Y:S04]  /*112b20*/  STL.64 [R1+0x300], R20 ;  /* 0x0003001401007387 */ /* 0x002fe80000100a00 */
[----:B------:R0:W-:Y:S04]  /*112b30*/  @P1 STG.E.U8 desc[UR62][R48.64], R58 ;  /* 0x0000003a30001986 */ /* 0x0001e8000c10113e */
[----:B------:R-:W-:Y:S04]  /*112b40*/  STL.64 [R1+0x308], R22 ;  /* 0x0003081601007387 */ /* 0x000fe80000100a00 */
[----:B------:R-:W4:Y:S01]  /*112b50*/  LDL.LU R2, [R1+0x4620] ;  /* 0x0046200001027983 */ /* 0x000f220000300800 */
[----:B0-----:R-:W-:-:S05]  /*112b60*/  PRMT R58, R45, 0x7772, RZ ;  /* 0x000077722d3a7816 */ /* 0x001fca00000000ff */
[----:B------:R0:W-:Y:S04]  /*112b70*/  @P0 STG.E.U8 desc[UR62][R50.64], R58 ;  /* 0x0000003a32000986 */ /* 0x0001e8000c10113e */
[----:B0-----:R-:W5:Y:S04]  /*112b80*/  LDL.LU.64 R50, [R1+0x2850] ;  /* 0x0028500001327983 */ /* 0x001f680000300a00 */
[----:B------:R-:W3:Y:S04]  /*112b90*/  LDL.LU.64 R10, [R1+0x2848] ;  /* 0x00284800010a7983 */ /* 0x000ee80000300a00 */
[----:B------:R-:W3:Y:S04]  /*112ba0*/  LDL.LU.64 R8, [R1+0x2840] ;  /* 0x0028400001087983 */ /* 0x000ee80000300a00 */
[----:B------:R-:W3:Y:S04]  /*112bb0*/  LDL.LU.64 R42, [R1+0x2838] ;  /* 0x00283800012a7983 */ /* 0x000ee80000300a00 */
[----:B------:R-:W4:Y:S04]  /*112bc0*/  LDL.LU R44, [R1+0x2f8] ;  /* 0x0002f800012c7983 */ /* 0x000f280000300800 */
[----:B------:R-:W4:Y:S04]  /*112bd0*/  LDL.LU.64 R60, [R1+0x2830] ;  /* 0x00283000013c7983 */ /* 0x000f280000300a00 */
[----:B------:R-:W4:Y:S04]  /*112be0*/  LDL.LU.64 R48, [R1+0x2828] ;  /* 0x0028280001307983 */ /* 0x000f280000300a00 */
[----:B------:R-:W4:Y:S01]  /*112bf0*/  LDL.LU R23, [R1+0x2fc] ;  /* 0x0002fc0001177983 */ /* 0x000f220000300800 */
[----:B------:R-:W-:-:S02]  /*112c00*/  PRMT R58, R45, 0x7773, RZ ;  /* 0x000077732d3a7816 */ /* 0x000fc400000000ff */
[----:B--2---:R-:W-:-:S13]  /*112c10*/  LOP3.LUT P3, RZ, R38, 0x4000000, RZ, 0xc0, !PT ;  /* 0x0400000026ff7812 */ /* 0x004fda000786c0ff */
[----:B-----5:R0:W-:Y:S04]  /*112c20*/  @P3 STG.E.U8 desc[UR62][R50.64], R58 ;  /* 0x0000003a32003986 */ /* 0x0201e8000c10113e */
[----:B0-----:R-:W2:Y:S01]  /*112c30*/  LDL.LU.64 R50, [R1+0x2820] ;  /* 0x0028200001327983 */ /* 0x001ea20000300a00 */
[----:B---3--:R-:W-:Y:S02]  /*112c40*/  LOP3.LUT P6, RZ, R37, 0x80, RZ, 0xc0, !PT ;  /* 0x0000008025ff7812 */ /* 0x008fe400078cc0ff */
[----:B----4-:R-:W-:Y:S01]  /*112c50*/  LOP3.LUT R2, R2, 0xffffffdf, RZ, 0xc0, !PT ;  /* 0xffffffdf02027812 */ /* 0x010fe200078ec0ff */
[----:B------:R-:W3:Y:S04]  /*112c60*/  LDL.LU.64 R26, [R1+0x2818] ;  /* 0x00281800011a7983 */ /* 0x000ee80000300a00 */
[----:B------:R-:W4:Y:S04]  /*112c70*/  LDL.LU.64 R20, [R1+0x2810] ;  /* 0x0028100001147983 */ /* 0x000f280000300a00 */
[----:B------:R-:W5:Y:S02]  /*112c80*/  LDL.LU R45, [R1+0x2e0] ;  /* 0x0002e000012d7983 */ /* 0x000f640000300800 */
[----:B------:R-:W-:-:S02]  /*112c90*/  @P6 LOP3.LUT R2, R2, 0x20, RZ, 0xfc, !PT ;  /* 0x0000002002026812 */ /* 0x000fc400078efcff */
[----:B------:R-:W-:Y:S01]  /*112ca0*/  LOP3.LUT P6, RZ, R37, 0x40, RZ, 0xc0, !PT ;  /* 0x0000004025ff7812 */ /* 0x000fe200078cc0ff */
[----:B------:R-:W3:Y:S01]  /*112cb0*/  LDL.LU.64 R18, [R1+0x2808] ;  /* 0x0028080001127983 */ /* 0x000ee20000300a00 */
[----:B------:R-:W-:-:S03]  /*112cc0*/  LOP3.LUT R2, R2, 0xffffffbf, RZ, 0xc0, !PT ;  /* 0xffffffbf02027812 */ /* 0x000fc600078ec0ff */
[----:B------:R-:W3:Y:S01]  /*112cd0*/  LDL.LU.64 R16, [R1+0x2800] ;  /* 0x0028000001107983 */ /* 0x000ee20000300a00 */
[C---:B------:R-:W-:Y:S02]  /*112ce0*/  LOP3.LUT P2, RZ, R38.reuse, 0x8000000, RZ, 0xc0, !PT ;  /* 0x0800000026ff7812 */ /* 0x040fe4000784c0ff */
[----:B------:R-:W-:Y:S01]  /*112cf0*/  LOP3.LUT P1, RZ, R38, 0x10000000, RZ, 0xc0, !PT ;  /* 0x1000000026ff7812 */ /* 0x000fe2000782c0ff */
[----:B------:R-:W3:Y:S04]  /*112d00*/  LDL.LU.64 R14, [R1+0x27f8] ;  /* 0x0027f800010e7983 */ /* 0x000ee80000300a00 */
[----:B------:R-:W-:Y:S01]  /*112d10*/  @P6 LOP3.LUT R2, R2, 0x40, RZ, 0xfc, !PT ;  /* 0x0000004002026812 */ /* 0x000fe200078efcff */
[----:B------:R-:W4:Y:S01]  /*112d20*/  LDL.LU.64 R12, [R1+0x27f0] ;  /* 0x0027f000010c7983 */ /* 0x000f220000300a00 */
[----:B------:R-:W-:-:S02]  /*112d30*/  LOP3.LUT P6, RZ, R37, 0x20, RZ, 0xc0, !PT ;  /* 0x0000002025ff7812 */ /* 0x000fc400078cc0ff */
[----:B------:R-:W-:-:S11]  /*112d40*/  LOP3.LUT R2, R2, 0xffffff7f, RZ, 0xc0, !PT ;  /* 0xffffff7f02027812 */ /* 0x000fd600078ec0ff */
[----:B------:R-:W-:Y:S02]  /*112d50*/  @P6 LOP3.LUT R2, R2, 0x80, RZ, 0xfc, !PT ;  /* 0x0000008002026812 */ /* 0x000fe400078efcff */
[----:B------:R-:W-:Y:S02]  /*112d60*/  LOP3.LUT P6, RZ, R37, 0x8, RZ, 0xc0, !PT ;  /* 0x0000000825ff7812 */ /* 0x000fe400078cc0ff */
        /* <DEDUP_REMOVED lines=9> */
[----:B------:R-:W-:Y:S02]  /*112e00*/  LOP3.LUT R2, R2, 0xfffff7ff, RZ, 0xc0, !PT ;  /* 0xfffff7ff02027812 */ /* 0x000fe400078ec0ff */
[----:B------:R-:W-:-:S09]  /*112e10*/  PRMT R58, R44, 0x7770, RZ ;  /* 0x000077702c3a7816 */ /* 0x000fd200000000ff */
[----:B------:R-:W-:Y:S02]  /*112e20*/  @P6 LOP3.LUT R2, R2, 0x800, RZ, 0xfc, !PT ;  /* 0x0000080002026812 */ /* 0x000fe400078efcff */
[----:B------:R-:W-:Y:S01]  /*112e30*/  LOP3.LUT P6, RZ, R40, 0x400, RZ, 0xc0, !PT ;  /* 0x0000040028ff7812 */ /* 0x000fe200078cc0ff */
[----:B------:R0:W-:Y:S01]  /*112e40*/  @P2 STG.E.U8 desc[UR62][R10.64], R58 ;  /* 0x0000003a0a002986 */ /* 0x0001e2000c10113e */
[----:B------:R-:W-:Y:S02]  /*112e50*/  LOP3.LUT P0, RZ, R38, 0x20000000, RZ, 0xc0, !PT ;  /* 0x2000000026ff7812 */ /* 0x000fe4000780c0ff */
[----:B------:R-:W-:Y:S02]  /*112e60*/  LOP3.LUT R2, R2, 0xffffefff, RZ, 0xc0, !PT ;  /* 0xffffefff02027812 */ /* 0x000fe400078ec0ff */
[----:B0-----:R-:W-:Y:S01]  /*112e70*/  PRMT R58, R44, 0x7771, RZ ;  /* 0x000077712c3a7816 */ /* 0x001fe200000000ff */
[----:B------:R-:W5:Y:S06]  /*112e80*/  LDL.LU.64 R10, [R1+0x27e8] ;  /* 0x0027e800010a7983 */ /* 0x000f6c0000300a00 */
[----:B------:R-:W-:-:S02]  /*112e90*/  @P6 LOP3.LUT R2, R2, 0x1000, RZ, 0xfc, !PT ;  /* 0x0000100002026812 */ /* 0x000fc400078efcff */
[----:B------:R-:W-:Y:S01]  /*112ea0*/  LOP3.LUT P6, RZ, R38, 0x40000000, RZ, 0xc0, !PT ;  /* 0x4000000026ff7812 */ /* 0x000fe200078cc0ff */
[----:B------:R0:W-:Y:S02]  /*112eb0*/  @P1 STG.E.U8 desc[UR62][R8.64], R58 ;  /* 0x0000003a08001986 */ /* 0x0001e4000c10113e */
[C---:B0-----:R-:W-:Y:S02]  /*112ec0*/  PRMT R58, R44.reuse, 0x7772, RZ ;  /* 0x000077722c3a7816 */ /* 0x041fe400000000ff */
[----:B------:R-:W5:Y:S04]  /*112ed0*/  LDL.LU.64 R8, [R1+0x27e0] ;  /* 0x0027e00001087983 */ /* 0x000f680000300a00 */
[----:B------:R0:W-:Y:S02]  /*112ee0*/  @P0 STG.E.U8 desc[UR62][R42.64], R58 ;  /* 0x0000003a2a000986 */ /* 0x0001e4000c10113e */
[----:B0-----:R-:W-:-:S02]  /*112ef0*/  PRMT R58, R44, 0x7773, RZ ;  /* 0x000077732c3a7816 */ /* 0x001fc400000000ff */
[----:B------:R-:W5:Y:S04]  /*112f00*/  LDL.LU.64 R42, [R1+0x27d8] ;  /* 0x0027d800012a7983 */ /* 0x000f680000300a00 */
[----:B------:R0:W-:Y:S01]  /*112f10*/  @P6 STG.E.U8 desc[UR62][R60.64], R58 ;  /* 0x0000003a3c006986 */ /* 0x0001e2000c10113e */
[----:B------:R-:W-:-:S03]  /*112f20*/  LOP3.LUT P6, RZ, R2, 0x1000, RZ, 0xc0, !PT ;  /* 0x0000100002ff7812 */ /* 0x000fc600078cc0ff */
[----:B------:R-:W5:Y:S01]  /*112f30*/  LDL.LU R44, [R1+0x2e8] ;  /* 0x0002e800012c7983 */ /* 0x000f620000300800 */
[----:B0-----:R-:W-:-:S03]  /*112f40*/  PRMT R58, R23, 0x7770, RZ ;  /* 0x00007770173a7816 */ /* 0x001fc600000000ff */
[----:B------:R-:W5:Y:S06]  /*112f50*/  LDL.LU.64 R60, [R1+0x27d0] ;  /* 0x0027d000013c7983 */ /* 0x000f6c0000300a00 */
[----:B------:R0:W-:Y:S01]  /*112f60*/  @P6 STG.E.U8 desc[UR62][R48.64], R58 ;  /* 0x0000003a30006986 */ /* 0x0001e2000c10113e */
[----:B------:R-:W-:-:S03]  /*112f70*/  LOP3.LUT P6, RZ, R2, 0x800, RZ, 0xc0, !PT ;  /* 0x0000080002ff7812 */ /* 0x000fc600078cc0ff */
[----:B0-----:R-:W5:Y:S01]  /*112f80*/  LDL.LU.64 R48, [R1+0x27c8] ;  /* 0x0027c80001307983 */ /* 0x001f620000300a00 */
[----:B------:R-:W-:-:S09]  /*112f90*/  PRMT R58, R23, 0x7771, RZ ;  /* 0x00007771173a7816 */ /* 0x000fd200000000ff */
[----:B--2---:R0:W-:Y:S04]  /*112fa0*/  @P6 STG.E.U8 desc[UR62][R50.64], R58 ;  /* 0x0000003a32006986 */ /* 0x0041e8000c10113e */
[----:B0-----:R-:W2:Y:S01]  /*112fb0*/  LDL.LU.64 R50, [R1+0x27c0] ;  /* 0x0027c00001327983 */ /* 0x001ea20000300a00 */
[----:B------:R-:W-:Y:S02]  /*112fc0*/  LOP3.LUT P6, RZ, R2, 0x400, RZ, 0xc0, !PT ;  /* 0x0000040002ff7812 */ /* 0x000fe400078cc0ff */
[----:B------:R-:W-:-:S11]  /*112fd0*/  PRMT R58, R23, 0x7772, RZ ;  /* 0x00007772173a7816 */ /* 0x000fd600000000ff */
[----:B---3--:R0:W-:Y:S01]  /*112fe0*/  @P6 STG.E.U8 desc[UR62][R26.64], R58 ;  /* 0x0000003a1a006986 */ /* 0x0081e2000c10113e */
[----:B------:R-:W-:Y:S02]  /*112ff0*/  LOP3.LUT P6, RZ, R2, 0x200, RZ, 0xc0, !PT ;  /* 0x0000020002ff7812 */ /* 0x000fe400078cc0ff */
[----:B0-----:R-:W-:-:S11]  /*113000*/  PRMT R58, R23, 0x7773, RZ ;  /* 0x00007773173a7816 */ /* 0x001fd600000000ff */
[----:B----4-:R5:W-:Y:S01]  /*113010*/  @P6 STG.E.U8 desc[UR62][R20.64], R58 ;  /* 0x0000003a14006986 */ /* 0x010be2000c10113e */
[----:B------:R-:W-:Y:S02]  /*113020*/  LOP3.LUT P6, RZ, R2, 0x100, RZ, 0xc0, !PT ;  /* 0x0000010002ff7812 */ /* 0x000fe400078cc0ff */
[----:B-----5:R-:W-:-:S11]  /*113030*/  PRMT R58, R45, 0x7770, RZ ;  /* 0x000077702d3a7816 */ /* 0x020fd600000000ff */
[----:B------:R0:W-:Y:S01]  /*113040*/  @P6 STG.E.U8 desc[UR62][R18.64], R58 ;  /* 0x0000003a12006986 */ /* 0x0001e2000c10113e */
[----:B------:R-:W-:Y:S02]  /*113050*/  LOP3.LUT P6, RZ, R2, 0x80, RZ, 0xc0, !PT ;  /* 0x0000008002ff7812 */ /* 0x000fe400078cc0ff */
[----:B0-----:R-:W-:-:S11]  /*113060*/  PRMT R58, R45, 0x7771, RZ ;  /* 0x000077712d3a7816 */ /* 0x001fd600000000ff */
[----:B------:R0:W-:Y:S01]  /*113070*/  @P6 STG.E.U8 desc[UR62][R16.64], R58 ;  /* 0x0000003a10006986 */ /* 0x0001e2000c10113e */
[----:B------:R-:W-:Y:S02]  /*113080*/  LOP3.LUT P6, RZ, R2, 0x40, RZ, 0xc0, !PT ;  /* 0x0000004002ff7812 */ /* 0x000fe400078cc0ff */
[----:B0-----:R-:W-:-:S11]  /*113090*/  PRMT R58, R45, 0x7772, RZ ;  /* 0x000077722d3a7816 */ /* 0x001fd600000000ff */
[----:B------:R0:W-:Y:S01]  /*1130a0*/  @P6 STG.E.U8 desc[UR62][R14.64], R58 ;  /* 0x0000003a0e006986 */ /* 0x0001e2000c10113e */
[----:B------:R-:W-:Y:S02]  /*1130b0*/  LOP3.LUT P6, RZ, R2, 0x20, RZ, 0xc0, !PT ;  /* 0x0000002002ff7812 */ /* 0x000fe400078cc0ff */
[C---:B------:R-:W-:Y:S02]  /*1130c0*/  LOP3.LUT P5, RZ, R37.reuse, 0x200, RZ, 0xc0, !PT ;  /* 0x0000020025ff7812 */ /* 0x040fe400078ac0ff */
[----:B------:R-:W-:Y:S02]  /*1130d0*/  LOP3.LUT P4, RZ, R37, 0x800, RZ, 0xc0, !PT ;  /* 0x0000080025ff7812 */ /* 0x000fe4000788c0ff */
[----:B0-----:R-:W-:-:S07]  /*1130e0*/  PRMT R58, R45, 0x7773, RZ ;  /* 0x000077732d3a7816 */ /* 0x001fce00000000ff */
[----:B------:R0:W-:Y:S01]  /*1130f0*/  @P6 STG.E.U8 desc[UR62][R12.64], R58 ;  /* 0x0000003a0c006986 */ /* 0x0001e2000c10113e */
[----:B------:R-:W-:Y:S02]  /*113100*/  LOP3.LUT P3, RZ, R37, 0x2000, RZ, 0xc0, !PT ;  /* 0x0000200025ff7812 */ /* 0x000fe4000786c0ff */
[----:B0-----:R-:W-:-:S05]  /*113110*/  PRMT R58, R36, 0x7770, RZ ;  /* 0x00007770243a7816 */ /* 0x001fca00000000ff */
        /* <DEDUP_REMOVED lines=8> */
[----:B0-----:R-:W-:Y:S02]  /*1131a0*/  PRMT R58, R36, 0x7773, RZ ;  /* 0x00007773243a7816 */ /* 0x001fe400000000ff */
[----:B------:R-:W3:Y:S04]  /*1131b0*/  LDL.LU R36, [R1+0x461c] ;  /* 0x00461c0001247983 */ /* 0x000ee80000300800 */
[----:B------:R0:W-:Y:S02]  /*1131c0*/  @P2 STG.E.U8 desc[UR62][R60.64], R58 ;  /* 0x0000003a3c002986 */ /* 0x0001e4000c10113e */
[----:B0-----:R-:W-:-:S05]  /*1131d0*/  PRMT R58, R44, 0x7770, RZ ;  /* 0x000077702c3a7816 */ /* 0x001fca00000000ff */
[----:B------:R0:W-:Y:S02]  /*1131e0*/  @P1 STG.E.U8 desc[UR62][R48.64], R58 ;  /* 0x0000003a30001986 */ /* 0x0001e4000c10113e */
[----:B0-----:R-:W-:-:S05]  /*1131f0*/  PRMT R58, R44, 0x7771, RZ ;  /* 0x000077712c3a7816 */ /* 0x001fca00000000ff */
[----:B--2---:R0:W-:Y:S04]  /*113200*/  @P0 STG.E.U8 desc[UR62][R50.64], R58 ;  /* 0x0000003a32000986 */ /* 0x0041e8000c10113e */
[----:B0-----:R-:W2:Y:S04]  /*113210*/  LDL.LU.64 R50, [R1+0x27b8] ;  /* 0x0027b80001327983 */ /* 0x001ea80000300a00 */
[----:B------:R-:W4:Y:S04]  /*113220*/  LDL.LU.64 R8, [R1+0x27b0] ;  /* 0x0027b00001087983 */ /* 0x000f280000300a00 */
[----:B------:R-:W5:Y:S04]  /*113230*/  LDL.LU.64 R10, [R1+0x27a8] ;  /* 0x0027a800010a7983 */ /* 0x000f680000300a00 */
[----:B------:R-:W4:Y:S04]  /*113240*/  LDL.LU.64 R42, [R1+0x27a0] ;  /* 0x0027a000012a7983 */ /* 0x000f280000300a00 */
[----:B------:R-:W4:Y:S04]  /*113250*/  LDL.LU.64 R60, [R1+0x2798] ;  /* 0x00279800013c7983 */ /* 0x000f280000300a00 */
[----:B------:R-:W4:Y:S01]  /*113260*/  LDL.LU R45, [R1+0x2ec] ;  /* 0x0002ec00012d7983 */ /* 0x000f220000300800 */
[----:B------:R-:W-:-:S03]  /*113270*/  LOP3.LUT P3, RZ, R37, 0x100000, RZ, 0xc0, !PT ;  /* 0x0010000025ff7812 */ /* 0x000fc6000786c0ff */
[----:B------:R-:W4:Y:S01]  /*113280*/  LDL.LU.64 R48, [R1+0x2790] ;  /* 0x0027900001307983 */ /* 0x000f220000300a00 */
[----:B------:R-:W-:-:S03]  /*113290*/  PRMT R58, R44, 0x7772, RZ ;  /* 0x000077722c3a7816 */ /* 0x000fc600000000ff */
[----:B------:R-:W4:Y:S01]  /*1132a0*/  LDL.LU R21, [R1+0x2d0] ;  /* 0x0002d00001157983 */ /* 0x000f220000300800 */
[----:B------:R-:W-:Y:S02]  /*1132b0*/  LOP3.LUT R56, R56, 0xdfffffff, RZ, 0xc0, !PT ;  /* 0xdfffffff38387812 */ /* 0x000fe400078ec0ff */
[----:B------:R-:W-:Y:S02]  /*1132c0*/  LOP3.LUT R2, R2, 0xfffffffe, RZ, 0xc0, !PT ;  /* 0xfffffffe02027812 */ /* 0x000fe400078ec0ff */
[C---:B------:R-:W-:Y:S02]  /*1132d0*/  LOP3.LUT P2, RZ, R37.reuse, 0x400000, RZ, 0xc0, !PT ;  /* 0x0040000025ff7812 */ /* 0x040fe4000784c0ff */
[C---:B------:R-:W-:Y:S02]  /*1132e0*/  LOP3.LUT P1, RZ, R37.reuse, 0x800000, RZ, 0xc0, !PT ;  /* 0x0080000025ff7812 */ /* 0x040fe4000782c0ff */
[----:B------:R-:W-:Y:S02]  /*1132f0*/  LOP3.LUT P0, RZ, R37, 0x4000000, RZ, 0xc0, !PT ;  /* 0x0400000025ff7812 */ /* 0x000fe4000780c0ff */
[----:B---3--:R-:W-:Y:S01]  /*113300*/  LOP3.LUT P6, RZ, R36, 0x400, RZ, 0xc0, !PT ;  /* 0x0000040024ff7812 */ /* 0x008fe200078cc0ff */
[----:B--2---:R0:W-:Y:S04]  /*113310*/  @P3 STG.E.U8 desc[UR62][R50.64], R58 ;  /* 0x0000003a32003986 */ /* 0x0041e8000c10113e */
[----:B0-----:R-:W2:Y:S08]  /*113320*/  LDL.LU.64 R50, [R1+0x2788] ;  /* 0x0027880001327983 */ /* 0x001eb00000300a00 */
[----:B------:R-:W-:-:S02]  /*113330*/  @P6 LOP3.LUT R56, R56, 0x20000000, RZ, 0xfc, !PT ;  /* 0x2000000038386812 */ /* 0x000fc400078efcff */
[----:B------:R-:W-:Y:S01]  /*113340*/  LOP3.LUT P6, RZ, R36, 0x200, RZ, 0xc0, !PT ;  /* 0x0000020024ff7812 */ /* 0x000fe200078cc0ff */
[----:B------:R-:W3:Y:S01]  /*113350*/  LDL.LU.64 R26, [R1+0x2780] ;  /* 0x00278000011a7983 */ /* 0x000ee20000300a00 */
[----:B------:R-:W-:-:S03]  /*113360*/  LOP3.LUT R56, R56, 0xbfffffff, RZ, 0xc0, !PT ;  /* 0xbfffffff38387812 */ /* 0x000fc600078ec0ff */
[----:B------:R-:W3:Y:S08]  /*113370*/  LDL.LU.64 R22, [R1+0x2778] ;  /* 0x0027780001167983 */ /* 0x000ef00000300a00 */
[----:B------:R-:W-:Y:S02]  /*113380*/  @P6 LOP3.LUT R56, R56, 0x40000000, RZ, 0xfc, !PT ;  /* 0x4000000038386812 */ /* 0x000fe400078efcff */
[----:B------:R-:W-:-:S02]  /*113390*/  LOP3.LUT P6, RZ, R36, 0x80, RZ, 0xc0, !PT ;  /* 0x0000008024ff7812 */ /* 0x000fc400078cc0ff */
[----:B------:R-:W-:-:S11]  /*1133a0*/  LOP3.LUT R56, R56, 0x7fffffff, RZ, 0xc0, !PT ;  /* 0x7fffffff38387812 */ /* 0x000fd600078ec0ff */
[----:B------:R-:W-:Y:S02]  /*1133b0*/  @P6 LOP3.LUT R56, R56, 0x80000000, RZ, 0xfc, !PT ;  /* 0x8000000038386812 */ /* 0x000fe400078efcff */
[----:B------:R-:W-:-:S13]  /*1133c0*/  LOP3.LUT P6, RZ, R36, 0x20, RZ, 0xc0, !PT ;  /* 0x0000002024ff7812 */ /* 0x000fda00078cc0ff */
[----:B------:R-:W-:Y:S02]  /*1133d0*/  @P6 LOP3.LUT R2, R2, 0x1, RZ, 0xfc, !PT ;  /* 0x0000000102026812 */ /* 0x000fe400078efcff */
[----:B------:R-:W-:Y:S02]  /*1133e0*/  LOP3.LUT P6, RZ, R36, 0x8, RZ, 0xc0, !PT ;  /* 0x0000000824ff7812 */ /* 0x000fe400078cc0ff */
[----:B------:R-:W-:Y:S02]  /*1133f0*/  LOP3.LUT R2, R2, 0xfffffffd, RZ, 0xc0, !PT ;  /* 0xfffffffd02027812 */ /* 0x000fe400078ec0ff */
[----:B------:R-:W-:-:S09]  /*113400*/  PRMT R58, R44, 0x7773, RZ ;  /* 0x000077732c3a7816 */ /* 0x000fd200000000ff */
[----:B------:R-:W-:Y:S02]  /*113410*/  @P6 LOP3.LUT R2, R2, 0x2, RZ, 0xfc, !PT ;  /* 0x0000000202026812 */ /* 0x000fe400078efcff */
[----:B------:R-:W-:Y:S01]  /*113420*/  LOP3.LUT P6, RZ, R36, 0x2, RZ, 0xc0, !PT ;  /* 0x0000000224ff7812 */ /* 0x000fe200078cc0ff */
[----:B----4-:R0:W-:Y:S01]  /*113430*/  @P2 STG.E.U8 desc[UR62][R8.64], R58 ;  /* 0x0000003a08002986 */ /* 0x0101e2000c10113e */
[----:B------:R-:W-:-:S03]  /*113440*/  LOP3.LUT R2, R2, 0xfffffffb, RZ, 0xc0, !PT ;  /* 0xfffffffb02027812 */ /* 0x000fc600078ec0ff */
[----:B0-----:R-:W4:Y:S04]  /*113450*/  LDL.LU R8, [R1+0x2d4] ;  /* 0x0002d40001087983 */ /* 0x001f280000300800 */
[----:B------:R-:W4:Y:S04]  /*113460*/  LDL.LU.64 R18, [R1+0x2770] ;  /* 0x0027700001127983 */ /* 0x000f280000300a00 */
[----:B------:R-:W-:Y:S02]  /*113470*/  @P6 LOP3.LUT R2, R2, 0x4, RZ, 0xfc, !PT ;  /* 0x0000000402026812 */ /* 0x000fe400078efcff */
[----:B------:R-:W-:Y:S01]  /*113480*/  LOP3.LUT P6, RZ, R37, 0x80000000, RZ, 0xc0, !PT ;  /* 0x8000000025ff7812 */ /* 0x000fe200078cc0ff */
[----:B------:R-:W4:Y:S01]  /*113490*/  LDL.LU.64 R16, [R1+0x2768] ;  /* 0x0027680001107983 */ /* 0x000f220000300a00 */
[----:B------:R-:W-:-:S03]  /*1134a0*/  LOP3.LUT R2, R2, 0xfffffff7, RZ, 0xc0, !PT ;  /* 0xfffffff702027812 */ /* 0x000fc600078ec0ff */
[----:B------:R-:W4:Y:S01]  /*1134b0*/  LDL.LU.64 R14, [R1+0x2760] ;  /* 0x00276000010e7983 */ /* 0x000f220000300a00 */
[----:B------:R-:W-:-:S03]  /*1134c0*/  PRMT R58, R45, 0x7770, RZ ;  /* 0x000077702d3a7816 */ /* 0x000fc600000000ff */
[----:B------:R-:W4:Y:S04]  /*1134d0*/  LDL.LU.64 R12, [R1+0x2758] ;  /* 0x00275800010c7983 */ /* 0x000f280000300a00 */
[----:B------:R-:W-:Y:S02]  /*1134e0*/  @P6 LOP3.LUT R2, R2, 0x8, RZ, 0xfc, !PT ;  /* 0x0000000802026812 */ /* 0x000fe400078efcff */
[----:B------:R-:W-:Y:S02]  /*1134f0*/  LOP3.LUT P6, RZ, R37, 0x20000000, RZ, 0xc0, !PT ;  /* 0x2000000025ff7812 */ /* 0x000fe400078cc0ff */
[----:B------:R-:W-:Y:S01]  /*113500*/  LOP3.LUT R2, R2, 0xffffffef, RZ, 0xc0, !PT ;  /* 0xffffffef02027812 */ /* 0x000fe200078ec0ff */
[----:B-----5:R0:W-:Y:S10]  /*113510*/  @P1 STG.E.U8 desc[UR62][R10.64], R58 ;  /* 0x0000003a0a001986 */ /* 0x0201f4000c10113e */
[----:B------:R-:W-:-:S02]  /*113520*/  @P6 LOP3.LUT R2, R2, 0x10, RZ, 0xfc, !PT ;  /* 0x0000001002026812 */ /* 0x000fc400078efcff */
[----:B------:R-:W-:Y:S01]  /*113530*/  LOP3.LUT P6, RZ, R37, 0x8000000, RZ, 0xc0, !PT ;  /* 0x0800000025ff7812 */ /* 0x000fe200078cc0ff */
[----:B0-----:R-:W5:Y:S01]  /*113540*/  LDL.LU.64 R10, [R1+0x2750] ;  /* 0x00275000010a7983 */ /* 0x001f620000300a00 */
[----:B------:R-:W-:-:S05]  /*113550*/  PRMT R58, R45, 0x7771, RZ ;  /* 0x000077712d3a7816 */ /* 0x000fca00000000ff */
[----:B------:R0:W-:Y:S02]  /*113560*/  @P0 STG.E.U8 desc[UR62][R42.64], R58 ;  /* 0x0000003a2a000986 */ /* 0x0001e4000c10113e */
[C---:B0-----:R-:W-:Y:S02]  /*113570*/  PRMT R58, R45.reuse, 0x7772, RZ ;  /* 0x000077722d3a7816 */ /* 0x041fe400000000ff */
[----:B------:R-:W5:Y:S04]  /*113580*/  LDL.LU.64 R42, [R1+0x2748] ;  /* 0x00274800012a7983 */ /* 0x000f680000300a00 */
[----:B------:R0:W-:Y:S01]  /*113590*/  @P6 STG.E.U8 desc[UR62][R60.64], R58 ;  /* 0x0000003a3c006986 */ /* 0x0001e2000c10113e */
[C---:B------:R-:W-:Y:S02]  /*1135a0*/  LOP3.LUT P6, RZ, R2.reuse, 0x10, RZ, 0xc0, !PT ;  /* 0x0000001002ff7812 */ /* 0x040fe400078cc0ff */
[----:B0-----:R-:W-:Y:S01]  /*1135b0*/  PRMT R58, R45, 0x7773, RZ ;  /* 0x000077732d3a7816 */ /* 0x001fe200000000ff */
[----:B------:R-:W5:Y:S10]  /*1135c0*/  LDL.LU.64 R60, [R1+0x2740] ;  /* 0x00274000013c7983 */ /* 0x000f740000300a00 */
[----:B------:R0:W-:Y:S01]  /*1135d0*/  @P6 STG.E.U8 desc[UR62][R48.64], R58 ;  /* 0x0000003a30006986 */ /* 0x0001e2000c10113e */
[----:B------:R-:W-:-:S03]  /*1135e0*/  LOP3.LUT P6, RZ, R2, 0x8, RZ, 0xc0, !PT ;  /* 0x0000000802ff7812 */ /* 0x000fc600078cc0ff */
[----:B------:R-:W5:Y:S04]  /*1135f0*/  LDL.LU.64 R44, [R1+0x2738] ;  /* 0x00273800012c7983 */ /* 0x000f680000300a00 */
[----:B0-----:R-:W5:Y:S01]  /*113600*/  LDL.LU.64 R48, [R1+0x2730] ;  /* 0x0027300001307983 */ /* 0x001f620000300a00 */
[----:B------:R-:W-:-:S03]  /*113610*/  PRMT R58, R21, 0x7770, RZ ;  /* 0x00007770153a7816 */ /* 0x000fc600000000ff */
[----:B------:R-:W5:Y:S04]  /*113620*/  LDL.LU R9, [R1+0x2dc] ;  /* 0x0002dc0001097983 */ /* 0x000f680000300800 */
[----:B--2---:R0:W-:Y:S04]  /*113630*/  @P6 STG.E.U8 desc[UR62][R50.64], R58 ;  /* 0x0000003a32006986 */ /* 0x0041e8000c10113e */
[----:B0-----:R-:W2:Y:S01]  /*113640*/  LDL.LU.64 R50, [R1+0x2728] ;  /* 0x0027280001327983 */ /* 0x001ea20000300a00 */
[----:B------:R-:W-:Y:S02]  /*113650*/  LOP3.LUT P6, RZ, R2, 0x4, RZ, 0xc0, !PT ;  /* 0x0000000402ff7812 */ /* 0x000fe400078cc0ff */
[----:B------:R-:W-:-:S11]  /*113660*/  PRMT R58, R21, 0x7771, RZ ;  /* 0x00007771153a7816 */ /* 0x000fd600000000ff */
[----:B---3--:R0:W-:Y:S01]  /*113670*/  @P6 STG.E.U8 desc[UR62][R26.64], R58 ;  /* 0x0000003a1a006986 */ /* 0x0081e2000c10113e */
[----:B------:R-:W-:Y:S02]  /*113680*/  LOP3.LUT P6, RZ, R2, 0x2, RZ, 0xc0, !PT ;  /* 0x0000000202ff7812 */ /* 0x000fe400078cc0ff */
[----:B0-----:R-:W-:-:S11]  /*113690*/  PRMT R58, R21, 0x7772, RZ ;  /* 0x00007772153a7816 */ /* 0x001fd600000000ff */
[----:B------:R-:W-:Y:S01]  /*1136a0*/  @P6 STG.E.U8 desc[UR62][R22.64], R58 ;  /* 0x0000003a16006986 */ /* 0x000fe2000c10113e */
[----:B------:R-:W-:Y:S02]  /*1136b0*/  LOP3.LUT P6, RZ, R2, 0x1, RZ, 0xc0, !PT ;  /* 0x0000000102ff7812 */ /* 0x000fe400078cc0ff */
[----:B------:R-:W-:-:S11]  /*1136c0*/  PRMT R2, R21, 0x7773, RZ ;  /* 0x0000777315027816 */ /* 0x000fd600000000ff */
[----:B----4-:R0:W-:Y:S01]  /*1136d0*/  @P6 STG.E.U8 desc[UR62][R18.64], R2 ;  /* 0x0000000212006986 */ /* 0x0101e2000c10113e */
        /* <DEDUP_REMOVED lines=13> */
[----:B-----5:R0:W-:Y:S01]  /*1137b0*/  @P5 STG.E.U8 desc[UR62][R10.64], R2 ;  /* 0x000000020a005986 */ /* 0x0201e2000c10113e */
        /* <DEDUP_REMOVED lines=8> */
[----:B------:R0:W-:Y:S02]  /*113840*/  @P2 STG.E.U8 desc[UR62][R44.64], R2 ;  /* 0x000000022c002986 */ /* 0x0001e4000c10113e */
[----:B0-----:R-:W-:Y:S02]  /*113850*/  PRMT R2, R7, 0x7773, RZ ;  /* 0x0000777307027816 */ /* 0x001fe400000000ff */
[----:B------:R-:W3:Y:S04]  /*113860*/  LDL.LU R7, [R1+0x4618] ;  /* 0x0046180001077983 */ /* 0x000ee80000300800 */
[----:B------:R0:W-:Y:S02]  /*113870*/  @P1 STG.E.U8 desc[UR62][R48.64], R2 ;  /* 0x0000000230001986 */ /* 0x0001e4000c10113e */
[----:B0-----:R-:W-:-:S05]  /*113880*/  PRMT R2, R9, 0x7770, RZ ;  /* 0x0000777009027816 */ /* 0x001fca00000000ff */
[----:B--2---:R0:W-:Y:S04]  /*113890*/  @P0 STG.E.U8 desc[UR62][R50.64], R2 ;  /* 0x0000000232000986 */ /* 0x0041e8000c10113e */
[----:B0-----:R-:W2:Y:S04]  /*1138a0*/  LDL.LU.64 R50, [R1+0x2720] ;  /* 0x0027200001327983 */ /* 0x001ea80000300a00 */
[----:B------:R-:W4:Y:S04]  /*1138b0*/  LDL.LU.64 R10, [R1+0x2718] ;  /* 0x00271800010a7983 */ /* 0x000f280000300a00 */
[----:B------:R-:W5:Y:S04]  /*1138c0*/  LDL.LU.64 R42, [R1+0x2710] ;  /* 0x00271000012a7983 */ /* 0x000f680000300a00 */
[----:B------:R-:W3:Y:S04]  /*1138d0*/  LDL.LU.64 R60, [R1+0x2708] ;  /* 0x00270800013c7983 */ /* 0x000ee80000300a00 */
[----:B------:R-:W4:Y:S04]  /*1138e0*/  LDL.LU.64 R44, [R1+0x2700] ;  /* 0x00270000012c7983 */ /* 0x000f280000300a00 */
[----:B------:R-:W4:Y:S04]  /*1138f0*/  LDL.LU.64 R48, [R1+0x26f8] ;  /* 0x0026f80001307983 */ /* 0x000f280000300a00 */
[----:B------:R-:W4:Y:S01]  /*113900*/  LDL.LU R27, [R1+0x2c0] ;  /* 0x0002c000011b7983 */ /* 0x000f220000300800 */
[----:B------:R-:W-:-:S02]  /*113910*/  LOP3.LUT P3, RZ, R36, 0x800000, RZ, 0xc0, !PT ;  /* 0x0080000024ff7812 */ /* 0x000fc4000786c0ff */
[----:B------:R-:W-:Y:S02]  /*113920*/  PRMT R2, R9, 0x7771, RZ ;  /* 0x0000777109027816 */ /* 0x000fe400000000ff */
[----:B------:R-:W-:Y:S02]  /*113930*/  LOP3.LUT R56, R56, 0xffdfffff, RZ, 0xc0, !PT ;  /* 0xffdfffff38387812 */ /* 0x000fe400078ec0ff */
[C---:B------:R-:W-:Y:S02]  /*113940*/  LOP3.LUT P2, RZ, R36.reuse, 0x2000000, RZ, 0xc0, !PT ;  /* 0x0200000024ff7812 */ /* 0x040fe4000784c0ff */
[C---:B------:R-:W-:Y:S02]  /*113950*/  LOP3.LUT P1, RZ, R36.reuse, 0x8000000, RZ, 0xc0, !PT ;  /* 0x0800000024ff7812 */ /* 0x040fe4000782c0ff */
[----:B------:R-:W-:-:S03]  /*113960*/  LOP3.LUT P0, RZ, R36, 0x20000000, RZ, 0xc0, !PT ;  /* 0x2000000024ff7812 */ /* 0x000fc6000780c0ff */
[----:B--2---:R0:W-:Y:S04]  /*113970*/  @P3 STG.E.U8 desc[UR62][R50.64], R2 ;  /* 0x0000000232003986 */ /* 0x0041e8000c10113e */
[----:B0-----:R-:W2:Y:S01]  /*113980*/  LDL.LU.64 R50, [R1+0x26f0] ;  /* 0x0026f00001327983 */ /* 0x001ea20000300a00 */
[----:B---3--:R-:W-:-:S03]  /*113990*/  LOP3.LUT P6, RZ, R7, 0x2000, RZ, 0xc0, !PT ;  /* 0x0000200007ff7812 */ /* 0x008fc600078cc0ff */
[----:B------:R-:W3:Y:S04]  /*1139a0*/  LDL.LU R8, [R1+0x2c4] ;  /* 0x0002c40001087983 */ /* 0x000ee80000300800 */
[----:B------:R-:W3:Y:S04]  /*1139b0*/  LDL.LU.64 R22, [R1+0x26e8] ;  /* 0x0026e80001167983 */ /* 0x000ee80000300a00 */
[----:B------:R-:W3:Y:S02]  /*1139c0*/  LDL.LU.64 R20, [R1+0x26e0] ;  /* 0x0026e00001147983 */ /* 0x000ee40000300a00 */
        /* <DEDUP_REMOVED lines=19> */
[----:B------:R-:W-:Y:S02]  /*113b00*/  LOP3.LUT P6, RZ, R7, 0x4, RZ, 0xc0, !PT ;  /* 0x0000000407ff7812 */ /* 0x000fe400078cc0ff */
[----:B------:R-:W-:Y:S01]  /*113b10*/  LOP3.LUT R56, R56, 0xf7ffffff, RZ, 0xc0, !PT ;  /* 0xf7ffffff38387812 */ /* 0x000fe200078ec0ff */
[----:B----4-:R0:W-:Y:S10]  /*113b20*/  @P2 STG.E.U8 desc[UR62][R10.64], R2 ;  /* 0x000000020a002986 */ /* 0x0101f4000c10113e */
[----:B------:R-:W-:-:S02]  /*113b30*/  @P6 LOP3.LUT R56, R56, 0x8000000, RZ, 0xfc, !PT ;  /* 0x0800000038386812 */ /* 0x000fc400078efcff */
[----:B------:R-:W-:Y:S02]  /*113b40*/  LOP3.LUT P6, RZ, R7, 0x1, RZ, 0xc0, !PT ;  /* 0x0000000107ff7812 */ /* 0x000fe400078cc0ff */
[----:B0-----:R-:W-:Y:S02]  /*113b50*/  PRMT R2, R9, 0x7773, RZ ;  /* 0x0000777309027816 */ /* 0x001fe400000000ff */
[----:B------:R-:W4:Y:S01]  /*113b60*/  LDL.LU R9, [R1+0x2c8] ;  /* 0x0002c80001097983 */ /* 0x000f220000300800 */
[----:B------:R-:W-:-:S03]  /*113b70*/  LOP3.LUT R56, R56, 0xefffffff, RZ, 0xc0, !PT ;  /* 0xefffffff38387812 */ /* 0x000fc600078ec0ff */
[----:B------:R-:W4:Y:S04]  /*113b80*/  LDL.LU.64 R14, [R1+0x26c8] ;  /* 0x0026c800010e7983 */ /* 0x000f280000300a00 */
[----:B-----5:R0:W-:Y:S01]  /*113b90*/  @P1 STG.E.U8 desc[UR62][R42.64], R2 ;  /* 0x000000022a001986 */ /* 0x0201e2000c10113e */
[----:B------:R-:W-:Y:S02]  /*113ba0*/  @P6 LOP3.LUT R56, R56, 0x10000000, RZ, 0xfc, !PT ;  /* 0x1000000038386812 */ /* 0x000fe400078efcff */
[----:B------:R-:W-:Y:S01]  /*113bb0*/  LOP3.LUT P6, RZ, R36, 0x80000000, RZ, 0xc0, !PT ;  /* 0x8000000024ff7812 */ /* 0x000fe200078cc0ff */
[----:B------:R-:W5:Y:S04]  /*113bc0*/  LDL.LU.64 R12, [R1+0x26c0] ;  /* 0x0026c000010c7983 */ /* 0x000f680000300a00 */
[----:B------:R-:W5:Y:S01]  /*113bd0*/  LDL.LU.64 R10, [R1+0x26b8] ;  /* 0x0026b800010a7983 */ /* 0x000f620000300a00 */
[----:B0-----:R-:W-:-:S03]  /*113be0*/  PRMT R2, R27, 0x7770, RZ ;  /* 0x000077701b027816 */ /* 0x001fc600000000ff */
[----:B------:R-:W5:Y:S04]  /*113bf0*/  LDL.LU.64 R42, [R1+0x26b0] ;  /* 0x0026b000012a7983 */ /* 0x000f680000300a00 */
[----:B------:R0:W-:Y:S02]  /*113c00*/  @P0 STG.E.U8 desc[UR62][R60.64], R2 ;  /* 0x000000023c000986 */ /* 0x0001e4000c10113e */
[----:B0-----:R-:W-:Y:S02]  /*113c10*/  PRMT R2, R27, 0x7771, RZ ;  /* 0x000077711b027816 */ /* 0x001fe400000000ff */
[----:B------:R-:W5:Y:S04]  /*113c20*/  LDL.LU.64 R60, [R1+0x26a8] ;  /* 0x0026a800013c7983 */ /* 0x000f680000300a00 */
[----:B------:R0:W-:Y:S01]  /*113c30*/  @P6 STG.E.U8 desc[UR62][R44.64], R2 ;  /* 0x000000022c006986 */ /* 0x0001e2000c10113e */
[----:B------:R-:W-:-:S02]  /*113c40*/  LOP3.LUT P6, RZ, R56, 0x10000000, RZ, 0xc0, !PT ;  /* 0x1000000038ff7812 */ /* 0x000fc400078cc0ff */
[----:B0-----:R-:W-:Y:S01]  /*113c50*/  PRMT R2, R27, 0x7772, RZ ;  /* 0x000077721b027816 */ /* 0x001fe200000000ff */
[----:B------:R-:W5:Y:S10]  /*113c60*/  LDL.LU.64 R44, [R1+0x26a0] ;  /* 0x0026a000012c7983 */ /* 0x000f740000300a00 */
[----:B------:R0:W-:Y:S01]  /*113c70*/  @P6 STG.E.U8 desc[UR62][R48.64], R2 ;  /* 0x0000000230006986 */ /* 0x0001e2000c10113e */
[----:B------:R-:W-:-:S03]  /*113c80*/  LOP3.LUT P6, RZ, R56, 0x8000000, RZ, 0xc0, !PT ;  /* 0x0800000038ff7812 */ /* 0x000fc600078cc0ff */
[----:B0-----:R-:W5:Y:S01]  /*113c90*/  LDL.LU.64 R48, [R1+0x2698] ;  /* 0x0026980001307983 */ /* 0x001f620000300a00 */
[----:B------:R-:W-:-:S09]  /*113ca0*/  PRMT R2, R27, 0x7773, RZ ;  /* 0x000077731b027816 */ /* 0x000fd200000000ff */
[----:B--2---:R0:W-:Y:S04]  /*113cb0*/  @P6 STG.E.U8 desc[UR62][R50.64], R2 ;  /* 0x0000000232006986 */ /* 0x0041e8000c10113e */
[----:B0-----:R-:W2:Y:S01]  /*113cc0*/  LDL.LU.64 R50, [R1+0x2690] ;  /* 0x0026900001327983 */ /* 0x001ea20000300a00 */
[----:B------:R-:W-:Y:S02]  /*113cd0*/  LOP3.LUT P6, RZ, R56, 0x4000000, RZ, 0xc0, !PT ;  /* 0x0400000038ff7812 */ /* 0x000fe400078cc0ff */
[----:B---3--:R-:W-:-:S11]  /*113ce0*/  PRMT R2, R8, 0x7770, RZ ;  /* 0x0000777008027816 */ /* 0x008fd600000000ff */
        /* <DEDUP_REMOVED lines=12> */
[C---:B------:R-:W-:Y:S02]  /*113db0*/  LOP3.LUT P4, RZ, R7.reuse, 0x20000, RZ, 0xc0, !PT ;  /* 0x0002000007ff7812 */ /* 0x040fe4000788c0ff */
[----:B------:R-:W-:Y:S02]  /*113dc0*/  LOP3.LUT P3, RZ, R7, 0x80000, RZ, 0xc0, !PT ;  /* 0x0008000007ff7812 */ /* 0x000fe4000786c0ff */
[----:B----4-:R-:W-:-:S05]  /*113dd0*/  PRMT R2, R9, 0x7770, RZ ;  /* 0x0000777009027816 */ /* 0x010fca00000000ff */
[----:B------:R0:W-:Y:S01]  /*113de0*/  @P6 STG.E.U8 desc[UR62][R14.64], R2 ;  /* 0x000000020e006986 */ /* 0x0001e2000c10113e */
[----:B------:R-:W-:Y:S02]  /*113df0*/  LOP3.LUT P6, RZ, R56, 0x200000, RZ, 0xc0, !PT ;  /* 0x0020000038ff7812 */ /* 0x000fe400078cc0ff */
[----:B0-----:R-:W-:-:S11]  /*113e00*/  PRMT R2, R9, 0x7771, RZ ;  /* 0x0000777109027816 */ /* 0x001fd600000000ff */
        /* <DEDUP_REMOVED lines=10> */
[----:B0-----:R-:W-:-:S05]  /*113eb0*/  PRMT R2, R6, 0x7771, RZ ;  /* 0x0000777106027816 */ /* 0x001fca00000000ff */
[----:B------:R0:W-:Y:S02]  /*113ec0*/  @P2 STG.E.U8 desc[UR62][R44.64], R2 ;  /* 0x000000022c002986 */ /* 0x0001e4000c10113e */
[----:B0-----:R-:W-:-:S05]  /*113ed0*/  PRMT R2, R6, 0x7772, RZ ;  /* 0x0000777206027816 */ /* 0x001fca00000000ff */
[----:B------:R0:W-:Y:S02]  /*113ee0*/  @P1 STG.E.U8 desc[UR62][R48.64], R2 ;  /* 0x0000000230001986 */ /* 0x0001e4000c10113e */
[----:B0-----:R-:W-:Y:S02]  /*113ef0*/  PRMT R2, R6, 0x7773, RZ ;  /* 0x0000777306027816 */ /* 0x001fe400000000ff */
[----:B------:R-:W3:Y:S04]  /*113f00*/  LDL.LU R6, [R1+0x4614] ;  /* 0x0046140001067983 */ /* 0x000ee80000300800 */
[----:B--2---:R0:W-:Y:S04]  /*113f10*/  @P0 STG.E.U8 desc[UR62][R50.64], R2 ;  /* 0x0000000232000986 */ /* 0x0041e8000c10113e */
[----:B0-----:R-:W2:Y:S04]  /*113f20*/  LDL.LU.64 R50, [R1+0x2688] ;  /* 0x0026880001327983 */ /* 0x001ea80000300a00 */
[----:B------:R-:W4:Y:S04]  /*113f30*/  LDL.LU.64 R10, [R1+0x2680] ;  /* 0x00268000010a7983 */ /* 0x000f280000300a00 */
[----:B------:R-:W5:Y:S04]  /*113f40*/  LDL.LU.64 R8, [R1+0x2670] ;  /* 0x0026700001087983 */ /* 0x000f680000300a00 */
[----:B------:R-:W2:Y:S04]  /*113f50*/  LDL.LU R61, [R1+0x2b0] ;  /* 0x0002b000013d7983 */ /* 0x000ea80000300800 */
[----:B------:R-:W3:Y:S04]  /*113f60*/  LDL.LU.64 R42, [R1+0x2668] ;  /* 0x00266800012a7983 */ /* 0x000ee80000300a00 */
[----:B------:R-:W3:Y:S04]  /*113f70*/  LDL.LU.64 R44, [R1+0x2660] ;  /* 0x00266000012c7983 */ /* 0x000ee80000300a00 */
[----:B------:R-:W3:Y:S04]  /*113f80*/  LDL.LU.64 R48, [R1+0x2658] ;  /* 0x0026580001307983 */ /* 0x000ee80000300a00 */
[----:B------:R-:W3:Y:S01]  /*113f90*/  LDL.LU R27, [R1+0x2b4] ;  /* 0x0002b400011b7983 */ /* 0x000ee20000300800 */
[----:B------:R-:W-:-:S02]  /*113fa0*/  LOP3.LUT P3, RZ, R7, 0x2000000, RZ, 0xc0, !PT ;  /* 0x0200000007ff7812 */ /* 0x000fc4000786c0ff */
[----:B------:R-:W-:Y:S02]  /*113fb0*/  LOP3.LUT R56, R56, 0xffffdfff, RZ, 0xc0, !PT ;  /* 0xffffdfff38387812 */ /* 0x000fe400078ec0ff */
[C---:B------:R-:W-:Y:S02]  /*113fc0*/  LOP3.LUT P2, RZ, R7.reuse, 0x10000000, RZ, 0xc0, !PT ;  /* 0x1000000007ff7812 */ /* 0x040fe4000784c0ff */
[C---:B------:R-:W-:Y:S02]  /*113fd0*/  LOP3.LUT P1, RZ, R7.reuse, 0x20000000, RZ, 0xc0, !PT ;  /* 0x2000000007ff7812 */ /* 0x040fe4000782c0ff */
[----:B------:R-:W-:Y:S02]  /*113fe0*/  LOP3.LUT P0, RZ, R7, 0x80000000, RZ, 0xc0, !PT ;  /* 0x8000000007ff7812 */ /* 0x000fe4000780c0ff */
[----:B--2---:R-:W-:-:S05]  /*113ff0*/  PRMT R2, R61, 0x7770, RZ ;  /* 0x000077703d027816 */ /* 0x004fca00000000ff */
[----:B------:R0:W-:Y:S04]  /*114000*/  @P3 STG.E.U8 desc[UR62][R50.64], R2 ;  /* 0x0000000232003986 */ /* 0x0001e8000c10113e */
        /* <DEDUP_REMOVED lines=9> */
[----:B------:R-:W3:Y:S01]  /*1140a0*/  LDL.LU.64 R16, [R1+0x2630] ;  /* 0x0026300001107983 */ /* 0x000ee20000300a00 */
[----:B------:R-:W-:-:S03]  /*1140b0*/  PRMT R2, R61, 0x7771, RZ ;  /* 0x000077713d027816 */ /* 0x000fc600000000ff */
[----:B------:R-:W3:Y:S04]  /*1140c0*/  LDL.LU.64 R14, [R1+0x2628] ;  /* 0x00262800010e7983 */ /* 0x000ee80000300a00 */
[----:B------:R-:W-:Y:S01]  /*1140d0*/  @P6 LOP3.LUT R56, R56, 0x4000, RZ, 0xfc, !PT ;  /* 0x0000400038386812 */ /* 0x000fe200078efcff */
[----:B----4-:R0:W-:Y:S01]  /*1140e0*/  @P2 STG.E.U8 desc[UR62][R10.64], R2 ;  /* 0x000000020a002986 */ /* 0x0101e2000c10113e */
[----:B------:R-:W-:Y:S02]  /*1140f0*/  LOP3.LUT P6, RZ, R6, 0x1000, RZ, 0xc0, !PT ;  /* 0x0000100006ff7812 */ /* 0x000fe400078cc0ff */
[----:B------:R-:W-:Y:S01]  /*114100*/  LOP3.LUT R56, R56, 0xffff7fff, RZ, 0xc0, !PT ;  /* 0xffff7fff38387812 */ /* 0x000fe200078ec0ff */
[----:B------:R-:W4:Y:S01]  /*114110*/  LDL.LU.64 R12, [R1+0x2620] ;  /* 0x00262000010c7983 */ /* 0x000f220000300a00 */
[----:B0-----:R-:W-:-:S03]  /*114120*/  PRMT R2, R61, 0x7772, RZ ;  /* 0x000077723d027816 */ /* 0x001fc600000000ff */
[----:B------:R-:W4:Y:S06]  /*114130*/  LDL.LU.64 R10, [R1+0x2618] ;  /* 0x00261800010a7983 */ /* 0x000f2c0000300a00 */
        /* <DEDUP_REMOVED lines=21> */
[----:B0-----:R-:W-:Y:S02]  /*114290*/  PRMT R2, R27, 0x7770, RZ ;  /* 0x000077701b027816 */ /* 0x001fe400000000ff */
        /* <DEDUP_REMOVED lines=31> */
[----:B----4-:R0:W-:Y:S01]  /*114490*/  @P6 STG.E.U8 desc[UR62][R12.64], R2 ;  /* 0x000000020c006986 */ /* 0x0101e2000c10113e */
[----:B------:R-:W-:Y:S02]  /*1144a0*/  LOP3.LUT P3, RZ, R6, 0x200000, RZ, 0xc0, !PT ;  /* 0x0020000006ff7812 */ /* 0x000fe4000786c0ff */
[----:B0-----:R-:W-:-:S05]  /*1144b0*/  PRMT R2, R5, 0x7771, RZ ;  /* 0x0000777105027816 */ /* 0x001fca00000000ff */
[----:B------:R0:W-:Y:S01]  /*1144c0*/  @P5 STG.E.U8 desc[UR62][R10.64], R2 ;  /* 0x000000020a005986 */ /* 0x0001e2000c10113e */
[----:B------:R-:W-:Y:S02]  /*1144d0*/  LOP3.LUT P2, RZ, R6, 0x800000, RZ, 0xc0, !PT ;  /* 0x0080000006ff7812 */ /* 0x000fe4000784c0ff */
[----:B0-----:R-:W-:-:S05]  /*1144e0*/  PRMT R2, R5, 0x7772, RZ ;  /* 0x0000777205027816 */ /* 0x001fca00000000ff */
[----:B-----5:R0:W-:Y:S01]  /*1144f0*/  @P4 STG.E.U8 desc[UR62][R8.64], R2 ;  /* 0x0000000208004986 */ /* 0x0201e2000c10113e */
[C---:B------:R-:W-:Y:S02]  /*114500*/  LOP3.LUT P1, RZ, R6.reuse, 0x2000000, RZ, 0xc0, !PT ;  /* 0x0200000006ff7812 */ /* 0x040fe4000782c0ff */
[----:B0-----:R-:W-:Y:S02]  /*114510*/  PRMT R2, R5, 0x7773, RZ ;  /* 0x0000777305027816 */ /* 0x001fe400000000ff */
[----:B------:R-:W-:Y:S01]  /*114520*/  LOP3.LUT P0, RZ, R6, 0x8000000, RZ, 0xc0, !PT ;  /* 0x0800000006ff7812 */ /* 0x000fe2000780c0ff */
[----:B------:R-:W3:Y:S04]  /*114530*/  LDL.LU R5, [R1+0x4610] ;  /* 0x0046100001057983 */ /* 0x000ee80000300800 */
[----:B------:R0:W-:Y:S02]  /*114540*/  @P3 STG.E.U8 desc[UR62][R42.64], R2 ;  /* 0x000000022a003986 */ /* 0x0001e4000c10113e */
[----:B0-----:R-:W-:-:S05]  /*114550*/  PRMT R2, R61, 0x7770, RZ ;  /* 0x000077703d027816 */ /* 0x001fca00000000ff */
        /* <DEDUP_REMOVED lines=9> */
[----:B------:R-:W4:Y:S04]  /*1145f0*/  LDL.LU R60, [R1+0x2a4] ;  /* 0x0002a400013c7983 */ /* 0x000f280000300800 */
[----:B------:R-:W4:Y:S04]  /*114600*/  LDL.LU.64 R44, [R1+0x25c8] ;  /* 0x0025c800012c7983 */ /* 0x000f280000300a00 */
[----:B------:R-:W4:Y:S04]  /*114610*/  LDL.LU.64 R48, [R1+0x25c0] ;  /* 0x0025c00001307983 */ /* 0x000f280000300a00 */
[----:B------:R-:W4:Y:S01]  /*114620*/  LDL.LU R23, [R1+0x2a8] ;  /* 0x0002a80001177983 */ /* 0x000f220000300800 */
[----:B------:R-:W-:-:S02]  /*114630*/  LOP3.LUT P3, RZ, R6, 0x20000000, RZ, 0xc0, !PT ;  /* 0x2000000006ff7812 */ /* 0x000fc4000786c0ff */
[----:B------:R-:W-:Y:S02]  /*114640*/  PRMT R2, R61, 0x7773, RZ ;  /* 0x000077733d027816 */ /* 0x000fe400000000ff */
[----:B------:R-:W-:Y:S02]  /*114650*/  LOP3.LUT R56, R56, 0xffffffdf, RZ, 0xc0, !PT ;  /* 0xffffffdf38387812 */ /* 0x000fe400078ec0ff */
[----:B------:R-:W-:Y:S02]  /*114660*/  LOP3.LUT P2, RZ, R6, 0x80000000, RZ, 0xc0, !PT ;  /* 0x8000000006ff7812 */ /* 0x000fe4000784c0ff */
[----:B---3--:R-:W-:-:S05]  /*114670*/  LOP3.LUT P6, RZ, R5, 0x80000, RZ, 0xc0, !PT ;  /* 0x0008000005ff7812 */ /* 0x008fca00078cc0ff */
[----:B--2---:R0:W-:Y:S04]  /*114680*/  @P3 STG.E.U8 desc[UR62][R50.64], R2 ;  /* 0x0000000232003986 */ /* 0x0041e8000c10113e */
[----:B0-----:R-:W2:Y:S04]  /*114690*/  LDL.LU.64 R50, [R1+0x25b8] ;  /* 0x0025b80001327983 */ /* 0x001ea80000300a00 */
[----:B------:R-:W-:Y:S02]  /*1146a0*/  @P6 LOP3.LUT R56, R56, 0x20, RZ, 0xfc, !PT ;  /* 0x0000002038386812 */ /* 0x000fe400078efcff */
[----:B------:R-:W-:Y:S01]  /*1146b0*/  LOP3.LUT P6, RZ, R5, 0x20000, RZ, 0xc0, !PT ;  /* 0x0002000005ff7812 */ /* 0x000fe200078cc0ff */
[----:B------:R-:W3:Y:S01]  /*1146c0*/  LDL.LU.64 R26, [R1+0x25b0] ;  /* 0x0025b000011a7983 */ /* 0x000ee20000300a00 */
[----:B------:R-:W-:-:S03]  /*1146d0*/  LOP3.LUT R56, R56, 0xffffffbf, RZ, 0xc0, !PT ;  /* 0xffffffbf38387812 */ /* 0x000fc600078ec0ff */
[----:B------:R-:W3:Y:S04]  /*1146e0*/  LDL.LU.64 R20, [R1+0x25a8] ;  /* 0x0025a80001147983 */ /* 0x000ee80000300a00 */
[----:B------:R-:W3:Y:S04]  /*1146f0*/  LDL.LU R61, [R1+0x2ac] ;  /* 0x0002ac00013d7983 */ /* 0x000ee80000300800 */
[----:B------:R-:W-:Y:S01]  /*114700*/  @P6 LOP3.LUT R56, R56, 0x40, RZ, 0xfc, !PT ;  /* 0x0000004038386812 */ /* 0x000fe200078efcff */
[----:B------:R-:W3:Y:S01]  /*114710*/  LDL.LU.64 R18, [R1+0x25a0] ;  /* 0x0025a00001127983 */ /* 0x000ee20000300a00 */
[----:B------:R-:W-:-:S02]  /*114720*/  LOP3.LUT P6, RZ, R5, 0x8000, RZ, 0xc0, !PT ;  /* 0x0000800005ff7812 */ /* 0x000fc400078cc0ff */
[----:B------:R-:W-:Y:S01]  /*114730*/  LOP3.LUT R56, R56, 0xffffff7f, RZ, 0xc0, !PT ;  /* 0xffffff7f38387812 */ /* 0x000fe200078ec0ff */
[----:B------:R-:W3:Y:S01]  /*114740*/  LDL.LU.64 R16, [R1+0x2598] ;  /* 0x0025980001107983 */ /* 0x000ee20000300a00 */
[C---:B------:R-:W-:Y:S02]  /*114750*/  LOP3.LUT P1, RZ, R5.reuse, 0x2, RZ, 0xc0, !PT ;  /* 0x0000000205ff7812 */ /* 0x040fe4000782c0ff */
[----:B----4-:R-:W-:Y:S01]  /*114760*/  PRMT R2, R60, 0x7770, RZ ;  /* 0x000077703c027816 */ /* 0x010fe200000000ff */
[----:B------:R-:W4:Y:S06]  /*114770*/  LDL.LU.64 R14, [R1+0x2590] ;  /* 0x00259000010e7983 */ /* 0x000f2c0000300a00 */
[----:B------:R-:W-:Y:S01]  /*114780*/  @P6 LOP3.LUT R56, R56, 0x80, RZ, 0xfc, !PT ;  /* 0x0000008038386812 */ /* 0x000fe200078efcff */
[----:B------:R0:W-:Y:S01]  /*114790*/  @P2 STG.E.U8 desc[UR62][R10.64], R2 ;  /* 0x000000020a002986 */ /* 0x0001e2000c10113e */
[----:B------:R-:W-:-:S02]  /*1147a0*/  LOP3.LUT P6, RZ, R5, 0x2000, RZ, 0xc0, !PT ;  /* 0x0000200005ff7812 */ /* 0x000fc400078cc0ff */
[----:B------:R-:W-:Y:S01]  /*1147b0*/  LOP3.LUT R56, R56, 0xfffffeff, RZ, 0xc0, !PT ;  /* 0xfffffeff38387812 */ /* 0x000fe200078ec0ff */
[----:B------:R-:W4:Y:S01]  /*1147c0*/  LDL.LU.64 R12, [R1+0x2588] ;  /* 0x00258800010c7983 */ /* 0x000f220000300a00 */
[----:B------:R-:W-:Y:S02]  /*1147d0*/  LOP3.LUT P0, RZ, R5, 0x4, RZ, 0xc0, !PT ;  /* 0x0000000405ff7812 */ /* 0x000fe4000780c0ff */
[----:B0-----:R-:W-:Y:S01]  /*1147e0*/  PRMT R2, R60, 0x7771, RZ ;  /* 0x000077713c027816 */ /* 0x001fe200000000ff */
[----:B------:R-:W4:Y:S06]  /*1147f0*/  LDL.LU.64 R10, [R1+0x2580] ;  /* 0x00258000010a7983 */ /* 0x000f2c0000300a00 */
[----:B------:R-:W-:-:S02]  /*114800*/  @P6 LOP3.LUT R56, R56, 0x100, RZ, 0xfc, !PT ;  /* 0x0000010038386812 */ /* 0x000fc400078efcff */
        /* <DEDUP_REMOVED lines=44> */
[----:B----4-:R0:W-:Y:S01]  /*114ad0*/  @P6 STG.E.U8 desc[UR62][R14.64], R2 ;  /* 0x000000020e006986 */ /* 0x0101e2000c10113e */
        /* <DEDUP_REMOVED lines=30> */
[----:B------:R-:W-:Y:S02]  /*114cc0*/  PRMT R2, R60, 0x7772, RZ ;  /* 0x000077723c027816 */ /* 0x000fe400000000ff */
[----:B------:R-:W-:Y:S02]  /*114cd0*/  LOP3.LUT R57, R57, 0xdfffffff, RZ, 0xc0, !PT ;  /* 0xdfffffff39397812 */ /* 0x000fe400078ec0ff */
[----:B------:R-:W-:Y:S02]  /*114ce0*/  LOP3.LUT R56, R56, 0xfffffffe, RZ, 0xc0, !PT ;  /* 0xfffffffe38387812 */ /* 0x000fe400078ec0ff */
[----:B---3--:R-:W-:-:S03]  /*114cf0*/  LOP3.LUT P6, RZ, R4, 0x200000, RZ, 0xc0, !PT ;  /* 0x0020000004ff7812 */ /* 0x008fc600078cc0ff */
[----:B--2---:R0:W-:Y:S04]  /*114d00*/  @P3 STG.E.U8 desc[UR62][R50.64], R2 ;  /* 0x0000000232003986 */ /* 0x0041e8000c10113e */
[----:B0-----:R-:W2:Y:S06]  /*114d10*/  LDL.LU.64 R50, [R1+0x2520] ;  /* 0x0025200001327983 */ /* 0x001eac0000300a00 */
[----:B------:R-:W-:-:S02]  /*114d20*/  @P6 LOP3.LUT R57, R57, 0x20000000, RZ, 0xfc, !PT ;  /* 0x2000000039396812 */ /* 0x000fc400078efcff */
[----:B------:R-:W-:Y:S01]  /*114d30*/  LOP3.LUT P6, RZ, R4, 0x100000, RZ, 0xc0, !PT ;  /* 0x0010000004ff7812 */ /* 0x000fe200078cc0ff */
[----:B------:R-:W3:Y:S01]  /*114d40*/  LDL.LU.64 R26, [R1+0x2518] ;  /* 0x00251800011a7983 */ /* 0x000ee20000300a00 */
[----:B------:R-:W-:-:S03]  /*114d50*/  LOP3.LUT R57, R57, 0xbfffffff, RZ, 0xc0, !PT ;  /* 0xbfffffff39397812 */ /* 0x000fc600078ec0ff */
[----:B------:R-:W3:Y:S01]  /*114d60*/  LDL.LU.64 R22, [R1+0x2510] ;  /* 0x0025100001167983 */ /* 0x000ee20000300a00 */
[C---:B------:R-:W-:Y:S02]  /*114d70*/  LOP3.LUT P2, RZ, R4.reuse, 0x2, RZ, 0xc0, !PT ;  /* 0x0000000204ff7812 */ /* 0x040fe4000784c0ff */
[C---:B------:R-:W-:Y:S01]  /*114d80*/  LOP3.LUT P1, RZ, R4.reuse, 0x8, RZ, 0xc0, !PT ;  /* 0x0000000804ff7812 */ /* 0x040fe2000782c0ff */
[----:B------:R-:W3:Y:S04]  /*114d90*/  LDL.LU.64 R20, [R1+0x2508] ;  /* 0x0025080001147983 */ /* 0x000ee80000300a00 */
        /* <DEDUP_REMOVED lines=12> */
[----:B------:R-:W-:Y:S02]  /*114e60*/  LOP3.LUT R56, R56, 0xfffffffb, RZ, 0xc0, !PT ;  /* 0xfffffffb38387812 */ /* 0x000fe400078ec0ff */
[----:B0-----:R-:W-:-:S09]  /*114e70*/  PRMT R2, R61, 0x7770, RZ ;  /* 0x000077703d027816 */ /* 0x001fd200000000ff */
[----:B------:R-:W-:Y:S02]  /*114e80*/  @P6 LOP3.LUT R56, R56, 0x4, RZ, 0xfc, !PT ;  /* 0x0000000438386812 */ /* 0x000fe400078efcff */
[----:B------:R-:W-:Y:S01]  /*114e90*/  LOP3.LUT P6, RZ, R4, 0x800, RZ, 0xc0, !PT ;  /* 0x0000080004ff7812 */ /* 0x000fe200078cc0ff */
[----:B-----5:R0:W-:Y:S01]  /*114ea0*/  @P1 STG.E.U8 desc[UR62][R44.64], R2 ;  /* 0x000000022c001986 */ /* 0x0201e2000c10113e */
[----:B------:R-:W-:-:S03]  /*114eb0*/  LOP3.LUT R56, R56, 0xfffffff7, RZ, 0xc0, !PT ;  /* 0xfffffff738387812 */ /* 0x000fc600078ec0ff */
[----:B0-----:R-:W4:Y:S04]  /*114ec0*/  LDL.LU R44, [R1+0x280] ;  /* 0x00028000012c7983 */ /* 0x001f280000300800 */
[----:B------:R-:W5:Y:S04]  /*114ed0*/  LDL.LU.64 R18, [R1+0x2500] ;  /* 0x0025000001127983 */ /* 0x000f680000300a00 */
[----:B------:R-:W-:Y:S02]  /*114ee0*/  @P6 LOP3.LUT R56, R56, 0x8, RZ, 0xfc, !PT ;  /* 0x0000000838386812 */ /* 0x000fe400078efcff */
[C---:B------:R-:W-:Y:S01]  /*114ef0*/  LOP3.LUT P6, RZ, R4.reuse, 0x200, RZ, 0xc0, !PT ;  /* 0x0000020004ff7812 */ /* 0x040fe200078cc0ff */
[----:B------:R-:W5:Y:S01]  /*114f00*/  LDL.LU.64 R16, [R1+0x24f8] ;  /* 0x0024f80001107983 */ /* 0x000f620000300a00 */
[----:B------:R-:W-:-:S02]  /*114f10*/  LOP3.LUT P0, RZ, R4, 0x20, RZ, 0xc0, !PT ;  /* 0x0000002004ff7812 */ /* 0x000fc4000780c0ff */
[----:B------:R-:W-:Y:S01]  /*114f20*/  LOP3.LUT R56, R56, 0xffffffef, RZ, 0xc0, !PT ;  /* 0xffffffef38387812 */ /* 0x000fe200078ec0ff */
[----:B------:R-:W5:Y:S01]  /*114f30*/  LDL.LU R45, [R1+0x284] ;  /* 0x00028400012d7983 */ /* 0x000f620000300800 */
[----:B------:R-:W-:-:S03]  /*114f40*/  PRMT R2, R61, 0x7771, RZ ;  /* 0x000077713d027816 */ /* 0x000fc600000000ff */
[----:B------:R-:W5:Y:S04]  /*114f50*/  LDL.LU.64 R14, [R1+0x24f0] ;  /* 0x0024f000010e7983 */ /* 0x000f680000300a00 */
[----:B------:R-:W-:Y:S01]  /*114f60*/  @P6 LOP3.LUT R56, R56, 0x10, RZ, 0xfc, !PT ;  /* 0x0000001038386812 */ /* 0x000fe200078efcff */
[----:B------:R-:W5:Y:S01]  /*114f70*/  LDL.LU.64 R12, [R1+0x24e8] ;  /* 0x0024e800010c7983 */ /* 0x000f620000300a00 */
[----:B------:R-:W-:-:S03]  /*114f80*/  LOP3.LUT P6, RZ, R4, 0x80, RZ, 0xc0, !PT ;  /* 0x0000008004ff7812 */ /* 0x000fc600078cc0ff */
[----:B------:R0:W-:Y:S04]  /*114f90*/  @P0 STG.E.U8 desc[UR62][R8.64], R2 ;  /* 0x0000000208000986 */ /* 0x0001e8000c10113e */
[----:B------:R-:W5:Y:S01]  /*114fa0*/  LDL.LU.64 R10, [R1+0x24e0] ;  /* 0x0024e000010a7983 */ /* 0x000f620000300a00 */
[----:B0-----:R-:W-:-:S05]  /*114fb0*/  PRMT R2, R61, 0x7772, RZ ;  /* 0x000077723d027816 */ /* 0x001fca00000000ff */
        /* <DEDUP_REMOVED lines=19> */
[----:B0-----:R-:W-:Y:S02]  /*1150f0*/  PRMT R2, R54, 0x7773, RZ ;  /* 0x0000777336027816 */ /* 0x001fe400000000ff */
[----:B------:R-:W-:Y:S01]  /*115100*/  LOP3.LUT P5, RZ, R4, 0x800000, RZ, 0xc0, !PT ;  /* 0x0080000004ff7812 */ /* 0x000fe200078ac0ff */
[----:B------:R-:W3:Y:S08]  /*115110*/  LDL.LU R54, [R1+0x4608] ;  /* 0x0046080001367983 */ /* 0x000ef00000300800 */
[----:B------:R4:W-:Y:S01]  /*115120*/  @P6 STG.E.U8 desc[UR62][R20.64], R2 ;  /* 0x0000000214006986 */ /* 0x0009e2000c10113e */
[----:B------:R-:W-:-:S02]  /*115130*/  LOP3.LUT P6, RZ, R57, 0x80000000, RZ, 0xc0, !PT ;  /* 0x8000000039ff7812 */ /* 0x000fc400078cc0ff */
[----:B----4-:R-:W-:-:S11]  /*115140*/  PRMT R2, R44, 0x7770, RZ ;  /* 0x000077702c027816 */ /* 0x010fd600000000ff */
[----:B-----5:R0:W-:Y:S01]  /*115150*/  @P6 STG.E.U8 desc[UR62][R18.64], R2 ;  /* 0x0000000212006986 */ /* 0x0201e2000c10113e */
[----:B------:R-:W-:Y:S02]  /*115160*/  LOP3.LUT P6, RZ, R57, 0x40000000, RZ, 0xc0, !PT ;  /* 0x4000000039ff7812 */ /* 0x000fe400078cc0ff */
[----:B0-----:R-:W-:-:S11]  /*115170*/  PRMT R2, R44, 0x7771, RZ ;  /* 0x000077712c027816 */ /* 0x001fd600000000ff */
[----:B------:R0:W-:Y:S01]  /*115180*/  @P6 STG.E.U8 desc[UR62][R16.64], R2 ;  /* 0x0000000210006986 */ /* 0x0001e2000c10113e */
[----:B------:R-:W-:Y:S02]  /*115190*/  LOP3.LUT P6, RZ, R57, 0x20000000, RZ, 0xc0, !PT ;  /* 0x2000000039ff7812 */ /* 0x000fe400078cc0ff */
[----:B------:R-:W-:Y:S02]  /*1151a0*/  LOP3.LUT P4, RZ, R4, 0x2000000, RZ, 0xc0, !PT ;  /* 0x0200000004ff7812 */ /* 0x000fe4000788c0ff */
[----:B0-----:R-:W-:-:S09]  /*1151b0*/  PRMT R2, R44, 0x7772, RZ ;  /* 0x000077722c027816 */ /* 0x001fd200000000ff */
        /* <DEDUP_REMOVED lines=22> */
[----:B------:R-:W4:Y:S04]  /*115320*/  LDL.LU.64 R48, [R1+0x2490] ;  /* 0x0024900001307983 */ /* 0x000f280000300a00 */
[----:B------:R-:W4:Y:S01]  /*115330*/  LDL.LU R27, [R1+0x28c] ;  /* 0x00028c00011b7983 */ /* 0x000f220000300800 */
[----:B------:R-:W-:-:S02]  /*115340*/  PRMT R2, R9, 0x7771, RZ ;  /* 0x0000777109027816 */ /* 0x000fc400000000ff */
[C---:B---3--:R-:W-:Y:S02]  /*115350*/  LOP3.LUT P3, RZ, R54.reuse, 0x1, RZ, 0xc0, !PT ;  /* 0x0000000136ff7812 */ /* 0x048fe4000786c0ff */
        /* <DEDUP_REMOVED lines=12> */
[----:B------:R-:W-:Y:S01]  /*115420*/  LOP3.LUT P6, RZ, R54, 0x100, RZ, 0xc0, !PT ;  /* 0x0000010036ff7812 */ /* 0x000fe200078cc0ff */
[----:B--2---:R0:W-:Y:S04]  /*115430*/  @P3 STG.E.U8 desc[UR62][R50.64], R2 ;  /* 0x0000000232003986 */ /* 0x0041e8000c10113e */
[----:B0-----:R-:W2:Y:S04]  /*115440*/  LDL.LU.64 R50, [R1+0x2488] ;  /* 0x0024880001327983 */ /* 0x001ea80000300a00 */
[----:B------:R-:W3:Y:S04]  /*115450*/  LDL.LU R8, [R1+0x270] ;  /* 0x0002700001087983 */ /* 0x000ee80000300800 */
[----:B------:R-:W3:Y:S01]  /*115460*/  LDL.LU.64 R22, [R1+0x2480] ;  /* 0x0024800001167983 */ /* 0x000ee20000300a00 */
[----:B------:R-:W-:-:S03]  /*115470*/  LOP3.LUT R57, R57, 0xfdffffff, RZ, 0xc0, !PT ;  /* 0xfdffffff39397812 */ /* 0x000fc600078ec0ff */
[----:B------:R-:W3:Y:S01]  /*115480*/  LDL.LU.64 R20, [R1+0x2478] ;  /* 0x0024780001147983 */ /* 0x000ee20000300a00 */
[----:B------:R-:W-:Y:S02]  /*115490*/  @P6 LOP3.LUT R57, R57, 0x2000000, RZ, 0xfc, !PT ;  /* 0x0200000039396812 */ /* 0x000fe400078efcff */
[C---:B------:R-:W-:Y:S01]  /*1154a0*/  LOP3.LUT P6, RZ, R54.reuse, 0x80, RZ, 0xc0, !PT ;  /* 0x0000008036ff7812 */ /* 0x040fe200078cc0ff */
[----:B------:R-:W3:Y:S01]  /*1154b0*/  LDL.LU.64 R18, [R1+0x2470] ;  /* 0x0024700001127983 */ /* 0x000ee20000300a00 */
[----:B------:R-:W-:Y:S02]  /*1154c0*/  LOP3.LUT R57, R57, 0xfbffffff, RZ, 0xc0, !PT ;  /* 0xfbffffff39397812 */ /* 0x000fe400078ec0ff */
[----:B------:R-:W-:Y:S01]  /*1154d0*/  LOP3.LUT P2, RZ, R54, 0x2, RZ, 0xc0, !PT ;  /* 0x0000000236ff7812 */ /* 0x000fe2000784c0ff */
[----:B------:R-:W3:Y:S08]  /*1154e0*/  LDL.LU.64 R16, [R1+0x2468] ;  /* 0x0024680001107983 */ /* 0x000ef00000300a00 */
[----:B------:R-:W-:-:S02]  /*1154f0*/  @P6 LOP3.LUT R57, R57, 0x4000000, RZ, 0xfc, !PT ;  /* 0x0400000039396812 */ /* 0x000fc400078efcff */
[----:B------:R-:W-:Y:S02]  /*115500*/  LOP3.LUT P6, RZ, R54, 0x40, RZ, 0xc0, !PT ;  /* 0x0000004036ff7812 */ /* 0x000fe400078cc0ff */
[----:B------:R-:W-:Y:S02]  /*115510*/  PRMT R2, R9, 0x7772, RZ ;  /* 0x0000777209027816 */ /* 0x000fe400000000ff */
[----:B------:R-:W-:-:S03]  /*115520*/  LOP3.LUT R57, R57, 0xf7ffffff, RZ, 0xc0, !PT ;  /* 0xf7ffffff39397812 */ /* 0x000fc600078ec0ff */
[----:B----4-:R0:W-:Y:S01]  /*115530*/  @P2 STG.E.U8 desc[UR62][R10.64], R2 ;  /* 0x000000020a002986 */ /* 0x0101e2000c10113e */
[----:B------:R-:W-:-:S05]  /*115540*/  LOP3.LUT P1, RZ, R54, 0x4, RZ, 0xc0, !PT ;  /* 0x0000000436ff7812 */ /* 0x000fca000782c0ff */
[----:B------:R-:W-:Y:S02]  /*115550*/  @P6 LOP3.LUT R57, R57, 0x8000000, RZ, 0xfc, !PT ;  /* 0x0800000039396812 */ /* 0x000fe400078efcff */
[C---:B------:R-:W-:Y:S02]  /*115560*/  LOP3.LUT P6, RZ, R54.reuse, 0x20, RZ, 0xc0, !PT ;  /* 0x0000002036ff7812 */ /* 0x040fe400078cc0ff */
[----:B0-----:R-:W-:Y:S02]  /*115570*/  PRMT R2, R9, 0x7773, RZ ;  /* 0x0000777309027816 */ /* 0x001fe400000000ff */
[----:B------:R-:W4:Y:S01]  /*115580*/  LDL.LU R9, [R1+0x274] ;  /* 0x0002740001097983 */ /* 0x000f220000300800 */
[----:B------:R-:W-:-:S03]  /*115590*/  LOP3.LUT P0, RZ, R54, 0x8, RZ, 0xc0, !PT ;  /* 0x0000000836ff7812 */ /* 0x000fc6000780c0ff */
[----:B------:R-:W4:Y:S01]  /*1155a0*/  LDL.LU.64 R14, [R1+0x2460] ;  /* 0x00246000010e7983 */ /* 0x000f220000300a00 */
[----:B------:R-:W-:-:S03]  /*1155b0*/  LOP3.LUT R57, R57, 0xefffffff, RZ, 0xc0, !PT ;  /* 0xefffffff39397812 */ /* 0x000fc600078ec0ff */
[----:B-----5:R0:W-:Y:S01]  /*1155c0*/  @P1 STG.E.U8 desc[UR62][R42.64], R2 ;  /* 0x000000022a001986 */ /* 0x0201e2000c10113e */
[----:B------:R-:W-:Y:S02]  /*1155d0*/  @P6 LOP3.LUT R57, R57, 0x10000000, RZ, 0xfc, !PT ;  /* 0x1000000039396812 */ /* 0x000fe400078efcff */
[----:B------:R-:W-:Y:S01]  /*1155e0*/  LOP3.LUT P6, RZ, R54, 0x10, RZ, 0xc0, !PT ;  /* 0x0000001036ff7812 */ /* 0x000fe200078cc0ff */
[----:B------:R-:W5:Y:S04]  /*1155f0*/  LDL.LU.64 R12, [R1+0x2458] ;  /* 0x00245800010c7983 */ /* 0x000f680000300a00 */
[----:B------:R-:W4:Y:S01]  /*115600*/  LDL.LU.64 R10, [R1+0x2450] ;  /* 0x00245000010a7983 */ /* 0x000f220000300a00 */
[----:B0-----:R-:W-:-:S03]  /*115610*/  PRMT R2, R27, 0x7770, RZ ;  /* 0x000077701b027816 */ /* 0x001fc600000000ff */
[----:B------:R-:W4:Y:S04]  /*115620*/  LDL.LU.64 R42, [R1+0x2448] ;  /* 0x00244800012a7983 */ /* 0x000f280000300a00 */
        /* <DEDUP_REMOVED lines=26> */
[----:B----4-:R-:W-:-:S11]  /*1157d0*/  PRMT R2, R9, 0x7770, RZ ;  /* 0x0000777009027816 */ /* 0x010fd600000000ff */
[----:B------:R0:W-:Y:S01]  /*1157e0*/  @P6 STG.E.U8 desc[UR62][R14.64], R2 ;  /* 0x000000020e006986 */ /* 0x0001e2000c10113e */
[----:B------:R-:W-:Y:S02]  /*1157f0*/  LOP3.LUT P6, RZ, R57, 0x200000, RZ, 0xc0, !PT ;  /* 0x0020000039ff7812 */ /* 0x000fe400078cc0ff */
[C---:B------:R-:W-:Y:S02]  /*115800*/  LOP3.LUT P5, RZ, R54.reuse, 0x2000, RZ, 0xc0, !PT ;  /* 0x0000200036ff7812 */ /* 0x040fe400078ac0ff */
[----:B------:R-:W-:Y:S02]  /*115810*/  LOP3.LUT P4, RZ, R54, 0x4000, RZ, 0xc0, !PT ;  /* 0x0000400036ff7812 */ /* 0x000fe4000788c0ff */
[----:B0-----:R-:W-:-:S07]  /*115820*/  PRMT R2, R9, 0x7771, RZ ;  /* 0x0000777109027816 */ /* 0x001fce00000000ff */
        /* <DEDUP_REMOVED lines=41> */
[----:B--2---:R-:W-:-:S05]  /*115ac0*/  PRMT R2, R43, 0x7770, RZ ;  /* 0x000077702b027816 */ /* 0x004fca00000000ff */
[----:B------:R0:W-:Y:S04]  /*115ad0*/  @P3 STG.E.U8 desc[UR62][R50.64], R2 ;  /* 0x0000000232003986 */ /* 0x0001e8000c10113e */
[----:B0-----:R-:W2:Y:S04]  /*115ae0*/  LDL.LU.64 R50, [R1+0x23f0] ;  /* 0x0023f00001327983 */ /* 0x001ea80000300a00 */
[----:B------:R-:W2:Y:S04]  /*115af0*/  LDL.LU.64 R26, [R1+0x23e8] ;  /* 0x0023e800011a7983 */ /* 0x000ea80000300a00 */
[----:B------:R-:W2:Y:S04]  /*115b00*/  LDL.LU.64 R22, [R1+0x23e0] ;  /* 0x0023e00001167983 */ /* 0x000ea80000300a00 */
[----:B------:R-:W2:Y:S01]  /*115b10*/  LDL.LU R17, [R1+0x264] ;  /* 0x0002640001117983 */ /* 0x000ea20000300800 */
[----:B------:R-:W-:-:S02]  /*115b20*/  @P6 LOP3.LUT R57, R57, 0x20000, RZ, 0xfc, !PT ;  /* 0x0002000039396812 */ /* 0x000fc400078efcff */
[C---:B------:R-:W-:Y:S01]  /*115b30*/  LOP3.LUT P6, RZ, R54.reuse, 0x4000000, RZ, 0xc0, !PT ;  /* 0x0400000036ff7812 */ /* 0x040fe200078cc0ff */
[----:B------:R-:W2:Y:S01]  /*115b40*/  LDL.LU.64 R20, [R1+0x23d8] ;  /* 0x0023d80001147983 */ /* 0x000ea20000300a00 */
[----:B------:R-:W-:Y:S02]  /*115b50*/  LOP3.LUT R57, R57, 0xfffbffff, RZ, 0xc0, !PT ;  /* 0xfffbffff39397812 */ /* 0x000fe400078ec0ff */
[C---:B------:R-:W-:Y:S01]  /*115b60*/  LOP3.LUT P2, RZ, R54.reuse, 0x100000, RZ, 0xc0, !PT ;  /* 0x0010000036ff7812 */ /* 0x040fe2000784c0ff */
[----:B------:R-:W2:Y:S01]  /*115b70*/  LDL.LU.64 R18, [R1+0x23d0] ;  /* 0x0023d00001127983 */ /* 0x000ea20000300a00 */
[----:B------:R-:W-:Y:S02]  /*115b80*/  LOP3.LUT P1, RZ, R54, 0x200000, RZ, 0xc0, !PT ;  /* 0x0020000036ff7812 */ /* 0x000fe4000782c0ff */
[----:B------:R-:W-:Y:S01]  /*115b90*/  PRMT R2, R43, 0x7771, RZ ;  /* 0x000077712b027816 */ /* 0x000fe200000000ff */
[----:B------:R-:W2:Y:S04]  /*115ba0*/  LDL.LU.64 R14, [R1+0x23c8] ;  /* 0x0023c800010e7983 */ /* 0x000ea80000300a00 */
[----:B------:R-:W-:-:S02]  /*115bb0*/  @P6 LOP3.LUT R57, R57, 0x40000, RZ, 0xfc, !PT ;  /* 0x0004000039396812 */ /* 0x000fc400078efcff */
[C---:B------:R-:W-:Y:S02]  /*115bc0*/  LOP3.LUT P6, RZ, R54.reuse, 0x2000000, RZ, 0xc0, !PT ;  /* 0x0200000036ff7812 */ /* 0x040fe400078cc0ff */
[----:B------:R-:W-:Y:S01]  /*115bd0*/  LOP3.LUT R57, R57, 0xfff7ffff, RZ, 0xc0, !PT ;  /* 0xfff7ffff39397812 */ /* 0x000fe200078ec0ff */
[----:B----4-:R0:W-:Y:S01]  /*115be0*/  @P2 STG.E.U8 desc[UR62][R10.64], R2 ;  /* 0x000000020a002986 */ /* 0x0101e2000c10113e */
[----:B------:R-:W-:-:S09]  /*115bf0*/  LOP3.LUT P0, RZ, R54, 0x400000, RZ, 0xc0, !PT ;  /* 0x0040000036ff7812 */ /* 0x000fd2000780c0ff */
[----:B------:R-:W-:Y:S02]  /*115c00*/  @P6 LOP3.LUT R57, R57, 0x80000, RZ, 0xfc, !PT ;  /* 0x0008000039396812 */ /* 0x000fe400078efcff */
[----:B------:R-:W-:Y:S02]  /*115c10*/  LOP3.LUT P6, RZ, R54, 0x1000000, RZ, 0xc0, !PT ;  /* 0x0100000036ff7812 */ /* 0x000fe400078cc0ff */
[----:B0-----:R-:W-:Y:S02]  /*115c20*/  PRMT R2, R43, 0x7772, RZ ;  /* 0x000077722b027816 */ /* 0x001fe400000000ff */
[----:B------:R-:W-:-:S03]  /*115c30*/  LOP3.LUT R57, R57, 0xffefffff, RZ, 0xc0, !PT ;  /* 0xffefffff39397812 */ /* 0x000fc600078ec0ff */
[----:B-----5:R0:W-:Y:S06]  /*115c40*/  @P1 STG.E.U8 desc[UR62][R8.64], R2 ;  /* 0x0000000208001986 */ /* 0x0201ec000c10113e */
[----:B------:R-:W-:Y:S02]  /*115c50*/  @P6 LOP3.LUT R57, R57, 0x100000, RZ, 0xfc, !PT ;  /* 0x0010000039396812 */ /* 0x000fe400078efcff */
[----:B0-----:R-:W-:Y:S02]  /*115c60*/  PRMT R2, R43, 0x7773, RZ ;  /* 0x000077732b027816 */ /* 0x001fe400000000ff */
[----:B------:R-:W-:-:S03]  /*115c70*/  LOP3.LUT P6, RZ, R54, 0x800000, RZ, 0xc0, !PT ;  /* 0x0080000036ff7812 */ /* 0x000fc600078cc0ff */
[----:B---3--:R0:W-:Y:S04]  /*115c80*/  @P0 STG.E.U8 desc[UR62][R60.64], R2 ;  /* 0x000000023c000986 */ /* 0x0081e8000c10113e */
[----:B0-----:R-:W3:Y:S01]  /*115c90*/  LDL.LU R60, [R1+0x268] ;  /* 0x00026800013c7983 */ /* 0x001ee20000300800 */
[----:B------:R-:W-:-:S03]  /*115ca0*/  PRMT R2, R16, 0x7770, RZ ;  /* 0x0000777010027816 */ /* 0x000fc600000000ff */
[----:B------:R-:W4:Y:S04]  /*115cb0*/  LDL.LU.64 R12, [R1+0x23c0] ;  /* 0x0023c000010c7983 */ /* 0x000f280000300a00 */
[----:B------:R-:W5:Y:S04]  /*115cc0*/  LDL.LU.64 R10, [R1+0x23b8] ;  /* 0x0023b800010a7983 */ /* 0x000f680000300a00 */
[----:B------:R0:W-:Y:S01]  /*115cd0*/  @P6 STG.E.U8 desc[UR62][R44.64], R2 ;  /* 0x000000022c006986 */ /* 0x0001e2000c10113e */
[----:B------:R-:W-:-:S03]  /*115ce0*/  LOP3.LUT P6, RZ, R57, 0x100000, RZ, 0xc0, !PT ;  /* 0x0010000039ff7812 */ /* 0x000fc600078cc0ff */
[----:B------:R-:W3:Y:S04]  /*115cf0*/  LDL.LU.64 R8, [R1+0x23b0] ;  /* 0x0023b00001087983 */ /* 0x000ee80000300a00 */
[----:B------:R-:W3:Y:S01]  /*115d00*/  LDL.LU.64 R42, [R1+0x23a8] ;  /* 0x0023a800012a7983 */ /* 0x000ee20000300a00 */
[----:B0-----:R-:W-:-:S03]  /*115d10*/  PRMT R2, R16, 0x7771, RZ ;  /* 0x0000777110027816 */ /* 0x001fc600000000ff */
[----:B------:R-:W4:Y:S04]  /*115d20*/  LDL.LU R61, [R1+0x26c] ;  /* 0x00026c00013d7983 */ /* 0x000f280000300800 */
[----:B------:R0:W-:Y:S01]  /*115d30*/  @P6 STG.E.U8 desc[UR62][R48.64], R2 ;  /* 0x0000000230006986 */ /* 0x0001e2000c10113e */
[----:B------:R-:W-:-:S03]  /*115d40*/  LOP3.LUT P6, RZ, R57, 0x80000, RZ, 0xc0, !PT ;  /* 0x0008000039ff7812 */ /* 0x000fc600078cc0ff */
[----:B------:R-:W5:Y:S04]  /*115d50*/  LDL.LU.64 R44, [R1+0x23a0] ;  /* 0x0023a000012c7983 */ /* 0x000f680000300a00 */
[----:B0-----:R-:W5:Y:S01]  /*115d60*/  LDL.LU.64 R48, [R1+0x2398] ;  /* 0x0023980001307983 */ /* 0x001f620000300a00 */
[----:B------:R-:W-:-:S05]  /*115d70*/  PRMT R2, R16, 0x7772, RZ ;  /* 0x0000777210027816 */ /* 0x000fca00000000ff */
[----:B--2---:R0:W-:Y:S04]  /*115d80*/  @P6 STG.E.U8 desc[UR62][R50.64], R2 ;  /* 0x0000000232006986 */ /* 0x0041e8000c10113e */
[----:B0-----:R-:W2:Y:S01]  /*115d90*/  LDL.LU.64 R50, [R1+0x2390] ;  /* 0x0023900001327983 */ /* 0x001ea20000300a00 */
[----:B------:R-:W-:Y:S02]  /*115da0*/  LOP3.LUT P6, RZ, R57, 0x40000, RZ, 0xc0, !PT ;  /* 0x0004000039ff7812 */ /* 0x000fe400078cc0ff */
[----:B------:R-:W-:-:S11]  /*115db0*/  PRMT R2, R16, 0x7773, RZ ;  /* 0x0000777310027816 */ /* 0x000fd600000000ff */
        /* <DEDUP_REMOVED lines=16> */
[----:B---3--:R-:W-:-:S07]  /*115ec0*/  PRMT R2, R60, 0x7770, RZ ;  /* 0x000077703c027816 */ /* 0x008fce00000000ff */
[----:B----4-:R0:W-:Y:S01]  /*115ed0*/  @P6 STG.E.U8 desc[UR62][R12.64], R2 ;  /* 0x000000020c006986 */ /* 0x0101e2000c10113e */
        /* <DEDUP_REMOVED lines=17> */
[----:B------:R-:W3:Y:S04]  /*115ff0*/  LDL.LU.64 R10, [R1+0x2380] ;  /* 0x00238000010a7983 */ /* 0x000ee80000300a00 */
[----:B------:R-:W4:Y:S04]  /*116000*/  LDL.LU.64 R8, [R1+0x2378] ;  /* 0x0023780001087983 */ /* 0x000f280000300a00 */
[----:B------:R-:W5:Y:S04]  /*116010*/  LDL.LU.64 R42, [R1+0x2370] ;  /* 0x00237000012a7983 */ /* 0x000f680000300a00 */
[----:B------:R-:W3:Y:S04]  /*116020*/  LDL.LU R60, [R1+0x250] ;  /* 0x00025000013c7983 */ /* 0x000ee80000300800 */
[----:B------:R-:W3:Y:S01]  /*116030*/  LDL.LU.64 R44, [R1+0x2368] ;  /* 0x00236800012c7983 */ /* 0x000ee20000300a00 */
[----:B------:R-:W-:-:S03]  /*116040*/  LOP3.LUT P6, RZ, R53, 0x40000, RZ, 0xc0, !PT ;  /* 0x0004000035ff7812 */ /* 0x000fc600078cc0ff */
[----:B------:R-:W3:Y:S04]  /*116050*/  LDL.LU.64 R48, [R1+0x2360] ;  /* 0x0023600001307983 */ /* 0x000ee80000300a00 */
[----:B------:R-:W3:Y:S01]  /*116060*/  LDL.LU R23, [R1+0x254] ;  /* 0x0002540001177983 */ /* 0x000ee20000300800 */
[----:B------:R-:W-:Y:S02]  /*116070*/  LOP3.LUT P3, RZ, R53, 0x40, RZ, 0xc0, !PT ;  /* 0x0000004035ff7812 */ /* 0x000fe4000786c0ff */
[----:B------:R-:W-:Y:S02]  /*116080*/  LOP3.LUT R57, R57, 0xffffffdf, RZ, 0xc0, !PT ;  /* 0xffffffdf39397812 */ /* 0x000fe400078ec0ff */
[----:B------:R-:W-:Y:S02]  /*116090*/  PRMT R2, R61, 0x7773, RZ ;  /* 0x000077733d027816 */ /* 0x000fe400000000ff */
        /* <DEDUP_REMOVED lines=18> */
[C---:B------:R-:W-:Y:S02]  /*1161c0*/  LOP3.LUT P2, RZ, R53.reuse, 0x80, RZ, 0xc0, !PT ;  /* 0x0000008035ff7812 */ /* 0x040fe4000784c0ff */
[----:B------:R-:W-:-:S07]  /*1161d0*/  LOP3.LUT P1, RZ, R53, 0x100, RZ, 0xc0, !PT ;  /* 0x0000010035ff7812 */ /* 0x000fce000782c0ff */
[----:B------:R-:W-:Y:S02]  /*1161e0*/  @P6 LOP3.LUT R57, R57, 0x800, RZ, 0xfc, !PT ;  /* 0x0000080039396812 */ /* 0x000fe400078efcff */
[C---:B------:R-:W-:Y:S02]  /*1161f0*/  LOP3.LUT P6, RZ, R53.reuse, 0x800, RZ, 0xc0, !PT ;  /* 0x0000080035ff7812 */ /* 0x040fe400078cc0ff */
[----:B------:R-:W-:Y:S02]  /*116200*/  LOP3.LUT P0, RZ, R53, 0x200, RZ, 0xc0, !PT ;  /* 0x0000020035ff7812 */ /* 0x000fe4000780c0ff */
[----:B------:R-:W-:-:S09]  /*116210*/  LOP3.LUT R57, R57, 0xffffefff, RZ, 0xc0, !PT ;  /* 0xffffefff39397812 */ /* 0x000fd200078ec0ff */
[----:B------:R-:W-:Y:S02]  /*116220*/  @P6 LOP3.LUT R57, R57, 0x1000, RZ, 0xfc, !PT ;  /* 0x0000100039396812 */ /* 0x000fe400078efcff */
[----:B------:R-:W-:Y:S01]  /*116230*/  LOP3.LUT P6, RZ, R53, 0x400, RZ, 0xc0, !PT ;  /* 0x0000040035ff7812 */ /* 0x000fe200078cc0ff */
[----:B--2---:R0:W-:Y:S04]  /*116240*/  @P3 STG.E.U8 desc[UR62][R50.64], R2 ;  /* 0x0000000232003986 */ /* 0x0041e8000c10113e */
[----:B0-----:R-:W2:Y:S04]  /*116250*/  LDL.LU.64 R50, [R1+0x2358] ;  /* 0x0023580001327983 */ /* 0x001ea80000300a00 */
[----:B------:R-:W2:Y:S04]  /*116260*/  LDL.LU.64 R26, [R1+0x2350] ;  /* 0x00235000011a7983 */ /* 0x000ea80000300a00 */
[----:B------:R-:W2:Y:S04]  /*116270*/  LDL.LU.64 R20, [R1+0x2348] ;  /* 0x0023480001147983 */ /* 0x000ea80000300a00 */
[----:B------:R-:W2:Y:S04]  /*116280*/  LDL.LU R61, [R1+0x258] ;  /* 0x00025800013d7983 */ /* 0x000ea80000300800 */
[----:B------:R-:W2:Y:S04]  /*116290*/  LDL.LU.64 R18, [R1+0x2340] ;  /* 0x0023400001127983 */ /* 0x000ea80000300a00 */
[----:B------:R-:W2:Y:S04]  /*1162a0*/  LDL.LU.64 R16, [R1+0x2338] ;  /* 0x0023380001107983 */ /* 0x000ea80000300a00 */
[----:B------:R-:W2:Y:S01]  /*1162b0*/  LDL.LU.64 R14, [R1+0x2330] ;  /* 0x00233000010e7983 */ /* 0x000ea20000300a00 */
[----:B---3--:R-:W-:-:S03]  /*1162c0*/  PRMT R2, R60, 0x7770, RZ ;  /* 0x000077703c027816 */ /* 0x008fc600000000ff */
[----:B------:R-:W3:Y:S04]  /*1162d0*/  LDL.LU.64 R12, [R1+0x2328] ;  /* 0x00232800010c7983 */ /* 0x000ee80000300a00 */
[----:B------:R0:W-:Y:S02]  /*1162e0*/  @P2 STG.E.U8 desc[UR62][R10.64], R2 ;  /* 0x000000020a002986 */ /* 0x0001e4000c10113e */
[C---:B0-----:R-:W-:Y:S02]  /*1162f0*/  PRMT R2, R60.reuse, 0x7771, RZ ;  /* 0x000077713c027816 */ /* 0x041fe400000000ff */
[----:B------:R-:W3:Y:S04]  /*116300*/  LDL.LU.64 R10, [R1+0x2320] ;  /* 0x00232000010a7983 */ /* 0x000ee80000300a00 */
[----:B----4-:R0:W-:Y:S02]  /*116310*/  @P1 STG.E.U8 desc[UR62][R8.64], R2 ;  /* 0x0000000208001986 */ /* 0x0101e4000c10113e */
[----:B0-----:R-:W-:-:S02]  /*116320*/  PRMT R2, R60, 0x7772, RZ ;  /* 0x000077723c027816 */ /* 0x001fc400000000ff */
[----:B------:R-:W4:Y:S04]  /*116330*/  LDL.LU.64 R8, [R1+0x2318] ;  /* 0x0023180001087983 */ /* 0x000f280000300a00 */
[----:B-----5:R0:W-:Y:S02]  /*116340*/  @P0 STG.E.U8 desc[UR62][R42.64], R2 ;  /* 0x000000022a000986 */ /* 0x0201e4000c10113e */
[----:B0-----:R-:W-:Y:S02]  /*116350*/  PRMT R2, R60, 0x7773, RZ ;  /* 0x000077733c027816 */ /* 0x001fe400000000ff */
[----:B------:R-:W5:Y:S04]  /*116360*/  LDL.LU.64 R42, [R1+0x2310] ;  /* 0x00231000012a7983 */ /* 0x000f680000300a00 */
[----:B------:R0:W-:Y:S04]  /*116370*/  @P6 STG.E.U8 desc[UR62][R44.64], R2 ;  /* 0x000000022c006986 */ /* 0x0001e8000c10113e */
[----:B------:R-:W3:Y:S04]  /*116380*/  LDL.LU R60, [R1+0x240] ;  /* 0x00024000013c7983 */ /* 0x000ee80000300800 */
[----:B0-----:R-:W3:Y:S01]  /*116390*/  LDL.LU.64 R44, [R1+0x2308] ;  /* 0x00230800012c7983 */ /* 0x001ee20000300a00 */
[----:B------:R-:W-:-:S02]  /*1163a0*/  LOP3.LUT P6, RZ, R57, 0x1000, RZ, 0xc0, !PT ;  /* 0x0000100039ff7812 */ /* 0x000fc400078cc0ff */
[----:B------:R-:W-:-:S11]  /*1163b0*/  PRMT R2, R23, 0x7770, RZ ;  /* 0x0000777017027816 */ /* 0x000fd600000000ff */
[----:B------:R0:W-:Y:S01]  /*1163c0*/  @P6 STG.E.U8 desc[UR62][R48.64], R2 ;  /* 0x0000000230006986 */ /* 0x0001e2000c10113e */
[----:B------:R-:W-:Y:S02]  /*1163d0*/  LOP3.LUT P6, RZ, R57, 0x800, RZ, 0xc0, !PT ;  /* 0x0000080039ff7812 */ /* 0x000fe400078cc0ff */
[----:B0-----:R-:W-:Y:S01]  /*1163e0*/  PRMT R2, R23, 0x7771, RZ ;  /* 0x0000777117027816 */ /* 0x001fe200000000ff */
[----:B------:R-:W4:Y:S01]  /*1163f0*/  LDL.LU.64 R48, [R1+0x2300] ;  /* 0x0023000001307983 */ /* 0x000f220000300a00 */
[C---:B------:R-:W-:Y:S02]  /*116400*/  LOP3.LUT P5, RZ, R53.reuse, 0x80000, RZ, 0xc0, !PT ;  /* 0x0008000035ff7812 */ /* 0x040fe400078ac0ff */
[C---:B------:R-:W-:Y:S02]  /*116410*/  LOP3.LUT P4, RZ, R53.reuse, 0x100000, RZ, 0xc0, !PT ;  /* 0x0010000035ff7812 */ /* 0x040fe4000788c0ff */
[C---:B------:R-:W-:Y:S02]  /*116420*/  LOP3.LUT P3, RZ, R53.reuse, 0x200000, RZ, 0xc0, !PT ;  /* 0x0020000035ff7812 */ /* 0x040fe4000786c0ff */
[----:B------:R-:W-:-:S03]  /*116430*/  LOP3.LUT P2, RZ, R53, 0x400000, RZ, 0xc0, !PT ;  /* 0x0040000035ff7812 */ /* 0x000fc6000784c0ff */
[----:B--2---:R0:W-:Y:S01]  /*116440*/  @P6 STG.E.U8 desc[UR62][R50.64], R2 ;  /* 0x0000000232006986 */ /* 0x0041e2000c10113e */
[----:B------:R-:W-:Y:S02]  /*116450*/  LOP3.LUT P6, RZ, R57, 0x400, RZ, 0xc0, !PT ;  /* 0x0000040039ff7812 */ /* 0x000fe400078cc0ff */
[----:B0-----:R-:W-:Y:S01]  /*116460*/  PRMT R2, R23, 0x7772, RZ ;  /* 0x0000777217027816 */ /* 0x001fe200000000ff */
[----:B------:R-:W2:Y:S10]  /*116470*/  LDL.LU.64 R50, [R1+0x22f8] ;  /* 0x0022f80001327983 */ /* 0x000eb40000300a00 */
[----:B------:R0:W-:Y:S01]  /*116480*/  @P6 STG.E.U8 desc[UR62][R26.64], R2 ;  /* 0x000000021a006986 */ /* 0x0001e2000c10113e */
[----:B------:R-:W-:-:S02]  /*116490*/  LOP3.LUT P6, RZ, R57, 0x200, RZ, 0xc0, !PT ;  /* 0x0000020039ff7812 */ /* 0x000fc400078cc0ff */
        /* <DEDUP_REMOVED lines=13> */
[----:B---3--:R0:W-:Y:S02]  /*116570*/  @P6 STG.E.U8 desc[UR62][R12.64], R2 ;  /* 0x000000020c006986 */ /* 0x0081e4000c10113e */
[----:B0-----:R-:W-:-:S05]  /*116580*/  PRMT R2, R52, 0x7770, RZ ;  /* 0x0000777034027816 */ /* 0x001fca00000000ff */
[----:B------:R0:W-:Y:S02]  /*116590*/  @P5 STG.E.U8 desc[UR62][R10.64], R2 ;  /* 0x000000020a005986 */ /* 0x0001e4000c10113e */
[----:B0-----:R-:W-:-:S05]  /*1165a0*/  PRMT R2, R52, 0x7771, RZ ;  /* 0x0000777134027816 */ /* 0x001fca00000000ff */
[----:B----4-:R0:W-:Y:S02]  /*1165b0*/  @P4 STG.E.U8 desc[UR62][R8.64], R2 ;  /* 0x0000000208004986 */ /* 0x0101e4000c10113e */
[----:B0-----:R-:W-:-:S05]  /*1165c0*/  PRMT R2, R52, 0x7772, RZ ;  /* 0x0000777234027816 */ /* 0x001fca00000000ff */
[----:B-----5:R0:W-:Y:S02]  /*1165d0*/  @P3 STG.E.U8 desc[UR62][R42.64], R2 ;  /* 0x000000022a003986 */ /* 0x0201e4000c10113e */
[----:B0-----:R-:W-:Y:S02]  /*1165e0*/  PRMT R2, R52, 0x7773, RZ ;  /* 0x0000777334027816 */ /* 0x001fe400000000ff */
[----:B------:R-:W3:Y:S04]  /*1165f0*/  LDL.LU R52, [R1+0x4600] ;  /* 0x0046000001347983 */ /* 0x000ee80000300800 */
[----:B------:R0:W-:Y:S04]  /*116600*/  @P2 STG.E.U8 desc[UR62][R44.64], R2 ;  /* 0x000000022c002986 */ /* 0x0001e8000c10113e */
[----:B0-----:R-:W4:Y:S01]  /*116610*/  LDL.LU.64 R44, [R1+0x22f0] ;  /* 0x0022f000012c7983 */ /* 0x001f220000300a00 */
[----:B------:R-:W-:-:S02]  /*116620*/  LOP3.LUT P1, RZ, R53, 0x800000, RZ, 0xc0, !PT ;  /* 0x0080000035ff7812 */ /* 0x000fc4000782c0ff */
[----:B------:R-:W-:Y:S02]  /*116630*/  LOP3.LUT P0, RZ, R53, 0x1000000, RZ, 0xc0, !PT ;  /* 0x0100000035ff7812 */ /* 0x000fe4000780c0ff */
[----:B------:R-:W-:-:S09]  /*116640*/  PRMT R2, R60, 0x7770, RZ ;  /* 0x000077703c027816 */ /* 0x000fd200000000ff */
[----:B------:R0:W-:Y:S02]  /*116650*/  @P1 STG.E.U8 desc[UR62][R48.64], R2 ;  /* 0x0000000230001986 */ /* 0x0001e4000c10113e */
[----:B0-----:R-:W-:Y:S02]  /*116660*/  PRMT R2, R60, 0x7771, RZ ;  /* 0x000077713c027816 */ /* 0x001fe400000000ff */
[----:B------:R-:W5:Y:S01]  /*116670*/  LDL.LU.64 R48, [R1+0x22e8] ;  /* 0x0022e80001307983 */ /* 0x000f620000300a00 */
[----:B------:R-:W-:-:S03]  /*116680*/  LOP3.LUT P3, RZ, R53, 0x2000000, RZ, 0xc0, !PT ;  /* 0x0200000035ff7812 */ /* 0x000fc6000786c0ff */
[----:B--2---:R0:W-:Y:S04]  /*116690*/  @P0 STG.E.U8 desc[UR62][R50.64], R2 ;  /* 0x0000000232000986 */ /* 0x0041e8000c10113e */
[----:B0-----:R-:W2:Y:S04]  /*1166a0*/  LDL.LU.64 R50, [R1+0x22e0] ;  /* 0x0022e00001327983 */ /* 0x001ea80000300a00 */
[----:B------:R-:W2:Y:S04]  /*1166b0*/  LDL.LU.64 R10, [R1+0x22d8] ;  /* 0x0022d800010a7983 */ /* 0x000ea80000300a00 */
[----:B------:R-:W2:Y:S04]  /*1166c0*/  LDL.LU.64 R8, [R1+0x22d0] ;  /* 0x0022d00001087983 */ /* 0x000ea80000300a00 */
[----:B------:R-:W2:Y:S01]  /*1166d0*/  LDL.LU R61, [R1+0x244] ;  /* 0x00024400013d7983 */ /* 0x000ea20000300800 */
[----:B------:R-:W-:-:S03]  /*1166e0*/  PRMT R2, R60, 0x7772, RZ ;  /* 0x000077723c027816 */ /* 0x000fc600000000ff */
[----:B------:R-:W2:Y:S04]  /*1166f0*/  LDL.LU.64 R42, [R1+0x22c8] ;  /* 0x0022c800012a7983 */ /* 0x000ea80000300a00 */
[----:B----4-:R0:W-:Y:S04]  /*116700*/  @P3 STG.E.U8 desc[UR62][R44.64], R2 ;  /* 0x000000022c003986 */ /* 0x0101e8000c10113e */
[----:B0-----:R-:W4:Y:S04]  /*116710*/  LDL.LU.64 R44, [R1+0x22c0] ;  /* 0x0022c000012c7983 */ /* 0x001f280000300a00 */
[----:B------:R-:W4:Y:S01]  /*116720*/  LDL.LU R16, [R1+0x248] ;  /* 0x0002480001107983 */ /* 0x000f220000300800 */
[----:B---3--:R-:W-:-:S02]  /*116730*/  LOP3.LUT P6, RZ, R52, 0x20, RZ, 0xc0, !PT ;  /* 0x0000002034ff7812 */ /* 0x008fc400078cc0ff */
[----:B------:R-:W-:-:S11]  /*116740*/  LOP3.LUT R54, R54, 0xdfffffff, RZ, 0xc0, !PT ;  /* 0xdfffffff36367812 */ /* 0x000fd600078ec0ff */
[----:B------:R-:W-:Y:S02]  /*116750*/  @P6 LOP3.LUT R54, R54, 0x20000000, RZ, 0xfc, !PT ;  /* 0x2000000036366812 */ /* 0x000fe400078efcff */
[----:B------:R-:W-:Y:S02]  /*116760*/  LOP3.LUT P6, RZ, R52, 0x10, RZ, 0xc0, !PT ;  /* 0x0000001034ff7812 */ /* 0x000fe400078cc0ff */
[----:B------:R-:W-:Y:S02]  /*116770*/  LOP3.LUT R54, R54, 0xbfffffff, RZ, 0xc0, !PT ;  /* 0xbfffffff36367812 */ /* 0x000fe400078ec0ff */
[----:B------:R-:W-:-:S09]  /*116780*/  LOP3.LUT P2, RZ, R53, 0x4000000, RZ, 0xc0, !PT ;  /* 0x0400000035ff7812 */ /* 0x000fd2000784c0ff */
[----:B------:R-:W-:Y:S02]  /*116790*/  @P6 LOP3.LUT R54, R54, 0x40000000, RZ, 0xfc, !PT ;  /* 0x4000000036366812 */ /* 0x000fe400078efcff */
[----:B------:R-:W-:Y:S02]  /*1167a0*/  LOP3.LUT P6, RZ, R52, 0x8, RZ, 0xc0, !PT ;  /* 0x0000000834ff7812 */ /* 0x000fe400078cc0ff */
[----:B------:R-:W-:Y:S02]  /*1167b0*/  LOP3.LUT R54, R54, 0x7fffffff, RZ, 0xc0, !PT ;  /* 0x7fffffff36367812 */ /* 0x000fe400078ec0ff */
[----:B------:R-:W-:Y:S02]  /*1167c0*/  PRMT R2, R60, 0x7773, RZ ;  /* 0x000077733c027816 */ /* 0x000fe400000000ff */
[----:B------:R-:W-:-:S07]  /*1167d0*/  LOP3.LUT P1, RZ, R53, 0x8000000, RZ, 0xc0, !PT ;  /* 0x0800000035ff7812 */ /* 0x000fce000782c0ff */
[----:B------:R-:W-:Y:S02]  /*1167e0*/  @P6 LOP3.LUT R54, R54, 0x80000000, RZ, 0xfc, !PT ;  /* 0x8000000036366812 */ /* 0x000fe400078efcff */
[----:B------:R-:W-:Y:S01]  /*1167f0*/  LOP3.LUT P6, RZ, R52, 0x4, RZ, 0xc0, !PT ;  /* 0x0000000434ff7812 */ /* 0x000fe200078cc0ff */
[----:B-----5:R0:W-:Y:S01]  /*116800*/  @P2 STG.E.U8 desc[UR62][R48.64], R2 ;  /* 0x0000000230002986 */ /* 0x0201e2000c10113e */
[----:B------:R-:W-:-:S03]  /*116810*/  LOP3.LUT R57, R57, 0xfffffffe, RZ, 0xc0, !PT ;  /* 0xfffffffe39397812 */ /* 0x000fc600078ec0ff */
[----:B0-----:R-:W3:Y:S08]  /*116820*/  LDL.LU.64 R48, [R1+0x22b8] ;  /* 0x0022b80001307983 */ /* 0x001ef00000300a00 */
        /* <DEDUP_REMOVED lines=12> */
[----:B------:R-:W5:Y:S04]  /*1168f0*/  LDL.LU.64 R26, [R1+0x22a8] ;  /* 0x0022a800011a7983 */ /* 0x000f680000300a00 */
[----:B------:R-:W5:Y:S04]  /*116900*/  LDL.LU R17, [R1+0x24c] ;  /* 0x00024c0001117983 */ /* 0x000f680000300800 */
[----:B------:R-:W5:Y:S01]  /*116910*/  LDL.LU.64 R22, [R1+0x22a0] ;  /* 0x0022a00001167983 */ /* 0x000f620000300a00 */
[----:B------:R-:W-:-:S02]  /*116920*/  @P6 LOP3.LUT R57, R57, 0x8, RZ, 0xfc, !PT ;  /* 0x0000000839396812 */ /* 0x000fc400078efcff */
[C---:B------:R-:W-:Y:S01]  /*116930*/  LOP3.LUT P6, RZ, R53.reuse, 0x40000000, RZ, 0xc0, !PT ;  /* 0x4000000035ff7812 */ /* 0x040fe200078cc0ff */
[----:B------:R-:W5:Y:S01]  /*116940*/  LDL.LU.64 R20, [R1+0x2298] ;  /* 0x0022980001147983 */ /* 0x000f620000300a00 */
[----:B------:R-:W-:Y:S02]  /*116950*/  LOP3.LUT P0, RZ, R53, 0x10000000, RZ, 0xc0, !PT ;  /* 0x1000000035ff7812 */ /* 0x000fe4000780c0ff */
        /* <DEDUP_REMOVED lines=9> */
[----:B0-----:R-:W-:-:S03]  /*1169f0*/  PRMT R2, R61, 0x7772, RZ ;  /* 0x000077723d027816 */ /* 0x001fc600000000ff */
[----:B------:R-:W5:Y:S04]  /*116a00*/  LDL.LU.64 R10, [R1+0x2278] ;  /* 0x00227800010a7983 */ /* 0x000f680000300a00 */
[----:B------:R0:W-:Y:S01]  /*116a10*/  @P6 STG.E.U8 desc[UR62][R8.64], R2 ;  /* 0x0000000208006986 */ /* 0x0001e2000c10113e */
[----:B------:R-:W-:Y:S02]  /*116a20*/  LOP3.LUT P6, RZ, R57, 0x10, RZ, 0xc0, !PT ;  /* 0x0000001039ff7812 */ /* 0x000fe400078cc0ff */
[----:B0-----:R-:W-:Y:S01]  /*116a30*/  PRMT R2, R61, 0x7773, RZ ;  /* 0x000077733d027816 */ /* 0x001fe200000000ff */
[----:B------:R-:W5:Y:S10]  /*116a40*/  LDL.LU.64 R8, [R1+0x2270] ;  /* 0x0022700001087983 */ /* 0x000f740000300a00 */
[----:B------:R0:W-:Y:S01]  /*116a50*/  @P6 STG.E.U8 desc[UR62][R42.64], R2 ;  /* 0x000000022a006986 */ /* 0x0001e2000c10113e */
[----:B------:R-:W-:-:S03]  /*116a60*/  LOP3.LUT P6, RZ, R57, 0x8, RZ, 0xc0, !PT ;  /* 0x0000000839ff7812 */ /* 0x000fc600078cc0ff */
[----:B0-----:R-:W5:Y:S04]  /*116a70*/  LDL.LU.64 R42, [R1+0x2268] ;  /* 0x00226800012a7983 */ /* 0x001f680000300a00 */
[----:B------:R-:W5:Y:S01]  /*116a80*/  LDL.LU R61, [R1+0x234] ;  /* 0x00023400013d7983 */ /* 0x000f620000300800 */
[----:B----4-:R-:W-:-:S05]  /*116a90*/  PRMT R2, R16, 0x7770, RZ ;  /* 0x0000777010027816 */ /* 0x010fca00000000ff */
[----:B------:R0:W-:Y:S04]  /*116aa0*/  @P6 STG.E.U8 desc[UR62][R44.64], R2 ;  /* 0x000000022c006986 */ /* 0x0001e8000c10113e */
[----:B0-----:R-:W4:Y:S01]  /*116ab0*/  LDL.LU.64 R44, [R1+0x2260] ;  /* 0x00226000012c7983 */ /* 0x001f220000300a00 */
[----:B------:R-:W-:Y:S02]  /*116ac0*/  LOP3.LUT P6, RZ, R57, 0x4, RZ, 0xc0, !PT ;  /* 0x0000000439ff7812 */ /* 0x000fe400078cc0ff */
[----:B------:R-:W-:-:S11]  /*116ad0*/  PRMT R2, R16, 0x7771, RZ ;  /* 0x0000777110027816 */ /* 0x000fd600000000ff */
[----:B---3--:R0:W-:Y:S01]  /*116ae0*/  @P6 STG.E.U8 desc[UR62][R48.64], R2 ;  /* 0x0000000230006986 */ /* 0x0081e2000c10113e */
[----:B------:R-:W-:Y:S02]  /*116af0*/  LOP3.LUT P6, RZ, R57, 0x2, RZ, 0xc0, !PT ;  /* 0x0000000239ff7812 */ /* 0x000fe400078cc0ff */
[----:B0-----:R-:W-:Y:S01]  /*116b00*/  PRMT R2, R16, 0x7772, RZ ;  /* 0x0000777210027816 */ /* 0x001fe200000000ff */
[----:B------:R-:W3:Y:S01]  /*116b10*/  LDL.LU.64 R48, [R1+0x45f8] ;  /* 0x0045f80001307983 */ /* 0x000ee20000300a00 */
[C---:B------:R-:W-:Y:S02]  /*116b20*/  LOP3.LUT P5, RZ, R52.reuse, 0x40, RZ, 0xc0, !PT ;  /* 0x0000004034ff7812 */ /* 0x040fe400078ac0ff */
[C---:B------:R-:W-:Y:S02]  /*116b30*/  LOP3.LUT P4, RZ, R52.reuse, 0x80, RZ, 0xc0, !PT ;  /* 0x0000008034ff7812 */ /* 0x040fe4000788c0ff */
[C---:B------:R-:W-:Y:S02]  /*116b40*/  LOP3.LUT P3, RZ, R52.reuse, 0x100, RZ, 0xc0, !PT ;  /* 0x0000010034ff7812 */ /* 0x040fe4000786c0ff */
[----:B------:R-:W-:-:S02]  /*116b50*/  LOP3.LUT P2, RZ, R52, 0x200, RZ, 0xc0, !PT ;  /* 0x0000020034ff7812 */ /* 0x000fc4000784c0ff */
[----:B------:R-:W-:Y:S01]  /*116b60*/  LOP3.LUT P1, RZ, R52, 0x400, RZ, 0xc0, !PT ;  /* 0x0000040034ff7812 */ /* 0x000fe2000782c0ff */
[----:B--2---:R0:W-:Y:S01]  /*116b70*/  @P6 STG.E.U8 desc[UR62][R50.64], R2 ;  /* 0x0000000232006986 */ /* 0x0041e2000c10113e */
[----:B------:R-:W-:Y:S02]  /*116b80*/  LOP3.LUT P6, RZ, R57, 0x1, RZ, 0xc0, !PT ;  /* 0x0000000139ff7812 */ /* 0x000fe400078cc0ff */
[----:B0-----:R-:W-:Y:S01]  /*116b90*/  PRMT R2, R16, 0x7773, RZ ;  /* 0x0000777310027816 */ /* 0x001fe200000000ff */
[----:B------:R-:W2:Y:S10]  /*116ba0*/  LDL.LU.64 R50, [R1+0x45f0] ;  /* 0x0045f00001327983 */ /* 0x000eb40000300a00 */
[----:B-----5:R0:W-:Y:S01]  /*116bb0*/  @P6 STG.E.U8 desc[UR62][R26.64], R2 ;  /* 0x000000021a006986 */ /* 0x0201e2000c10113e */
        /* <DEDUP_REMOVED lines=8> */
[----:B------:R0:W-:Y:S02]  /*116c40*/  @P6 STG.E.U8 desc[UR62][R18.64], R2 ;  /* 0x0000000212006986 */ /* 0x0001e4000c10113e */
[----:B0-----:R-:W-:-:S05]  /*116c50*/  PRMT R2, R17, 0x7773, RZ ;  /* 0x0000777311027816 */ /* 0x001fca00000000ff */
[----:B------:R0:W-:Y:S02]  /*116c60*/  @P5 STG.E.U8 desc[UR62][R14.64], R2 ;  /* 0x000000020e005986 */ /* 0x0001e4000c10113e */
        /* <DEDUP_REMOVED lines=9> */
[----:B0-----:R-:W-:-:S05]  /*116d00*/  PRMT R2, R61, 0x7770, RZ ;  /* 0x000077703d027816 */ /* 0x001fca00000000ff */
[----:B----4-:R0:W-:Y:S04]  /*116d10*/  @P0 STG.E.U8 desc[UR62][R44.64], R2 ;  /* 0x000000022c000986 */ /* 0x0101e8000c10113e */
[----:B0-----:R-:W4:Y:S04]  /*116d20*/  LDL.LU.64 R44, [R1+0x2258] ;  /* 0x00225800012c7983 */ /* 0x001f280000300a00 */
[----:B------:R-:W5:Y:S04]  /*116d30*/  LDL.LU.64 R14, [R1+0x2250] ;  /* 0x00225000010e7983 */ /* 0x000f680000300a00 */
[----:B------:R-:W2:Y:S04]  /*116d40*/  LDL.LU.64 R12, [R1+0x2248] ;  /* 0x00224800010c7983 */ /* 0x000ea80000300a00 */
[----:B------:R-:W2:Y:S04]  /*116d50*/  LDL.LU.64 R10, [R1+0x2240] ;  /* 0x00224000010a7983 */ /* 0x000ea80000300a00 */
[----:B------:R-:W2:Y:S04]  /*116d60*/  LDL.LU.64 R8, [R1+0x2238] ;  /* 0x0022380001087983 */ /* 0x000ea80000300a00 */
[----:B------:R-:W2:Y:S04]  /*116d70*/  LDL.LU.64 R42, [R1+0x2230] ;  /* 0x00223000012a7983 */ /* 0x000ea80000300a00 */
[----:B------:R-:W2:Y:S01]  /*116d80*/  LDL.LU R58, [R1+0x238] ;  /* 0x00023800013a7983 */ /* 0x000ea20000300800 */
[----:B------:R-:W-:-:S02]  /*116d90*/  LOP3.LUT P3, RZ, R52, 0x1000, RZ, 0xc0, !PT ;  /* 0x0000100034ff7812 */ /* 0x000fc4000786c0ff */
[----:B------:R-:W-:Y:S02]  /*116da0*/  PRMT R2, R61, 0x7771, RZ ;  /* 0x000077713d027816 */ /* 0x000fe400000000ff */
        /* <DEDUP_REMOVED lines=13> */
[----:B----4-:R0:W-:Y:S04]  /*116e80*/  @P3 STG.E.U8 desc[UR62][R44.64], R2 ;  /* 0x000000022c003986 */ /* 0x0101e8000c10113e */
[----:B0-----:R-:W4:Y:S04]  /*116e90*/  LDL.LU.64 R44, [R1+0x2228] ;  /* 0x00222800012c7983 */ /* 0x001f280000300a00 */
[----:B------:R-:W3:Y:S04]  /*116ea0*/  LDL.LU R60, [R1+0x23c] ;  /* 0x00023c00013c7983 */ /* 0x000ee80000300800 */
[----:B------:R-:W3:Y:S01]  /*116eb0*/  LDL.LU.64 R56, [R1+0x2220] ;  /* 0x0022200001387983 */ /* 0x000ee20000300a00 */
[----:B------:R-:W-:-:S03]  /*116ec0*/  LOP3.LUT R54, R54, 0xfdffffff, RZ, 0xc0, !PT ;  /* 0xfdffffff36367812 */ /* 0x000fc600078ec0ff */
[----:B------:R-:W3:Y:S01]  /*116ed0*/  LDL.LU.64 R26, [R1+0x2218] ;  /* 0x00221800011a7983 */ /* 0x000ee20000300a00 */
[----:B------:R-:W-:Y:S02]  /*116ee0*/  @P6 LOP3.LUT R54, R54, 0x2000000, RZ, 0xfc, !PT ;  /* 0x0200000036366812 */ /* 0x000fe400078efcff */
        /* <DEDUP_REMOVED lines=8> */
[----:B------:R-:W3:Y:S01]  /*116f70*/  LDL.LU.64 R16, [R1+0x21f8] ;  /* 0x0021f80001107983 */ /* 0x000ee20000300a00 */
[----:B------:R-:W-:-:S02]  /*116f80*/  LOP3.LUT P6, RZ, R52, 0x40000, RZ, 0xc0, !PT ;  /* 0x0004000034ff7812 */ /* 0x000fc400078cc0ff */
[----:B------:R-:W-:Y:S02]  /*116f90*/  LOP3.LUT R54, R54, 0xf7ffffff, RZ, 0xc0, !PT ;  /* 0xf7ffffff36367812 */ /* 0x000fe400078ec0ff */
[----:B------:R-:W-:-:S09]  /*116fa0*/  PRMT R2, R61, 0x7772, RZ ;  /* 0x000077723d027816 */ /* 0x000fd200000000ff */
[----:B------:R-:W-:Y:S02]  /*116fb0*/  @P6 LOP3.LUT R54, R54, 0x8000000, RZ, 0xfc, !PT ;  /* 0x0800000036366812 */ /* 0x000fe400078efcff */
[C---:B------:R-:W-:Y:S01]  /*116fc0*/  LOP3.LUT P6, RZ, R52.reuse, 0x20000, RZ, 0xc0, !PT ;  /* 0x0002000034ff7812 */ /* 0x040fe200078cc0ff */
[----:B-----5:R0:W-:Y:S01]  /*116fd0*/  @P2 STG.E.U8 desc[UR62][R14.64], R2 ;  /* 0x000000020e002986 */ /* 0x0201e2000c10113e */
[----:B------:R-:W-:Y:S02]  /*116fe0*/  LOP3.LUT P0, RZ, R52, 0x8000, RZ, 0xc0, !PT ;  /* 0x0000800034ff7812 */ /* 0x000fe4000780c0ff */
[----:B------:R-:W-:Y:S02]  /*116ff0*/  LOP3.LUT R54, R54, 0xefffffff, RZ, 0xc0, !PT ;  /* 0xefffffff36367812 */ /* 0x000fe400078ec0ff */
[----:B0-----:R-:W-:-:S07]  /*117000*/  PRMT R2, R61, 0x7773, RZ ;  /* 0x000077733d027816 */ /* 0x001fce00000000ff */
[----:B------:R-:W-:Y:S01]  /*117010*/  @P6 LOP3.LUT R54, R54, 0x10000000, RZ, 0xfc, !PT ;  /* 0x1000000036366812 */ /* 0x000fe200078efcff */
[----:B------:R-:W5:Y:S01]  /*117020*/  LDL.LU R61, [R1+0x224] ;  /* 0x00022400013d7983 */ /* 0x000f620000300800 */
[----:B------:R-:W-:-:S03]  /*117030*/  LOP3.LUT P6, RZ, R52, 0x10000, RZ, 0xc0, !PT ;  /* 0x0001000034ff7812 */ /* 0x000fc600078cc0ff */
[----:B--2---:R0:W-:Y:S04]  /*117040*/  @P1 STG.E.U8 desc[UR62][R12.64], R2 ;  /* 0x000000020c001986 */ /* 0x0041e8000c10113e */
[----:B------:R-:W2:Y:S01]  /*117050*/  LDL.LU.64 R14, [R1+0x21f0] ;  /* 0x0021f000010e7983 */ /* 0x000ea20000300a00 */
[----:B0-----:R-:W-:-:S03]  /*117060*/  PRMT R2, R58, 0x7770, RZ ;  /* 0x000077703a027816 */ /* 0x001fc600000000ff */
[----:B------:R-:W2:Y:S04]  /*117070*/  LDL.LU.64 R12, [R1+0x21e8] ;  /* 0x0021e800010c7983 */ /* 0x000ea80000300a00 */
[----:B------:R0:W-:Y:S02]  /*117080*/  @P0 STG.E.U8 desc[UR62][R10.64], R2 ;  /* 0x000000020a000986 */ /* 0x0001e4000c10113e */
[----:B0-----:R-:W-:Y:S02]  /*117090*/  PRMT R2, R58, 0x7771, RZ ;  /* 0x000077713a027816 */ /* 0x001fe400000000ff */
[----:B------:R-:W2:Y:S04]  /*1170a0*/  LDL.LU.64 R10, [R1+0x21e0] ;  /* 0x0021e000010a7983 */ /* 0x000ea80000300a00 */
[----:B------:R0:W-:Y:S01]  /*1170b0*/  @P6 STG.E.U8 desc[UR62][R8.64], R2 ;  /* 0x0000000208006986 */ /* 0x0001e2000c10113e */
[----:B------:R-:W-:-:S02]  /*1170c0*/  LOP3.LUT P6, RZ, R54, 0x10000000, RZ, 0xc0, !PT ;  /* 0x1000000036ff7812 */ /* 0x000fc400078cc0ff */
[----:B0-----:R-:W-:Y:S01]  /*1170d0*/  PRMT R2, R58, 0x7772, RZ ;  /* 0x000077723a027816 */ /* 0x001fe200000000ff */
[----:B------:R-:W2:Y:S10]  /*1170e0*/  LDL.LU.64 R8, [R1+0x21d8] ;  /* 0x0021d80001087983 */ /* 0x000eb40000300a00 */
[----:B------:R0:W-:Y:S01]  /*1170f0*/  @P6 STG.E.U8 desc[UR62][R42.64], R2 ;  /* 0x000000022a006986 */ /* 0x0001e2000c10113e */
[----:B------:R-:W-:-:S03]  /*117100*/  LOP3.LUT P6, RZ, R54, 0x8000000, RZ, 0xc0, !PT ;  /* 0x0800000036ff7812 */ /* 0x000fc600078cc0ff */
[----:B0-----:R-:W5:Y:S01]  /*117110*/  LDL.LU.64 R42, [R1+0x21d0] ;  /* 0x0021d000012a7983 */ /* 0x001f620000300a00 */
[----:B------:R-:W-:-:S09]  /*117120*/  PRMT R2, R58, 0x7773, RZ ;  /* 0x000077733a027816 */ /* 0x000fd200000000ff */
[----:B----4-:R0:W-:Y:S04]  /*117130*/  @P6 STG.E.U8 desc[UR62][R44.64], R2 ;  /* 0x000000022c006986 */ /* 0x0101e8000c10113e */
[----:B0-----:R-:W4:Y:S01]  /*117140*/  LDL.LU.64 R44, [R1+0x21c8] ;  /* 0x0021c800012c7983 */ /* 0x001f220000300a00 */
        /* <DEDUP_REMOVED lines=22> */
[----:B--2---:R0:W-:Y:S01]  /*1172b0*/  @P5 STG.E.U8 desc[UR62][R14.64], R2 ;  /* 0x000000020e005986 */ /* 0x0041e2000c10113e */
[C---:B------:R-:W-:Y:S02]  /*1172c0*/  LOP3.LUT P2, RZ, R52.reuse, 0x10000000, RZ, 0xc0, !PT ;  /* 0x1000000034ff7812 */ /* 0x040fe4000784c0ff */
[----:B0-----:R-:W-:Y:S02]  /*1172d0*/  PRMT R2, R51, 0x7773, RZ ;  /* 0x0000777333027816 */ /* 0x001fe400000000ff */
[C---:B------:R-:W-:Y:S01]  /*1172e0*/  LOP3.LUT P1, RZ, R52.reuse, 0x20000000, RZ, 0xc0, !PT ;  /* 0x2000000034ff7812 */ /* 0x040fe2000782c0ff */
[----:B------:R-:W2:Y:S04]  /*1172f0*/  LDL.LU R51, [R1+0x45e8] ;  /* 0x0045e80001337983 */ /* 0x000ea80000300800 */
[----:B------:R5:W-:Y:S01]  /*117300*/  @P4 STG.E.U8 desc[UR62][R12.64], R2 ;  /* 0x000000020c004986 */ /* 0x000be2000c10113e */
[----:B------:R-:W-:-:S02]  /*117310*/  LOP3.LUT P0, RZ, R52, 0x40000000, RZ, 0xc0, !PT ;  /* 0x4000000034ff7812 */ /* 0x000fc4000780c0ff */
[----:B-----5:R-:W-:-:S05]  /*117320*/  PRMT R2, R61, 0x7770, RZ ;  /* 0x000077703d027816 */ /* 0x020fca00000000ff */
[----:B------:R0:W-:Y:S02]  /*117330*/  @P3 STG.E.U8 desc[UR62][R10.64], R2 ;  /* 0x000000020a003986 */ /* 0x0001e4000c10113e */
[----:B0-----:R-:W-:-:S05]  /*117340*/  PRMT R2, R61, 0x7771, RZ ;  /* 0x000077713d027816 */ /* 0x001fca00000000ff */
[----:B------:R0:W-:Y:S02]  /*117350*/  @P2 STG.E.U8 desc[UR62][R8.64], R2 ;  /* 0x0000000208002986 */ /* 0x0001e4000c10113e */
[----:B0-----:R-:W-:-:S05]  /*117360*/  PRMT R2, R61, 0x7772, RZ ;  /* 0x000077723d027816 */ /* 0x001fca00000000ff */
[----:B------:R0:W-:Y:S02]  /*117370*/  @P1 STG.E.U8 desc[UR62][R42.64], R2 ;  /* 0x000000022a001986 */ /* 0x0001e4000c10113e */
[----:B0-----:R-:W-:-:S05]  /*117380*/  PRMT R2, R61, 0x7773, RZ ;  /* 0x000077733d027816 */ /* 0x001fca00000000ff */
[----:B----4-:R0:W-:Y:S04]  /*117390*/  @P0 STG.E.U8 desc[UR62][R44.64], R2 ;  /* 0x000000022c000986 */ /* 0x0101e8000c10113e */
[----:B0-----:R-:W3:Y:S04]  /*1173a0*/  LDL.LU.64 R44, [R1+0x21c0] ;  /* 0x0021c000012c7983 */ /* 0x001ee80000300a00 */
[----:B------:R-:W4:Y:S04]  /*1173b0*/  LDL.LU.64 R14, [R1+0x21b8] ;  /* 0x0021b800010e7983 */ /* 0x000f280000300a00 */
[----:B------:R-:W5:Y:S04]  /*1173c0*/  LDL.LU.64 R12, [R1+0x21b0] ;  /* 0x0021b000010c7983 */ /* 0x000f680000300a00 */
[----:B------:R-:W3:Y:S04]  /*1173d0*/  LDL.LU R43, [R1+0x228] ;  /* 0x00022800012b7983 */ /* 0x000ee80000300800 */
[----:B------:R-:W4:Y:S04]  /*1173e0*/  LDL.LU.64 R10, [R1+0x21a8] ;  /* 0x0021a800010a7983 */ /* 0x000f280000300a00 */
[----:B------:R-:W4:Y:S04]  /*1173f0*/  LDL.LU.64 R8, [R1+0x21a0] ;  /* 0x0021a00001087983 */ /* 0x000f280000300a00 */
[----:B------:R-:W4:Y:S04]  /*117400*/  LDL.LU.64 R60, [R1+0x2198] ;  /* 0x00219800013c7983 */ /* 0x000f280000300a00 */
[----:B------:R-:W4:Y:S01]  /*117410*/  LDL.LU R58, [R1+0x22c] ;  /* 0x00022c00013a7983 */ /* 0x000f220000300800 */
[----:B------:R-:W-:-:S02]  /*117420*/  LOP3.LUT P3, RZ, R52, 0x80000000, RZ, 0xc0, !PT ;  /* 0x8000000034ff7812 */ /* 0x000fc4000786c0ff */
[----:B------:R-:W-:Y:S02]  /*117430*/  LOP3.LUT R54, R54, 0xffffdfff, RZ, 0xc0, !PT ;  /* 0xffffdfff36367812 */ /* 0x000fe400078ec0ff */
[----:B--2---:R-:W-:-:S13]  /*117440*/  LOP3.LUT P6, RZ, R51, 0x800, RZ, 0xc0, !PT ;  /* 0x0000080033ff7812 */ /* 0x004fda00078cc0ff */
[----:B------:R-:W-:Y:S02]  /*117450*/  @P6 LOP3.LUT R54, R54, 0x2000, RZ, 0xfc, !PT ;  /* 0x0000200036366812 */ /* 0x000fe400078efcff */
[----:B------:R-:W-:Y:S02]  /*117460*/  LOP3.LUT P6, RZ, R51, 0x400, RZ, 0xc0, !PT ;  /* 0x0000040033ff7812 */ /* 0x000fe400078cc0ff */
[----:B------:R-:W-:Y:S02]  /*117470*/  LOP3.LUT R54, R54, 0xffffbfff, RZ, 0xc0, !PT ;  /* 0xffffbfff36367812 */ /* 0x000fe400078ec0ff */
[----:B---3--:R-:W-:-:S05]  /*117480*/  PRMT R2, R43, 0x7770, RZ ;  /* 0x000077702b027816 */ /* 0x008fca00000000ff */
[----:B------:R0:W-:Y:S04]  /*117490*/  @P3 STG.E.U8 desc[UR62][R44.64], R2 ;  /* 0x000000022c003986 */ /* 0x0001e8000c10113e */
[----:B0-----:R-:W2:Y:S01]  /*1174a0*/  LDL.LU.64 R44, [R1+0x2190] ;  /* 0x00219000012c7983 */ /* 0x001ea20000300a00 */
[----:B------:R-:W-:Y:S02]  /*1174b0*/  @P6 LOP3.LUT R54, R54, 0x4000, RZ, 0xfc, !PT ;  /* 0x0000400036366812 */ /* 0x000fe400078efcff */
[----:B------:R-:W-:Y:S01]  /*1174c0*/  LOP3.LUT P6, RZ, R51, 0x200, RZ, 0xc0, !PT ;  /* 0x0000020033ff7812 */ /* 0x000fe200078cc0ff */
[----:B------:R-:W3:Y:S01]  /*1174d0*/  LDL.LU R42, [R1+0x210] ;  /* 0x00021000012a7983 */ /* 0x000ee20000300800 */
[----:B------:R-:W-:-:S03]  /*1174e0*/  LOP3.LUT R54, R54, 0xffff7fff, RZ, 0xc0, !PT ;  /* 0xffff7fff36367812 */ /* 0x000fc600078ec0ff */
[----:B------:R-:W3:Y:S04]  /*1174f0*/  LDL.LU.64 R56, [R1+0x2188] ;  /* 0x0021880001387983 */ /* 0x000ee80000300a00 */
[----:B------:R-:W3:Y:S04]  /*117500*/  LDL.LU.64 R26, [R1+0x2180] ;  /* 0x00218000011a7983 */ /* 0x000ee80000300a00 */
[----:B------:R-:W-:Y:S01]  /*117510*/  @P6 LOP3.LUT R54, R54, 0x8000, RZ, 0xfc, !PT ;  /* 0x0000800036366812 */ /* 0x000fe200078efcff */
[----:B------:R-:W3:Y:S01]  /*117520*/  LDL.LU.64 R22, [R1+0x2178] ;  /* 0x0021780001167983 */ /* 0x000ee20000300a00 */
[----:B------:R-:W-:-:S02]  /*117530*/  LOP3.LUT P6, RZ, R51, 0x100, RZ, 0xc0, !PT ;  /* 0x0000010033ff7812 */ /* 0x000fc400078cc0ff */
[----:B------:R-:W-:Y:S01]  /*117540*/  LOP3.LUT R54, R54, 0xfffeffff, RZ, 0xc0, !PT ;  /* 0xfffeffff36367812 */ /* 0x000fe200078ec0ff */
[----:B------:R-:W3:Y:S01]  /*117550*/  LDL.LU.64 R20, [R1+0x2170] ;  /* 0x0021700001147983 */ /* 0x000ee20000300a00 */
[C---:B------:R-:W-:Y:S02]  /*117560*/  LOP3.LUT P2, RZ, R51.reuse, 0x1, RZ, 0xc0, !PT ;  /* 0x0000000133ff7812 */ /* 0x040fe4000784c0ff */
[----:B------:R-:W-:Y:S01]  /*117570*/  LOP3.LUT P1, RZ, R51, 0x2, RZ, 0xc0, !PT ;  /* 0x0000000233ff7812 */ /* 0x000fe2000782c0ff */
[----:B------:R-:W3:Y:S01]  /*117580*/  LDL.LU.64 R18, [R1+0x2168] ;  /* 0x0021680001127983 */ /* 0x000ee20000300a00 */
[----:B------:R-:W-:Y:S02]  /*117590*/  PRMT R2, R43, 0x7771, RZ ;  /* 0x000077712b027816 */ /* 0x000fe400000000ff */
[----:B------:R-:W-:Y:S01]  /*1175a0*/  LOP3.LUT P0, RZ, R51, 0x4, RZ, 0xc0, !PT ;  /* 0x0000000433ff7812 */ /* 0x000fe2000780c0ff */
[----:B------:R-:W3:Y:S02]  /*1175b0*/  LDL.LU.64 R16, [R1+0x2160] ;  /* 0x0021600001107983 */ /* 0x000ee40000300a00 */
        /* <DEDUP_REMOVED lines=9> */
[----:B----4-:R0:W-:Y:S10]  /*117650*/  @P2 STG.E.U8 desc[UR62][R14.64], R2 ;  /* 0x000000020e002986 */ /* 0x0101f4000c10113e */
[----:B------:R-:W-:-:S02]  /*117660*/  @P6 LOP3.LUT R54, R54, 0x80000, RZ, 0xfc, !PT ;  /* 0x0008000036366812 */ /* 0x000fc400078efcff */
[----:B------:R-:W-:Y:S01]  /*117670*/  LOP3.LUT P6, RZ, R51, 0x10, RZ, 0xc0, !PT ;  /* 0x0000001033ff7812 */ /* 0x000fe200078cc0ff */
[----:B0-----:R-:W4:Y:S01]  /*117680*/  LDL.LU.64 R14, [R1+0x2158] ;  /* 0x00215800010e7983 */ /* 0x001f220000300a00 */
[----:B------:R-:W-:Y:S02]  /*117690*/  LOP3.LUT R54, R54, 0xffefffff, RZ, 0xc0, !PT ;  /* 0xffefffff36367812 */ /* 0x000fe400078ec0ff */
[----:B------:R-:W-:-:S05]  /*1176a0*/  PRMT R2, R43, 0x7772, RZ ;  /* 0x000077722b027816 */ /* 0x000fca00000000ff */
[----:B-----5:R0:W-:Y:S04]  /*1176b0*/  @P1 STG.E.U8 desc[UR62][R12.64], R2 ;  /* 0x000000020c001986 */ /* 0x0201e8000c10113e */
[----:B------:R-:W-:Y:S02]  /*1176c0*/  @P6 LOP3.LUT R54, R54, 0x100000, RZ, 0xfc, !PT ;  /* 0x0010000036366812 */ /* 0x000fe400078efcff */
[----:B------:R-:W-:Y:S02]  /*1176d0*/  LOP3.LUT P6, RZ, R51, 0x8, RZ, 0xc0, !PT ;  /* 0x0000000833ff7812 */ /* 0x000fe400078cc0ff */
[----:B0-----:R-:W-:Y:S01]  /*1176e0*/  PRMT R2, R43, 0x7773, RZ ;  /* 0x000077732b027816 */ /* 0x001fe200000000ff */
[----:B------:R-:W5:Y:S04]  /*1176f0*/  LDL.LU.64 R12, [R1+0x2150] ;  /* 0x00215000010c7983 */ /* 0x000f680000300a00 */
[----:B------:R0:W-:Y:S02]  /*117700*/  @P0 STG.E.U8 desc[UR62][R10.64], R2 ;  /* 0x000000020a000986 */ /* 0x0001e4000c10113e */
[----:B0-----:R-:W-:-:S02]  /*117710*/  PRMT R2, R58, 0x7770, RZ ;  /* 0x000077703a027816 */ /* 0x001fc400000000ff */
[----:B------:R-:W4:Y:S04]  /*117720*/  LDL.LU.64 R10, [R1+0x2148] ;  /* 0x00214800010a7983 */ /* 0x000f280000300a00 */
[----:B------:R0:W-:Y:S01]  /*117730*/  @P6 STG.E.U8 desc[UR62][R8.64], R2 ;  /* 0x0000000208006986 */ /* 0x0001e2000c10113e */
[----:B------:R-:W-:-:S03]  /*117740*/  LOP3.LUT P6, RZ, R54, 0x100000, RZ, 0xc0, !PT ;  /* 0x0010000036ff7812 */ /* 0x000fc600078cc0ff */
[----:B------:R-:W4:Y:S01]  /*117750*/  LDL.LU R43, [R1+0x218] ;  /* 0x00021800012b7983 */ /* 0x000f220000300800 */
        /* <DEDUP_REMOVED lines=30> */
[----:B----4-:R0:W-:Y:S01]  /*117940*/  @P5 STG.E.U8 desc[UR62][R14.64], R2 ;  /* 0x000000020e005986 */ /* 0x0101e2000c10113e */
        /* <DEDUP_REMOVED lines=17> */
[----:B------:R-:W3:Y:S04]  /*117a60*/  LDL.LU.64 R10, [R1+0x2110] ;  /* 0x00211000010a7983 */ /* 0x000ee80000300a00 */
[----:B------:R-:W3:Y:S04]  /*117a70*/  LDL.LU R42, [R1+0x21c] ;  /* 0x00021c00012a7983 */ /* 0x000ee80000300800 */
[----:B------:R-:W3:Y:S04]  /*117a80*/  LDL.LU.64 R8, [R1+0x2108] ;  /* 0x0021080001087983 */ /* 0x000ee80000300a00 */
[----:B------:R-:W3:Y:S04]  /*117a90*/  LDL.LU.64 R60, [R1+0x2100] ;  /* 0x00210000013c7983 */ /* 0x000ee80000300a00 */
[----:B------:R-:W3:Y:S01]  /*117aa0*/  LDL.LU R18, [R1+0x200] ;  /* 0x0002000001127983 */ /* 0x000ee20000300800 */
        /* <DEDUP_REMOVED lines=17> */
[----:B------:R-:W2:Y:S01]  /*117bc0*/  LDL.LU.64 R52, [R1+0x20f0] ;  /* 0x0020f00001347983 */ /* 0x000ea20000300a00 */
[----:B------:R-:W-:-:S03]  /*117bd0*/  LOP3.LUT R54, R54, 0xfffffdff, RZ, 0xc0, !PT ;  /* 0xfffffdff36367812 */ /* 0x000fc600078ec0ff */
[----:B------:R-:W2:Y:S01]  /*117be0*/  LDL.LU.64 R56, [R1+0x20e8] ;  /* 0x0020e80001387983 */ /* 0x000ea20000300a00 */
[----:B------:R-:W-:Y:S02]  /*117bf0*/  @P6 LOP3.LUT R54, R54, 0x200, RZ, 0xfc, !PT ;  /* 0x0000020036366812 */ /* 0x000fe400078efcff */
[----:B------:R-:W-:Y:S01]  /*117c00*/  LOP3.LUT P6, RZ, R51, 0x2000000, RZ, 0xc0, !PT ;  /* 0x0200000033ff7812 */ /* 0x000fe200078cc0ff */
[----:B------:R-:W2:Y:S01]  /*117c10*/  LDL.LU R19, [R1+0x204] ;  /* 0x0002040001137983 */ /* 0x000ea20000300800 */
[----:B------:R-:W-:-:S03]  /*117c20*/  LOP3.LUT R54, R54, 0xfffffbff, RZ, 0xc0, !PT ;  /* 0xfffffbff36367812 */ /* 0x000fc600078ec0ff */
[----:B------:R-:W2:Y:S04]  /*117c30*/  LDL.LU.64 R26, [R1+0x20e0] ;  /* 0x0020e000011a7983 */ /* 0x000ea80000300a00 */
[----:B------:R-:W2:Y:S04]  /*117c40*/  LDL.LU.64 R22, [R1+0x20d8] ;  /* 0x0020d80001167983 */ /* 0x000ea80000300a00 */
[----:B------:R-:W-:Y:S01]  /*117c50*/  @P6 LOP3.LUT R54, R54, 0x400, RZ, 0xfc, !PT ;  /* 0x0000040036366812 */ /* 0x000fe200078efcff */
[----:B------:R-:W2:Y:S01]  /*117c60*/  LDL.LU.64 R20, [R1+0x20d0] ;  /* 0x0020d00001147983 */ /* 0x000ea20000300a00 */
[----:B------:R-:W-:-:S02]  /*117c70*/  LOP3.LUT P6, RZ, R51, 0x1000000, RZ, 0xc0, !PT ;  /* 0x0100000033ff7812 */ /* 0x000fc400078cc0ff */
[----:B------:R-:W-:Y:S01]  /*117c80*/  LOP3.LUT R54, R54, 0xfffff7ff, RZ, 0xc0, !PT ;  /* 0xfffff7ff36367812 */ /* 0x000fe200078ec0ff */
[----:B------:R-:W2:Y:S01]  /*117c90*/  LDL.LU R43, [R1+0x208] ;  /* 0x00020800012b7983 */ /* 0x000ea20000300800 */
[C---:B------:R-:W-:Y:S02]  /*117ca0*/  LOP3.LUT P2, RZ, R51.reuse, 0x80000, RZ, 0xc0, !PT ;  /* 0x0008000033ff7812 */ /* 0x040fe4000784c0ff */
[----:B------:R-:W-:Y:S01]  /*117cb0*/  LOP3.LUT P1, RZ, R51, 0x100000, RZ, 0xc0, !PT ;  /* 0x0010000033ff7812 */ /* 0x000fe2000782c0ff */
[----:B------:R-:W2:Y:S01]  /*117cc0*/  LDL.LU.64 R16, [R1+0x20c8] ;  /* 0x0020c80001107983 */ /* 0x000ea20000300a00 */
[----:B---3--:R-:W-:-:S05]  /*117cd0*/  PRMT R2, R42, 0x7770, RZ ;  /* 0x000077702a027816 */ /* 0x008fca00000000ff */
[----:B------:R-:W-:Y:S02]  /*117ce0*/  @P6 LOP3.LUT R54, R54, 0x800, RZ, 0xfc, !PT ;  /* 0x0000080036366812 */ /* 0x000fe400078efcff */
[C---:B------:R-:W-:Y:S02]  /*117cf0*/  LOP3.LUT P6, RZ, R51.reuse, 0x800000, RZ, 0xc0, !PT ;  /* 0x0080000033ff7812 */ /* 0x040fe400078cc0ff */
[----:B------:R-:W-:Y:S01]  /*117d00*/  LOP3.LUT P0, RZ, R51, 0x200000, RZ, 0xc0, !PT ;  /* 0x0020000033ff7812 */ /* 0x000fe2000780c0ff */
[----:B----4-:R0:W-:Y:S01]  /*117d10*/  @P2 STG.E.U8 desc[UR62][R14.64], R2 ;  /* 0x000000020e002986 */ /* 0x0101e2000c10113e */
[----:B------:R-:W-:Y:S02]  /*117d20*/  LOP3.LUT R54, R54, 0xffffefff, RZ, 0xc0, !PT ;  /* 0xffffefff36367812 */ /* 0x000fe400078ec0ff */
[----:B0-----:R-:W-:Y:S01]  /*117d30*/  PRMT R2, R42, 0x7771, RZ ;  /* 0x000077712a027816 */ /* 0x001fe200000000ff */
[----:B------:R-:W3:Y:S06]  /*117d40*/  LDL.LU.64 R14, [R1+0x20c0] ;  /* 0x0020c000010e7983 */ /* 0x000eec0000300a00 */
[----:B------:R-:W-:-:S02]  /*117d50*/  @P6 LOP3.LUT R54, R54, 0x1000, RZ, 0xfc, !PT ;  /* 0x0000100036366812 */ /* 0x000fc400078efcff */
[----:B------:R-:W-:Y:S01]  /*117d60*/  LOP3.LUT P6, RZ, R51, 0x400000, RZ, 0xc0, !PT ;  /* 0x0040000033ff7812 */ /* 0x000fe200078cc0ff */
[----:B-----5:R0:W-:Y:S02]  /*117d70*/  @P1 STG.E.U8 desc[UR62][R12.64], R2 ;  /* 0x000000020c001986 */ /* 0x0201e4000c10113e */
[C---:B0-----:R-:W-:Y:S02]  /*117d80*/  PRMT R2, R42.reuse, 0x7772, RZ ;  /* 0x000077722a027816 */ /* 0x041fe400000000ff */
[----:B------:R-:W4:Y:S04]  /*117d90*/  LDL.LU.64 R12, [R1+0x20b8] ;  /* 0x0020b800010c7983 */ /* 0x000f280000300a00 */
[----:B------:R0:W-:Y:S02]  /*117da0*/  @P0 STG.E.U8 desc[UR62][R10.64], R2 ;  /* 0x000000020a000986 */ /* 0x0001e4000c10113e */
[----:B0-----:R-:W-:-:S02]  /*117db0*/  PRMT R2, R42, 0x7773, RZ ;  /* 0x000077732a027816 */ /* 0x001fc400000000ff */
[----:B------:R-:W5:Y:S04]  /*117dc0*/  LDL.LU.64 R10, [R1+0x20b0] ;  /* 0x0020b000010a7983 */ /* 0x000f680000300a00 */
[----:B------:R0:W-:Y:S01]  /*117dd0*/  @P6 STG.E.U8 desc[UR62][R8.64], R2 ;  /* 0x0000000208006986 */ /* 0x0001e2000c10113e */
[----:B------:R-:W-:-:S03]  /*117de0*/  LOP3.LUT P6, RZ, R54, 0x1000, RZ, 0xc0, !PT ;  /* 0x0000100036ff7812 */ /* 0x000fc600078cc0ff */
[----:B------:R-:W3:Y:S01]  /*117df0*/  LDL.LU R42, [R1+0x20c] ;  /* 0x00020c00012a7983 */ /* 0x000ee20000300800 */
[----:B0-----:R-:W-:-:S03]  /*117e00*/  PRMT R2, R18, 0x7770, RZ ;  /* 0x0000777012027816 */ /* 0x001fc600000000ff */
[----:B------:R-:W3:Y:S06]  /*117e10*/  LDL.LU.64 R8, [R1+0x20a8] ;  /* 0x0020a80001087983 */ /* 0x000eec0000300a00 */
[----:B------:R0:W-:Y:S01]  /*117e20*/  @P6 STG.E.U8 desc[UR62][R60.64], R2 ;  /* 0x000000023c006986 */ /* 0x0001e2000c10113e */
[----:B------:R-:W-:-:S03]  /*117e30*/  LOP3.LUT P6, RZ, R54, 0x800, RZ, 0xc0, !PT ;  /* 0x0000080036ff7812 */ /* 0x000fc600078cc0ff */
[----:B0-----:R-:W3:Y:S01]  /*117e40*/  LDL.LU.64 R60, [R1+0x20a0] ;  /* 0x0020a000013c7983 */ /* 0x001ee20000300a00 */
[----:B------:R-:W-:-:S09]  /*117e50*/  PRMT R2, R18, 0x7771, RZ ;  /* 0x0000777112027816 */ /* 0x000fd200000000ff */
        /* <DEDUP_REMOVED lines=18> */
[----:B------:R-:W-:Y:S02]  /*117f80*/  LOP3.LUT P5, RZ, R51, 0x80000000, RZ, 0xc0, !PT ;  /* 0x8000000033ff7812 */ /* 0x000fe400078ac0ff */
[----:B------:R-:W-:Y:S02]  /*117f90*/  LOP3.LUT P4, RZ, R50, 0x1, RZ, 0xc0, !PT ;  /* 0x0000000132ff7812 */ /* 0x000fe4000788c0ff */
[----:B0-----:R-:W-:-:S07]  /*117fa0*/  PRMT R2, R19, 0x7773, RZ ;  /* 0x0000777313027816 */ /* 0x001fce00000000ff */
[----:B------:R0:W-:Y:S01]  /*117fb0*/  @P6 STG.E.U8 desc[UR62][R16.64], R2 ;  /* 0x0000000210006986 */ /* 0x0001e2000c10113e */
[----:B------:R-:W-:Y:S02]  /*117fc0*/  LOP3.LUT P3, RZ, R50, 0x2, RZ, 0xc0, !PT ;  /* 0x0000000232ff7812 */ /* 0x000fe4000786c0ff */
[----:B0-----:R-:W-:-:S05]  /*117fd0*/  PRMT R2, R43, 0x7770, RZ ;  /* 0x000077702b027816 */ /* 0x001fca00000000ff */
[----:B---3--:R0:W-:Y:S01]  /*117fe0*/  @P5 STG.E.U8 desc[UR62][R14.64], R2 ;  /* 0x000000020e005986 */ /* 0x0081e2000c10113e */
[----:B------:R-:W-:Y:S02]  /*117ff0*/  LOP3.LUT P2, RZ, R50, 0x4, RZ, 0xc0, !PT ;  /* 0x0000000432ff7812 */ /* 0x000fe4000784c0ff */
[----:B0-----:R-:W-:-:S05]  /*118000*/  PRMT R2, R43, 0x7771, RZ ;  /* 0x000077712b027816 */ /* 0x001fca00000000ff */
[----:B----4-:R0:W-:Y:S01]  /*118010*/  @P4 STG.E.U8 desc[UR62][R12.64], R2 ;  /* 0x000000020c004986 */ /* 0x0101e2000c10113e */
[----:B------:R-:W-:Y:S02]  /*118020*/  LOP3.LUT P1, RZ, R50, 0x8, RZ, 0xc0, !PT ;  /* 0x0000000832ff7812 */ /* 0x000fe4000782c0ff */
[----:B0-----:R-:W-:-:S05]  /*118030*/  PRMT R2, R43, 0x7772, RZ ;  /* 0x000077722b027816 */ /* 0x001fca00000000ff */
[----:B-----5:R0:W-:Y:S01]  /*118040*/  @P3 STG.E.U8 desc[UR62][R10.64], R2 ;  /* 0x000000020a003986 */ /* 0x0201e2000c10113e */
        /* <DEDUP_REMOVED lines=11> */
[----:B------:R-:W3:Y:S04]  /*118100*/  LDL.LU.64 R8, [R1+0x2070] ;  /* 0x0020700001087983 */ /* 0x000ee80000300a00 */
[----:B------:R-:W3:Y:S01]  /*118110*/  LDL.LU R43, [R1+0x1f0] ;  /* 0x0001f000012b7983 */ /* 0x000ee20000300800 */
[----:B------:R-:W-:-:S03]  /*118120*/  LOP3.LUT P3, RZ, R50, 0x20, RZ, 0xc0, !PT ;  /* 0x0000002032ff7812 */ /* 0x000fc6000786c0ff */
[----:B------:R-:W3:Y:S01]  /*118130*/  LDL.LU.64 R60, [R1+0x2068] ;  /* 0x00206800013c7983 */ /* 0x000ee20000300a00 */
[----:B------:R-:W-:-:S03]  /*118140*/  PRMT R2, R42, 0x7772, RZ ;  /* 0x000077722a027816 */ /* 0x000fc600000000ff */
[----:B------:R-:W3:Y:S01]  /*118150*/  LDL.LU R27, [R1+0x1f4] ;  /* 0x0001f400011b7983 */ /* 0x000ee20000300800 */
        /* <DEDUP_REMOVED lines=11> */
[----:B------:R-:W-:-:S09]  /*118210*/  LOP3.LUT P2, RZ, R50, 0x40, RZ, 0xc0, !PT ;  /* 0x0000004032ff7812 */ /* 0x000fd2000784c0ff */
        /* <DEDUP_REMOVED lines=8> */
[----:B------:R-:W-:Y:S02]  /*1182a0*/  PRMT R2, R42, 0x7773, RZ ;  /* 0x000077732a027816 */ /* 0x000fe400000000ff */
[----:B------:R-:W-:-:S03]  /*1182b0*/  LOP3.LUT P6, RZ, R50, 0x1000, RZ, 0xc0, !PT ;  /* 0x0000100032ff7812 */ /* 0x000fc600078cc0ff */
[----:B---3--:R0:W-:Y:S01]  /*1182c0*/  @P2 STG.E.U8 desc[UR62][R12.64], R2 ;  /* 0x000000020c002986 */ /* 0x0081e2000c10113e */
[----:B------:R-:W-:-:S03]  /*1182d0*/  LOP3.LUT R54, R54, 0xfffffffb, RZ, 0xc0, !PT ;  /* 0xfffffffb36367812 */ /* 0x000fc600078ec0ff */
[----:B0-----:R-:W3:Y:S04]  /*1182e0*/  LDL.LU R12, [R1+0x1f8] ;  /* 0x0001f800010c7983 */ /* 0x001ee80000300800 */
[----:B------:R-:W3:Y:S02]  /*1182f0*/  LDL.LU.64 R22, [R1+0x2048] ;  /* 0x0020480001167983 */ /* 0x000ee40000300a00 */
[----:B------:R-:W-:Y:S02]  /*118300*/  @P6 LOP3.LUT R54, R54, 0x4, RZ, 0xfc, !PT ;  /* 0x0000000436366812 */ /* 0x000fe400078efcff */
[----:B------:R-:W-:Y:S01]  /*118310*/  LOP3.LUT P6, RZ, R50, 0x800, RZ, 0xc0, !PT ;  /* 0x0000080032ff7812 */ /* 0x000fe200078cc0ff */
[----:B------:R-:W3:Y:S01]  /*118320*/  LDL.LU.64 R20, [R1+0x2040] ;  /* 0x0020400001147983 */ /* 0x000ee20000300a00 */
[----:B------:R-:W-:-:S02]  /*118330*/  LOP3.LUT R54, R54, 0xfffffff7, RZ, 0xc0, !PT ;  /* 0xfffffff736367812 */ /* 0x000fc400078ec0ff */
[C---:B------:R-:W-:Y:S01]  /*118340*/  LOP3.LUT P1, RZ, R50.reuse, 0x80, RZ, 0xc0, !PT ;  /* 0x0000008032ff7812 */ /* 0x040fe2000782c0ff */
[----:B------:R-:W3:Y:S01]  /*118350*/  LDL.LU.64 R18, [R1+0x2038] ;  /* 0x0020380001127983 */ /* 0x000ee20000300a00 */
[----:B------:R-:W-:Y:S02]  /*118360*/  LOP3.LUT P0, RZ, R50, 0x100, RZ, 0xc0, !PT ;  /* 0x0000010032ff7812 */ /* 0x000fe4000780c0ff */
[----:B------:R-:W-:Y:S01]  /*118370*/  PRMT R2, R43, 0x7770, RZ ;  /* 0x000077702b027816 */ /* 0x000fe200000000ff */
[----:B------:R-:W3:Y:S04]  /*118380*/  LDL.LU.64 R16, [R1+0x2030] ;  /* 0x0020300001107983 */ /* 0x000ee80000300a00 */
[----:B------:R-:W-:Y:S02]  /*118390*/  @P6 LOP3.LUT R54, R54, 0x8, RZ, 0xfc, !PT ;  /* 0x0000000836366812 */ /* 0x000fe400078efcff */
[----:B------:R-:W-:-:S02]  /*1183a0*/  LOP3.LUT P6, RZ, R50, 0x400, RZ, 0xc0, !PT ;  /* 0x0000040032ff7812 */ /* 0x000fc400078cc0ff */
[----:B------:R-:W-:Y:S01]  /*1183b0*/  LOP3.LUT R54, R54, 0xffffffef, RZ, 0xc0, !PT ;  /* 0xffffffef36367812 */ /* 0x000fe200078ec0ff */
[----:B----4-:R0:W-:Y:S10]  /*1183c0*/  @P1 STG.E.U8 desc[UR62][R14.64], R2 ;  /* 0x000000020e001986 */ /* 0x0101f4000c10113e */
[----:B------:R-:W-:-:S02]  /*1183d0*/  @P6 LOP3.LUT R54, R54, 0x10, RZ, 0xfc, !PT ;  /* 0x0000001036366812 */ /* 0x000fc400078efcff */
[----:B------:R-:W-:Y:S01]  /*1183e0*/  LOP3.LUT P6, RZ, R50, 0x200, RZ, 0xc0, !PT ;  /* 0x0000020032ff7812 */ /* 0x000fe200078cc0ff */
[----:B0-----:R-:W4:Y:S01]  /*1183f0*/  LDL.LU.64 R14, [R1+0x2028] ;  /* 0x00202800010e7983 */ /* 0x001f220000300a00 */
[----:B------:R-:W-:-:S05]  /*118400*/  PRMT R2, R43, 0x7771, RZ ;  /* 0x000077712b027816 */ /* 0x000fca00000000ff */
[----:B-----5:R0:W-:Y:S02]  /*118410*/  @P0 STG.E.U8 desc[UR62][R10.64], R2 ;  /* 0x000000020a000986 */ /* 0x0201e4000c10113e */
[C---:B0-----:R-:W-:Y:S02]  /*118420*/  PRMT R2, R43.reuse, 0x7772, RZ ;  /* 0x000077722b027816 */ /* 0x041fe400000000ff */
[----:B------:R-:W5:Y:S04]  /*118430*/  LDL.LU.64 R10, [R1+0x2020] ;  /* 0x00202000010a7983 */ /* 0x000f680000300a00 */
[----:B------:R0:W-:Y:S01]  /*118440*/  @P6 STG.E.U8 desc[UR62][R8.64], R2 ;  /* 0x0000000208006986 */ /* 0x0001e2000c10113e */
[C---:B------:R-:W-:Y:S02]  /*118450*/  LOP3.LUT P6, RZ, R54.reuse, 0x10, RZ, 0xc0, !PT ;  /* 0x0000001036ff7812 */ /* 0x040fe400078cc0ff */
[----:B0-----:R-:W-:Y:S01]  /*118460*/  PRMT R2, R43, 0x7773, RZ ;  /* 0x000077732b027816 */ /* 0x001fe200000000ff */
[----:B------:R-:W4:Y:S10]  /*118470*/  LDL.LU.64 R8, [R1+0x2018] ;  /* 0x0020180001087983 */ /* 0x000f340000300a00 */
[----:B------:R0:W-:Y:S01]  /*118480*/  @P6 STG.E.U8 desc[UR62][R60.64], R2 ;  /* 0x000000023c006986 */ /* 0x0001e2000c10113e */
[----:B------:R-:W-:-:S03]  /*118490*/  LOP3.LUT P6, RZ, R54, 0x8, RZ, 0xc0, !PT ;  /* 0x0000000836ff7812 */ /* 0x000fc600078cc0ff */
[----:B------:R-:W4:Y:S04]  /*1184a0*/  LDL.LU.64 R42, [R1+0x2010] ;  /* 0x00201000012a7983 */ /* 0x000f280000300a00 */
[----:B0-----:R-:W4:Y:S01]  /*1184b0*/  LDL.LU.64 R60, [R1+0x2008] ;  /* 0x00200800013c7983 */ /* 0x001f220000300a00 */
[----:B------:R-:W-:-:S03]  /*1184c0*/  PRMT R2, R27, 0x7770, RZ ;  /* 0x000077701b027816 */ /* 0x000fc600000000ff */
[----:B------:R-:W4:Y:S04]  /*1184d0*/  LDL.LU R13, [R1+0x1e0] ;  /* 0x0001e000010d7983 */ /* 0x000f280000300800 */
        /* <DEDUP_REMOVED lines=61> */
[----:B------:R-:W-:Y:S02]  /*1188b0*/  LOP3.LUT R51, R51, 0xffbfffff, RZ, 0xc0, !PT ;  /* 0xffbfffff33337812 */ /* 0x000fe400078ec0ff */
[----:B------:R-:W-:Y:S01]  /*1188c0*/  PRMT R2, R13, 0x7772, RZ ;  /* 0x000077720d027816 */ /* 0x000fe200000000ff */
[----:B------:R-:W3:Y:S08]  /*1188d0*/  LDL.LU.64 R20, [R1+0x1fa8] ;  /* 0x001fa80001147983 */ /* 0x000ef00000300a00 */
        /* <DEDUP_REMOVED lines=14> */
[----:B------:R-:W-:Y:S02]  /*1189c0*/  LOP3.LUT P6, RZ, R50, 0x40000000, RZ, 0xc0, !PT ;  /* 0x4000000032ff7812 */ /* 0x000fe400078cc0ff */
[----:B------:R-:W-:Y:S02]  /*1189d0*/  LOP3.LUT R51, R51, 0xf7ffffff, RZ, 0xc0, !PT ;  /* 0xf7ffffff33337812 */ /* 0x000fe400078ec0ff */
[----:B0-----:R-:W-:-:S05]  /*1189e0*/  PRMT R2, R13, 0x7773, RZ ;  /* 0x000077730d027816 */ /* 0x001fca00000000ff */
[----:B-----5:R0:W-:Y:S04]  /*1189f0*/  @P1 STG.E.U8 desc[UR62][R60.64], R2 ;  /* 0x000000023c001986 */ /* 0x0201e8000c10113e */
[----:B------:R-:W-:Y:S02]  /*118a00*/  @P6 LOP3.LUT R51, R51, 0x8000000, RZ, 0xfc, !PT ;  /* 0x0800000033336812 */ /* 0x000fe400078efcff */
[----:B------:R-:W-:Y:S01]  /*118a10*/  LOP3.LUT P6, RZ, R50, 0x20000000, RZ, 0xc0, !PT ;  /* 0x2000000032ff7812 */ /* 0x000fe200078cc0ff */
[----:B0-----:R-:W4:Y:S01]  /*118a20*/  LDL.LU R60, [R1+0x1ec] ;  /* 0x0001ec00013c7983 */ /* 0x001f220000300800 */
[----:B------:R-:W-:-:S03]  /*118a30*/  LOP3.LUT R51, R51, 0xefffffff, RZ, 0xc0, !PT ;  /* 0xefffffff33337812 */ /* 0x000fc600078ec0ff */
[----:B------:R-:W5:Y:S08]  /*118a40*/  LDL.LU.64 R18, [R1+0x1fa0] ;  /* 0x001fa00001127983 */ /* 0x000f700000300a00 */
[----:B------:R-:W-:Y:S01]  /*118a50*/  @P6 LOP3.LUT R51, R51, 0x10000000, RZ, 0xfc, !PT ;  /* 0x1000000033336812 */ /* 0x000fe200078efcff */
[----:B------:R-:W5:Y:S01]  /*118a60*/  LDL.LU.64 R16, [R1+0x1f98] ;  /* 0x001f980001107983 */ /* 0x000f620000300a00 */
[----:B------:R-:W-:-:S02]  /*118a70*/  LOP3.LUT P6, RZ, R50, 0x10000000, RZ, 0xc0, !PT ;  /* 0x1000000032ff7812 */ /* 0x000fc400078cc0ff */
[C---:B------:R-:W-:Y:S01]  /*118a80*/  PRMT R2, R22.reuse, 0x7770, RZ ;  /* 0x0000777016027816 */ /* 0x040fe200000000ff */
[----:B------:R-:W5:Y:S04]  /*118a90*/  LDL.LU R61, [R1+0x1d0] ;  /* 0x0001d000013d7983 */ /* 0x000f680000300800 */
[----:B------:R0:W-:Y:S04]  /*118aa0*/  @P0 STG.E.U8 desc[UR62][R10.64], R2 ;  /* 0x000000020a000986 */ /* 0x0001e8000c10113e */
[----:B------:R-:W5:Y:S04]  /*118ab0*/  LDL.LU.64 R14, [R1+0x1f90] ;  /* 0x001f9000010e7983 */ /* 0x000f680000300a00 */
[----:B------:R-:W5:Y:S01]  /*118ac0*/  LDL.LU.64 R12, [R1+0x1f88] ;  /* 0x001f8800010c7983 */ /* 0x000f620000300a00 */
[----:B0-----:R-:W-:-:S03]  /*118ad0*/  PRMT R2, R22, 0x7771, RZ ;  /* 0x0000777116027816 */ /* 0x001fc600000000ff */
[----:B------:R-:W5:Y:S04]  /*118ae0*/  LDL.LU.64 R10, [R1+0x1f80] ;  /* 0x001f8000010a7983 */ /* 0x000f680000300a00 */
[----:B------:R0:W-:Y:S01]  /*118af0*/  @P6 STG.E.U8 desc[UR62][R8.64], R2 ;  /* 0x0000000208006986 */ /* 0x0001e2000c10113e */
[C---:B------:R-:W-:Y:S02]  /*118b00*/  LOP3.LUT P6, RZ, R51.reuse, 0x10000000, RZ, 0xc0, !PT ;  /* 0x1000000033ff7812 */ /* 0x040fe400078cc0ff */
        /* <DEDUP_REMOVED lines=25> */
[----:B-----5:R0:W-:Y:S01]  /*118ca0*/  @P6 STG.E.U8 desc[UR62][R18.64], R2 ;  /* 0x0000000212006986 */ /* 0x0201e2000c10113e */
[----:B------:R-:W-:Y:S02]  /*118cb0*/  LOP3.LUT P6, RZ, R51, 0x200000, RZ, 0xc0, !PT ;  /* 0x0020000033ff7812 */ /* 0x000fe400078cc0ff */
[----:B0-----:R-:W-:-:S11]  /*118cc0*/  PRMT R2, R60, 0x7771, RZ ;  /* 0x000077713c027816 */ /* 0x001fd600000000ff */
        /* <DEDUP_REMOVED lines=19> */
[----:B------:R-:W5:Y:S04]  /*118e00*/  LDL.LU R8, [R1+0x1d4] ;  /* 0x0001d40001087983 */ /* 0x000f680000300800 */
[----:B------:R-:W2:Y:S04]  /*118e10*/  LDL.LU.64 R10, [R1+0x1f48] ;  /* 0x001f4800010a7983 */ /* 0x000ea80000300a00 */
        /* <DEDUP_REMOVED lines=18> */
[----:B-----5:R-:W-:-:S05]  /*118f40*/  PRMT R2, R8, 0x7770, RZ ;  /* 0x0000777008027816 */ /* 0x020fca00000000ff */
[----:B--2---:R0:W-:Y:S04]  /*118f50*/  @P3 STG.E.U8 desc[UR62][R44.64], R2 ;  /* 0x000000022c003986 */ /* 0x0041e8000c10113e */
[----:B0-----:R-:W2:Y:S04]  /*118f60*/  LDL.LU.64 R44, [R1+0x1f30] ;  /* 0x001f3000012c7983 */ /* 0x001ea80000300a00 */
[----:B------:R-:W5:Y:S04]  /*118f70*/  LDL.LU R9, [R1+0x1dc] ;  /* 0x0001dc0001097983 */ /* 0x000f680000300800 */
[----:B------:R-:W5:Y:S04]  /*118f80*/  LDL.LU.64 R56, [R1+0x1f28] ;  /* 0x001f280001387983 */ /* 0x000f680000300a00 */
[----:B------:R-:W5:Y:S01]  /*118f90*/  LDL.LU.64 R26, [R1+0x1f20] ;  /* 0x001f2000011a7983 */ /* 0x000f620000300a00 */
[----:B------:R-:W-:-:S02]  /*118fa0*/  @P6 LOP3.LUT R51, R51, 0x20000, RZ, 0xfc, !PT ;  /* 0x0002000033336812 */ /* 0x000fc400078efcff */
[----:B------:R-:W-:Y:S01]  /*118fb0*/  LOP3.LUT P6, RZ, R49, 0x40000, RZ, 0xc0, !PT ;  /* 0x0004000031ff7812 */ /* 0x000fe200078cc0ff */
[----:B------:R-:W5:Y:S01]  /*118fc0*/  LDL.LU.64 R22, [R1+0x1f18] ;  /* 0x001f180001167983 */ /* 0x000f620000300a00 */
[----:B------:R-:W-:-:S03]  /*118fd0*/  LOP3.LUT R51, R51, 0xfffbffff, RZ, 0xc0, !PT ;  /* 0xfffbffff33337812 */ /* 0x000fc600078ec0ff */
[----:B------:R-:W5:Y:S01]  /*118fe0*/  LDL.LU.64 R20, [R1+0x1f10] ;  /* 0x001f100001147983 */ /* 0x000f620000300a00 */
[C---:B------:R-:W-:Y:S02]  /*118ff0*/  LOP3.LUT P2, RZ, R49.reuse, 0x1000, RZ, 0xc0, !PT ;  /* 0x0000100031ff7812 */ /* 0x040fe4000784c0ff */
[----:B------:R-:W-:Y:S01]  /*119000*/  LOP3.LUT P1, RZ, R49, 0x2000, RZ, 0xc0, !PT ;  /* 0x0000200031ff7812 */ /* 0x000fe2000782c0ff */
[----:B------:R-:W5:Y:S04]  /*119010*/  LDL.LU.64 R18, [R1+0x1f08] ;  /* 0x001f080001127983 */ /* 0x000f680000300a00 */
[----:B------:R-:W-:Y:S01]  /*119020*/  @P6 LOP3.LUT R51, R51, 0x40000, RZ, 0xfc, !PT ;  /* 0x0004000033336812 */ /* 0x000fe200078efcff */
[----:B------:R-:W5:Y:S01]  /*119030*/  LDL.LU.64 R16, [R1+0x1f00] ;  /* 0x001f000001107983 */ /* 0x000f620000300a00 */
[----:B------:R-:W-:-:S02]  /*119040*/  LOP3.LUT P6, RZ, R49, 0x20000, RZ, 0xc0, !PT ;  /* 0x0002000031ff7812 */ /* 0x000fc400078cc0ff */
[----:B------:R-:W-:Y:S02]  /*119050*/  LOP3.LUT R51, R51, 0xfff7ffff, RZ, 0xc0, !PT ;  /* 0xfff7ffff33337812 */ /* 0x000fe400078ec0ff */
[----:B------:R-:W-:-:S09]  /*119060*/  PRMT R2, R8, 0x7771, RZ ;  /* 0x0000777108027816 */ /* 0x000fd200000000ff */
[----:B------:R-:W-:Y:S02]  /*119070*/  @P6 LOP3.LUT R51, R51, 0x80000, RZ, 0xfc, !PT ;  /* 0x0008000033336812 */ /* 0x000fe400078efcff */
[C---:B------:R-:W-:Y:S01]  /*119080*/  LOP3.LUT P6, RZ, R49.reuse, 0x10000, RZ, 0xc0, !PT ;  /* 0x0001000031ff7812 */ /* 0x040fe200078cc0ff */
[----:B---3--:R0:W-:Y:S01]  /*119090*/  @P2 STG.E.U8 desc[UR62][R14.64], R2 ;  /* 0x000000020e002986 */ /* 0x0081e2000c10113e */
[----:B------:R-:W-:Y:S02]  /*1190a0*/  LOP3.LUT P0, RZ, R49, 0x4000, RZ, 0xc0, !PT ;  /* 0x0000400031ff7812 */ /* 0x000fe4000780c0ff */
[----:B------:R-:W-:Y:S02]  /*1190b0*/  LOP3.LUT R51, R51, 0xffefffff, RZ, 0xc0, !PT ;  /* 0xffefffff33337812 */ /* 0x000fe400078ec0ff */
[----:B0-----:R-:W-:Y:S01]  /*1190c0*/  PRMT R2, R8, 0x7772, RZ ;  /* 0x0000777208027816 */ /* 0x001fe200000000ff */
[----:B------:R-:W3:Y:S06]  /*1190d0*/  LDL.LU.64 R14, [R1+0x1ef8] ;  /* 0x001ef800010e7983 */ /* 0x000eec0000300a00 */
[----:B------:R-:W-:-:S02]  /*1190e0*/  @P6 LOP3.LUT R51, R51, 0x100000, RZ, 0xfc, !PT ;  /* 0x0010000033336812 */ /* 0x000fc400078efcff */
[----:B------:R-:W-:Y:S01]  /*1190f0*/  LOP3.LUT P6, RZ, R49, 0x8000, RZ, 0xc0, !PT ;  /* 0x0000800031ff7812 */ /* 0x000fe200078cc0ff */
[----:B----4-:R0:W-:Y:S02]  /*119100*/  @P1 STG.E.U8 desc[UR62][R12.64], R2 ;  /* 0x000000020c001986 */ /* 0x0101e4000c10113e */
[----:B0-----:R-:W-:Y:S02]  /*119110*/  PRMT R2, R8, 0x7773, RZ ;  /* 0x0000777308027816 */ /* 0x001fe400000000ff */
[----:B------:R-:W4:Y:S04]  /*119120*/  LDL.LU.64 R12, [R1+0x1ef0] ;  /* 0x001ef000010c7983 */ /* 0x000f280000300a00 */
[----:B------:R0:W-:Y:S02]  /*119130*/  @P0 STG.E.U8 desc[UR62][R10.64], R2 ;  /* 0x000000020a000986 */ /* 0x0001e4000c10113e */
[----:B0-----:R-:W-:-:S02]  /*119140*/  PRMT R2, R58, 0x7770, RZ ;  /* 0x000077703a027816 */ /* 0x001fc400000000ff */
[----:B------:R-:W3:Y:S04]  /*119150*/  LDL.LU.64 R10, [R1+0x1ee8] ;  /* 0x001ee800010a7983 */ /* 0x000ee80000300a00 */
[----:B------:R0:W-:Y:S01]  /*119160*/  @P6 STG.E.U8 desc[UR62][R42.64], R2 ;  /* 0x000000022a006986 */ /* 0x0001e2000c10113e */
[----:B------:R-:W-:-:S03]  /*119170*/  LOP3.LUT P6, RZ, R51, 0x100000, RZ, 0xc0, !PT ;  /* 0x0010000033ff7812 */ /* 0x000fc600078cc0ff */
[----:B------:R-:W3:Y:S01]  /*119180*/  LDL.LU R8, [R1+0x1c4] ;  /* 0x0001c40001087983 */ /* 0x000ee20000300800 */
[----:B0-----:R-:W-:-:S03]  /*119190*/  PRMT R2, R58, 0x7771, RZ ;  /* 0x000077713a027816 */ /* 0x001fc600000000ff */
[----:B------:R-:W3:Y:S06]  /*1191a0*/  LDL.LU.64 R42, [R1+0x1ee0] ;  /* 0x001ee000012a7983 */ /* 0x000eec0000300a00 */
[----:B------:R0:W-:Y:S01]  /*1191b0*/  @P6 STG.E.U8 desc[UR62][R60.64], R2 ;  /* 0x000000023c006986 */ /* 0x0001e2000c10113e */
[----:B------:R-:W-:-:S03]  /*1191c0*/  LOP3.LUT P6, RZ, R51, 0x80000, RZ, 0xc0, !PT ;  /* 0x0008000033ff7812 */ /* 0x000fc600078cc0ff */
[----:B0-----:R-:W4:Y:S01]  /*1191d0*/  LDL.LU.64 R60, [R1+0x1ed8] ;  /* 0x001ed800013c7983 */ /* 0x001f220000300a00 */
[----:B------:R-:W-:-:S09]  /*1191e0*/  PRMT R2, R58, 0x7772, RZ ;  /* 0x000077723a027816 */ /* 0x000fd200000000ff */
[----:B--2---:R0:W-:Y:S04]  /*1191f0*/  @P6 STG.E.U8 desc[UR62][R44.64], R2 ;  /* 0x000000022c006986 */ /* 0x0041e8000c10113e */
[----:B0-----:R-:W2:Y:S01]  /*119200*/  LDL.LU.64 R44, [R1+0x1ed0] ;  /* 0x001ed000012c7983 */ /* 0x001ea20000300a00 */
[----:B------:R-:W-:Y:S02]  /*119210*/  LOP3.LUT P6, RZ, R51, 0x40000, RZ, 0xc0, !PT ;  /* 0x0004000033ff7812 */ /* 0x000fe400078cc0ff */
[----:B------:R-:W-:-:S11]  /*119220*/  PRMT R2, R58, 0x7773, RZ ;  /* 0x000077733a027816 */ /* 0x000fd600000000ff */
[----:B-----5:R0:W-:Y:S01]  /*119230*/  @P6 STG.E.U8 desc[UR62][R56.64], R2 ;  /* 0x0000000238006986 */ /* 0x0201e2000c10113e */
        /* <DEDUP_REMOVED lines=23> */
[C---:B------:R-:W-:Y:S02]  /*1193b0*/  LOP3.LUT P1, RZ, R49.reuse, 0x10000000, RZ, 0xc0, !PT ;  /* 0x1000000031ff7812 */ /* 0x040fe4000782c0ff */
[----:B0-----:R-:W-:Y:S02]  /*1193c0*/  PRMT R2, R48, 0x7773, RZ ;  /* 0x0000777330027816 */ /* 0x001fe400000000ff */
[----:B------:R-:W3:Y:S04]  /*1193d0*/  LDL.LU R48, [R1+0x45dc] ;  /* 0x0045dc0001307983 */ /* 0x000ee80000300800 */
[----:B------:R0:W-:Y:S01]  /*1193e0*/  @P3 STG.E.U8 desc[UR62][R10.64], R2 ;  /* 0x000000020a003986 */ /* 0x0001e2000c10113e */
[----:B------:R-:W-:-:S02]  /*1193f0*/  LOP3.LUT P0, RZ, R49, 0x20000000, RZ, 0xc0, !PT ;  /* 0x2000000031ff7812 */ /* 0x000fc4000780c0ff */
        /* <DEDUP_REMOVED lines=11> */
[----:B------:R-:W5:Y:S04]  /*1194b0*/  LDL.LU.64 R42, [R1+0x1ea8] ;  /* 0x001ea800012a7983 */ /* 0x000f680000300a00 */
[----:B------:R-:W5:Y:S04]  /*1194c0*/  LDL.LU.64 R60, [R1+0x1ea0] ;  /* 0x001ea000013c7983 */ /* 0x000f680000300a00 */
[----:B------:R-:W5:Y:S01]  /*1194d0*/  LDL.LU R58, [R1+0x1cc] ;  /* 0x0001cc00013a7983 */ /* 0x000f620000300800 */
[----:B------:R-:W-:-:S02]  /*1194e0*/  LOP3.LUT R51, R51, 0xffffffdf, RZ, 0xc0, !PT ;  /* 0xffffffdf33337812 */ /* 0x000fc400078ec0ff */
[C---:B------:R-:W-:Y:S02]  /*1194f0*/  LOP3.LUT P3, RZ, R49.reuse, 0x40000000, RZ, 0xc0, !PT ;  /* 0x4000000031ff7812 */ /* 0x040fe4000786c0ff */
[----:B------:R-:W-:Y:S02]  /*119500*/  PRMT R2, R8, 0x7773, RZ ;  /* 0x0000777308027816 */ /* 0x000fe400000000ff */
[----:B------:R-:W-:Y:S02]  /*119510*/  LOP3.LUT P2, RZ, R49, 0x80000000, RZ, 0xc0, !PT ;  /* 0x8000000031ff7812 */ /* 0x000fe4000784c0ff */
[----:B---3--:R-:W-:-:S13]  /*119520*/  LOP3.LUT P6, RZ, R48, 0x400, RZ, 0xc0, !PT ;  /* 0x0000040030ff7812 */ /* 0x008fda00078cc0ff */
        /* <DEDUP_REMOVED lines=18> */
[----:B--2---:R0:W-:Y:S04]  /*119650*/  @P3 STG.E.U8 desc[UR62][R44.64], R2 ;  /* 0x000000022c003986 */ /* 0x0041e8000c10113e */
[----:B0-----:R-:W2:Y:S04]  /*119660*/  LDL.LU.64 R44, [R1+0x1e98] ;  /* 0x001e9800012c7983 */ /* 0x001ea80000300a00 */
[----:B------:R-:W3:Y:S01]  /*119670*/  LDL.LU.64 R56, [R1+0x1e90] ;  /* 0x001e900001387983 */ /* 0x000ee20000300a00 */
[----:B----4-:R-:W-:-:S03]  /*119680*/  PRMT R2, R9, 0x7770, RZ ;  /* 0x0000777009027816 */ /* 0x010fc600000000ff */
[----:B------:R-:W4:Y:S04]  /*119690*/  LDL.LU.64 R26, [R1+0x1e88] ;  /* 0x001e8800011a7983 */ /* 0x000f280000300a00 */
[----:B------:R0:W-:Y:S04]  /*1196a0*/  @P2 STG.E.U8 desc[UR62][R10.64], R2 ;  /* 0x000000020a002986 */ /* 0x0001e8000c10113e */
[----:B0-----:R-:W4:Y:S04]  /*1196b0*/  LDL.LU R11, [R1+0x1b0] ;  /* 0x0001b000010b7983 */ /* 0x001f280000300800 */
[----:B------:R-:W4:Y:S04]  /*1196c0*/  LDL.LU.64 R22, [R1+0x1e80] ;  /* 0x001e800001167983 */ /* 0x000f280000300a00 */
[----:B------:R-:W4:Y:S01]  /*1196d0*/  LDL.LU.64 R20, [R1+0x1e78] ;  /* 0x001e780001147983 */ /* 0x000f220000300a00 */
[----:B------:R-:W-:-:S03]  /*1196e0*/  @P6 LOP3.LUT R51, R51, 0x800, RZ, 0xfc, !PT ;  /* 0x0000080033336812 */ /* 0x000fc600078efcff */
[----:B------:R-:W4:Y:S01]  /*1196f0*/  LDL.LU.64 R18, [R1+0x1e70] ;  /* 0x001e700001127983 */ /* 0x000f220000300a00 */
[C---:B------:R-:W-:Y:S02]  /*119700*/  LOP3.LUT P6, RZ, R48.reuse, 0x8, RZ, 0xc0, !PT ;  /* 0x0000000830ff7812 */ /* 0x040fe400078cc0ff */
[C---:B------:R-:W-:Y:S01]  /*119710*/  LOP3.LUT P1, RZ, R48.reuse, 0x1, RZ, 0xc0, !PT ;  /* 0x0000000130ff7812 */ /* 0x040fe2000782c0ff */
[----:B------:R-:W4:Y:S01]  /*119720*/  LDL.LU.64 R16, [R1+0x1e68] ;  /* 0x001e680001107983 */ /* 0x000f220000300a00 */
[----:B------:R-:W-:Y:S02]  /*119730*/  LOP3.LUT P0, RZ, R48, 0x2, RZ, 0xc0, !PT ;  /* 0x0000000230ff7812 */ /* 0x000fe4000780c0ff */
[----:B------:R-:W-:Y:S02]  /*119740*/  LOP3.LUT R51, R51, 0xffffefff, RZ, 0xc0, !PT ;  /* 0xffffefff33337812 */ /* 0x000fe400078ec0ff */
[----:B------:R-:W-:-:S05]  /*119750*/  PRMT R2, R9, 0x7771, RZ ;  /* 0x0000777109027816 */ /* 0x000fca00000000ff */
[----:B------:R-:W-:Y:S02]  /*119760*/  @P6 LOP3.LUT R51, R51, 0x1000, RZ, 0xfc, !PT ;  /* 0x0000100033336812 */ /* 0x000fe400078efcff */
[----:B------:R-:W-:Y:S01]  /*119770*/  LOP3.LUT P6, RZ, R48, 0x4, RZ, 0xc0, !PT ;  /* 0x0000000430ff7812 */ /* 0x000fe200078cc0ff */
[----:B-----5:R0:W-:Y:S02]  /*119780*/  @P1 STG.E.U8 desc[UR62][R14.64], R2 ;  /* 0x000000020e001986 */ /* 0x0201e4000c10113e */
[C---:B0-----:R-:W-:Y:S02]  /*119790*/  PRMT R2, R9.reuse, 0x7772, RZ ;  /* 0x0000777209027816 */ /* 0x041fe400000000ff */
[----:B------:R-:W5:Y:S04]  /*1197a0*/  LDL.LU.64 R14, [R1+0x1e60] ;  /* 0x001e6000010e7983 */ /* 0x000f680000300a00 */
[----:B------:R0:W-:Y:S02]  /*1197b0*/  @P0 STG.E.U8 desc[UR62][R12.64], R2 ;  /* 0x000000020c000986 */ /* 0x0001e4000c10113e */
[----:B0-----:R-:W-:-:S02]  /*1197c0*/  PRMT R2, R9, 0x7773, RZ ;  /* 0x0000777309027816 */ /* 0x001fc400000000ff */
[----:B------:R-:W5:Y:S04]  /*1197d0*/  LDL.LU.64 R12, [R1+0x1e58] ;  /* 0x001e5800010c7983 */ /* 0x000f680000300a00 */
[----:B------:R0:W-:Y:S01]  /*1197e0*/  @P6 STG.E.U8 desc[UR62][R42.64], R2 ;  /* 0x000000022a006986 */ /* 0x0001e2000c10113e */
[----:B------:R-:W-:-:S03]  /*1197f0*/  LOP3.LUT P6, RZ, R51, 0x1000, RZ, 0xc0, !PT ;  /* 0x0000100033ff7812 */ /* 0x000fc600078cc0ff */
[----:B------:R-:W5:Y:S04]  /*119800*/  LDL.LU.64 R8, [R1+0x1e50] ;  /* 0x001e500001087983 */ /* 0x000f680000300a00 */
[----:B------:R-:W5:Y:S01]  /*119810*/  LDL.LU R10, [R1+0x1b8] ;  /* 0x0001b800010a7983 */ /* 0x000f620000300800 */
[----:B0-----:R-:W-:-:S03]  /*119820*/  PRMT R2, R58, 0x7770, RZ ;  /* 0x000077703a027816 */ /* 0x001fc600000000ff */
[----:B------:R-:W5:Y:S04]  /*119830*/  LDL.LU.64 R42, [R1+0x1e48] ;  /* 0x001e4800012a7983 */ /* 0x000f680000300a00 */
[----:B------:R0:W-:Y:S04]  /*119840*/  @P6 STG.E.U8 desc[UR62][R60.64], R2 ;  /* 0x000000023c006986 */ /* 0x0001e8000c10113e */
[----:B0-----:R-:W5:Y:S01]  /*119850*/  LDL.LU.64 R60, [R1+0x1e40] ;  /* 0x001e4000013c7983 */ /* 0x001f620000300a00 */
[----:B------:R-:W-:Y:S02]  /*119860*/  LOP3.LUT P6, RZ, R51, 0x800, RZ, 0xc0, !PT ;  /* 0x0000080033ff7812 */ /* 0x000fe400078cc0ff */
[----:B------:R-:W-:-:S02]  /*119870*/  PRMT R2, R58, 0x7771, RZ ;  /* 0x000077713a027816 */ /* 0x000fc400000000ff */
[C---:B------:R-:W-:Y:S02]  /*119880*/  LOP3.LUT P5, RZ, R48.reuse, 0x800, RZ, 0xc0, !PT ;  /* 0x0000080030ff7812 */ /* 0x040fe400078ac0ff */
[C---:B------:R-:W-:Y:S02]  /*119890*/  LOP3.LUT P4, RZ, R48.reuse, 0x1000, RZ, 0xc0, !PT ;  /* 0x0000100030ff7812 */ /* 0x040fe4000788c0ff */
[C---:B------:R-:W-:Y:S02]  /*1198a0*/  LOP3.LUT P3, RZ, R48.reuse, 0x2000, RZ, 0xc0, !PT ;  /* 0x0000200030ff7812 */ /* 0x040fe4000786c0ff */
[C---:B------:R-:W-:Y:S02]  /*1198b0*/  LOP3.LUT P2, RZ, R48.reuse, 0x4000, RZ, 0xc0, !PT ;  /* 0x0000400030ff7812 */ /* 0x040fe4000784c0ff */
[----:B------:R-:W-:Y:S01]  /*1198c0*/  LOP3.LUT P1, RZ, R48, 0x8000, RZ, 0xc0, !PT ;  /* 0x0000800030ff7812 */ /* 0x000fe2000782c0ff */
[----:B--2---:R0:W-:Y:S01]  /*1198d0*/  @P6 STG.E.U8 desc[UR62][R44.64], R2 ;  /* 0x000000022c006986 */ /* 0x0041e2000c10113e */
[----:B------:R-:W-:-:S02]  /*1198e0*/  LOP3.LUT P6, RZ, R51, 0x400, RZ, 0xc0, !PT ;  /* 0x0000040033ff7812 */ /* 0x000fc400078cc0ff */
[----:B0-----:R-:W-:Y:S01]  /*1198f0*/  PRMT R2, R58, 0x7772, RZ ;  /* 0x000077723a027816 */ /* 0x001fe200000000ff */
[----:B------:R-:W2:Y:S10]  /*119900*/  LDL.LU.64 R44, [R1+0x1e38] ;  /* 0x001e3800012c7983 */ /* 0x000eb40000300a00 */
[----:B---3--:R0:W-:Y:S01]  /*119910*/  @P6 STG.E.U8 desc[UR62][R56.64], R2 ;  /* 0x0000000238006986 */ /* 0x0081e2000c10113e */
[----:B------:R-:W-:-:S02]  /*119920*/  LOP3.LUT P6, RZ, R51, 0x200, RZ, 0xc0, !PT ;  /* 0x0000020033ff7812 */ /* 0x000fc400078cc0ff */
[----:B0-----:R-:W-:-:S11]  /*119930*/  PRMT R2, R58, 0x7773, RZ ;  /* 0x000077733a027816 */ /* 0x001fd600000000ff */
        /* <DEDUP_REMOVED lines=14> */
[----:B-----5:R0:W-:Y:S02]  /*119a20*/  @P5 STG.E.U8 desc[UR62][R14.64], R2 ;  /* 0x000000020e005986 */ /* 0x0201e4000c10113e */
[----:B0-----:R-:W-:-:S05]  /*119a30*/  PRMT R2, R47, 0x7771, RZ ;  /* 0x000077712f027816 */ /* 0x001fca00000000ff */
[----:B------:R0:W-:Y:S02]  /*119a40*/  @P4 STG.E.U8 desc[UR62][R12.64], R2 ;  /* 0x000000020c004986 */ /* 0x0001e4000c10113e */
[----:B0-----:R-:W-:-:S05]  /*119a50*/  PRMT R2, R47, 0x7772, RZ ;  /* 0x000077722f027816 */ /* 0x001fca00000000ff */
[----:B------:R0:W-:Y:S02]  /*119a60*/  @P3 STG.E.U8 desc[UR62][R8.64], R2 ;  /* 0x0000000208003986 */ /* 0x0001e4000c10113e */
[----:B0-----:R-:W-:Y:S02]  /*119a70*/  PRMT R2, R47, 0x7773, RZ ;  /* 0x000077732f027816 */ /* 0x001fe400000000ff */
[----:B------:R-:W3:Y:S04]  /*119a80*/  LDL.LU R47, [R1+0x45d8] ;  /* 0x0045d800012f7983 */ /* 0x000ee80000300800 */
[----:B------:R0:W-:Y:S02]  /*119a90*/  @P2 STG.E.U8 desc[UR62][R42.64], R2 ;  /* 0x000000022a002986 */ /* 0x0001e4000c10113e */
[----:B0-----:R-:W-:-:S05]  /*119aa0*/  PRMT R2, R10, 0x7770, RZ ;  /* 0x000077700a027816 */ /* 0x001fca00000000ff */
[----:B------:R0:W-:Y:S04]  /*119ab0*/  @P1 STG.E.U8 desc[UR62][R60.64], R2 ;  /* 0x000000023c001986 */ /* 0x0001e8000c10113e */
[----:B0-----:R-:W4:Y:S01]  /*119ac0*/  LDL.LU.64 R60, [R1+0x1e30] ;  /* 0x001e3000013c7983 */ /* 0x001f220000300a00 */
[----:B------:R-:W-:Y:S02]  /*119ad0*/  LOP3.LUT P0, RZ, R48, 0x10000, RZ, 0xc0, !PT ;  /* 0x0001000030ff7812 */ /* 0x000fe4000780c0ff */
[----:B------:R-:W-:Y:S02]  /*119ae0*/  PRMT R2, R10, 0x7771, RZ ;  /* 0x000077710a027816 */ /* 0x000fe400000000ff */
[----:B------:R-:W-:-:S09]  /*119af0*/  LOP3.LUT P3, RZ, R48, 0x20000, RZ, 0xc0, !PT ;  /* 0x0002000030ff7812 */ /* 0x000fd2000786c0ff */
[----:B--2---:R0:W-:Y:S04]  /*119b00*/  @P0 STG.E.U8 desc[UR62][R44.64], R2 ;  /* 0x000000022c000986 */ /* 0x0041e8000c10113e */
[----:B0-----:R-:W2:Y:S04]  /*119b10*/  LDL.LU.64 R44, [R1+0x1e28] ;  /* 0x001e2800012c7983 */ /* 0x001ea80000300a00 */
[----:B------:R-:W5:Y:S04]  /*119b20*/  LDL.LU.64 R8, [R1+0x1e20] ;  /* 0x001e200001087983 */ /* 0x000f680000300a00 */
[----:B------:R-:W3:Y:S04]  /*119b30*/  LDL.LU.64 R16, [R1+0x1e18] ;  /* 0x001e180001107983 */ /* 0x000ee80000300a00 */
[----:B------:R-:W3:Y:S04]  /*119b40*/  LDL.LU.64 R12, [R1+0x1e10] ;  /* 0x001e1000010c7983 */ /* 0x000ee80000300a00 */
[----:B------:R-:W3:Y:S01]  /*119b50*/  LDL.LU R11, [R1+0x1bc] ;  /* 0x0001bc00010b7983 */ /* 0x000ee20000300800 */
[----:B------:R-:W-:-:S03]  /*119b60*/  PRMT R2, R10, 0x7772, RZ ;  /* 0x000077720a027816 */ /* 0x000fc600000000ff */
[----:B------:R-:W5:Y:S01]  /*119b70*/  LDL.LU.64 R42, [R1+0x1e08] ;  /* 0x001e0800012a7983 */ /* 0x000f620000300a00 */
[----:B------:R-:W-:-:S03]  /*119b80*/  LOP3.LUT P6, RZ, R48, 0x20000000, RZ, 0xc0, !PT ;  /* 0x2000000030ff7812 */ /* 0x000fc600078cc0ff */
[----:B----4-:R0:W-:Y:S04]  /*119b90*/  @P3 STG.E.U8 desc[UR62][R60.64], R2 ;  /* 0x000000023c003986 */ /* 0x0101e8000c10113e */
[----:B0-----:R-:W4:Y:S04]  /*119ba0*/  LDL.LU.64 R60, [R1+0x1e00] ;  /* 0x001e0000013c7983 */ /* 0x001f280000300a00 */
[----:B------:R-:W4:Y:S01]  /*119bb0*/  LDL.LU R14, [R1+0x1a0] ;  /* 0x0001a000010e7983 */ /* 0x000f220000300800 */
[----:B------:R-:W-:-:S04]  /*119bc0*/  LOP3.LUT R49, R49, 0xdfffffff, RZ, 0xc0, !PT ;  /* 0xdfffffff31317812 */ /* 0x000fc800078ec0ff */
[----:B------:R-:W-:Y:S02]  /*119bd0*/  @P6 LOP3.LUT R49, R49, 0x20000000, RZ, 0xfc, !PT ;  /* 0x2000000031316812 */ /* 0x000fe400078efcff */
[C---:B------:R-:W-:Y:S02]  /*119be0*/  LOP3.LUT P6, RZ, R48.reuse, 0x10000000, RZ, 0xc0, !PT ;  /* 0x1000000030ff7812 */ /* 0x040fe400078cc0ff */
[----:B------:R-:W-:Y:S02]  /*119bf0*/  LOP3.LUT R49, R49, 0xbfffffff, RZ, 0xc0, !PT ;  /* 0xbfffffff31317812 */ /* 0x000fe400078ec0ff */
[----:B------:R-:W-:-:S09]  /*119c00*/  LOP3.LUT P2, RZ, R48, 0x40000, RZ, 0xc0, !PT ;  /* 0x0004000030ff7812 */ /* 0x000fd2000784c0ff */
[----:B------:R-:W-:Y:S02]  /*119c10*/  @P6 LOP3.LUT R49, R49, 0x40000000, RZ, 0xfc, !PT ;  /* 0x4000000031316812 */ /* 0x000fe400078efcff */
[----:B------:R-:W-:Y:S02]  /*119c20*/  LOP3.LUT P6, RZ, R48, 0x8000000, RZ, 0xc0, !PT ;  /* 0x0800000030ff7812 */ /* 0x000fe400078cc0ff */
[----:B------:R-:W-:Y:S02]  /*119c30*/  LOP3.LUT R49, R49, 0x7fffffff, RZ, 0xc0, !PT ;  /* 0x7fffffff31317812 */ /* 0x000fe400078ec0ff */
[----:B------:R-:W-:-:S09]  /*119c40*/  PRMT R2, R10, 0x7773, RZ ;  /* 0x000077730a027816 */ /* 0x000fd200000000ff */
[----:B------:R-:W-:Y:S02]  /*119c50*/  @P6 LOP3.LUT R49, R49, 0x80000000, RZ, 0xfc, !PT ;  /* 0x8000000031316812 */ /* 0x000fe400078efcff */
[----:B------:R-:W-:Y:S02]  /*119c60*/  LOP3.LUT P6, RZ, R48, 0x4000000, RZ, 0xc0, !PT ;  /* 0x0400000030ff7812 */ /* 0x000fe400078cc0ff */
[----:B------:R-:W-:-:S11]  /*119c70*/  LOP3.LUT R51, R51, 0xfffffffe, RZ, 0xc0, !PT ;  /* 0xfffffffe33337812 */ /* 0x000fd600078ec0ff */
[----:B------:R-:W-:Y:S02]  /*119c80*/  @P6 LOP3.LUT R51, R51, 0x1, RZ, 0xfc, !PT ;  /* 0x0000000133336812 */ /* 0x000fe400078efcff */
[C---:B------:R-:W-:Y:S02]  /*119c90*/  LOP3.LUT P6, RZ, R48.reuse, 0x2000000, RZ, 0xc0, !PT ;  /* 0x0200000030ff7812 */ /* 0x040fe400078cc0ff */
[----:B------:R-:W-:Y:S02]  /*119ca0*/  LOP3.LUT R51, R51, 0xfffffffd, RZ, 0xc0, !PT ;  /* 0xfffffffd33337812 */ /* 0x000fe400078ec0ff */
[----:B------:R-:W-:-:S09]  /*119cb0*/  LOP3.LUT P1, RZ, R48, 0x80000, RZ, 0xc0, !PT ;  /* 0x0008000030ff7812 */ /* 0x000fd2000782c0ff */
[----:B------:R-:W-:Y:S02]  /*119cc0*/  @P6 LOP3.LUT R51, R51, 0x2, RZ, 0xfc, !PT ;  /* 0x0000000233336812 */ /* 0x000fe400078efcff */
[----:B------:R-:W-:Y:S02]  /*119cd0*/  LOP3.LUT P6, RZ, R48, 0x1000000, RZ, 0xc0, !PT ;  /* 0x0100000030ff7812 */ /* 0x000fe400078cc0ff */
[----:B------:R-:W-:Y:S01]  /*119ce0*/  LOP3.LUT R51, R51, 0xfffffffb, RZ, 0xc0, !PT ;  /* 0xfffffffb33337812 */ /* 0x000fe200078ec0ff */
[----:B--2---:R0:W-:Y:S04]  /*119cf0*/  @P2 STG.E.U8 desc[UR62][R44.64], R2 ;  /* 0x000000022c002986 */ /* 0x0041e8000c10113e */
[----:B0-----:R-:W2:Y:S04]  /*119d00*/  LDL.LU.64 R44, [R1+0x1df8] ;  /* 0x001df800012c7983 */ /* 0x001ea80000300a00 */
[----:B------:R-:W2:Y:S01]  /*119d10*/  LDL.LU.64 R52, [R1+0x1df0] ;  /* 0x001df00001347983 */ /* 0x000ea20000300a00 */
[----:B---3--:R-:W-:-:S03]  /*119d20*/  PRMT R2, R11, 0x7770, RZ ;  /* 0x000077700b027816 */ /* 0x008fc600000000ff */
[----:B------:R-:W3:Y:S01]  /*119d30*/  LDL.LU.64 R56, [R1+0x1de8] ;  /* 0x001de80001387983 */ /* 0x000ee20000300a00 */
[----:B------:R-:W-:Y:S02]  /*119d40*/  @P6 LOP3.LUT R51, R51, 0x4, RZ, 0xfc, !PT ;  /* 0x0000000433336812 */ /* 0x000fe400078efcff */
[----:B------:R-:W-:Y:S01]  /*119d50*/  LOP3.LUT P6, RZ, R48, 0x800000, RZ, 0xc0, !PT ;  /* 0x0080000030ff7812 */ /* 0x000fe200078cc0ff */
[----:B-----5:R0:W-:Y:S01]  /*119d60*/  @P1 STG.E.U8 desc[UR62][R8.64], R2 ;  /* 0x0000000208001986 */ /* 0x0201e2000c10113e */
[----:B------:R-:W-:-:S03]  /*119d70*/  LOP3.LUT R51, R51, 0xfffffff7, RZ, 0xc0, !PT ;  /* 0xfffffff733337812 */ /* 0x000fc600078ec0ff */
[----:B0-----:R-:W5:Y:S04]  /*119d80*/  LDL.LU R8, [R1+0x1a4] ;  /* 0x0001a40001087983 */ /* 0x001f680000300800 */
[----:B------:R-:W3:Y:S04]  /*119d90*/  LDL.LU.64 R26, [R1+0x1de0] ;  /* 0x001de000011a7983 */ /* 0x000ee80000300a00 */
[----:B------:R-:W-:Y:S02]  /*119da0*/  @P6 LOP3.LUT R51, R51, 0x8, RZ, 0xfc, !PT ;  /* 0x0000000833336812 */ /* 0x000fe400078efcff */
[C---:B------:R-:W-:Y:S01]  /*119db0*/  LOP3.LUT P6, RZ, R48.reuse, 0x400000, RZ, 0xc0, !PT ;  /* 0x0040000030ff7812 */ /* 0x040fe200078cc0ff */
[----:B------:R-:W3:Y:S01]  /*119dc0*/  LDL.LU.64 R22, [R1+0x1dd8] ;  /* 0x001dd80001167983 */ /* 0x000ee20000300a00 */
        /* <DEDUP_REMOVED lines=8> */
[----:B------:R0:W-:Y:S02]  /*119e50*/  @P0 STG.E.U8 desc[UR62][R16.64], R2 ;  /* 0x0000000210000986 */ /* 0x0001e4000c10113e */
[----:B0-----:R-:W-:Y:S02]  /*119e60*/  PRMT R2, R11, 0x7772, RZ ;  /* 0x000077720b027816 */ /* 0x001fe400000000ff */
[----:B------:R-:W5:Y:S06]  /*119e70*/  LDL.LU.64 R16, [R1+0x1dc0] ;  /* 0x001dc00001107983 */ /* 0x000f6c0000300a00 */
[----:B------:R0:W-:Y:S01]  /*119e80*/  @P6 STG.E.U8 desc[UR62][R12.64], R2 ;  /* 0x000000020c006986 */ /* 0x0001e2000c10113e */
[----:B------:R-:W-:-:S02]  /*119e90*/  LOP3.LUT P6, RZ, R51, 0x10, RZ, 0xc0, !PT ;  /* 0x0000001033ff7812 */ /* 0x000fc400078cc0ff */
[----:B0-----:R-:W-:Y:S01]  /*119ea0*/  PRMT R2, R11, 0x7773, RZ ;  /* 0x000077730b027816 */ /* 0x001fe200000000ff */
[----:B------:R-:W5:Y:S10]  /*119eb0*/  LDL.LU.64 R12, [R1+0x1db8] ;  /* 0x001db800010c7983 */ /* 0x000f740000300a00 */
[----:B------:R0:W-:Y:S01]  /*119ec0*/  @P6 STG.E.U8 desc[UR62][R42.64], R2 ;  /* 0x000000022a006986 */ /* 0x0001e2000c10113e */
[----:B------:R-:W-:-:S03]  /*119ed0*/  LOP3.LUT P6, RZ, R51, 0x8, RZ, 0xc0, !PT ;  /* 0x0000000833ff7812 */ /* 0x000fc600078cc0ff */
[----:B------:R-:W5:Y:S04]  /*119ee0*/  LDL.LU.64 R10, [R1+0x1db0] ;  /* 0x001db000010a7983 */ /* 0x000f680000300a00 */
[----:B0-----:R-:W5:Y:S04]  /*119ef0*/  LDL.LU.64 R42, [R1+0x1da8] ;  /* 0x001da800012a7983 */ /* 0x001f680000300a00 */
[----:B------:R-:W5:Y:S01]  /*119f00*/  LDL.LU R15, [R1+0x1ac] ;  /* 0x0001ac00010f7983 */ /* 0x000f620000300800 */
[----:B----4-:R-:W-:-:S05]  /*119f10*/  PRMT R2, R14, 0x7770, RZ ;  /* 0x000077700e027816 */ /* 0x010fca00000000ff */
[----:B------:R0:W-:Y:S04]  /*119f20*/  @P6 STG.E.U8 desc[UR62][R60.64], R2 ;  /* 0x000000023c006986 */ /* 0x0001e8000c10113e */
[----:B0-----:R-:W4:Y:S01]  /*119f30*/  LDL.LU.64 R60, [R1+0x1da0] ;  /* 0x001da000013c7983 */ /* 0x001f220000300a00 */
[----:B------:R-:W-:Y:S02]  /*119f40*/  LOP3.LUT P6, RZ, R51, 0x4, RZ, 0xc0, !PT ;  /* 0x0000000433ff7812 */ /* 0x000fe400078cc0ff */
[----:B------:R-:W-:Y:S02]  /*119f50*/  PRMT R2, R14, 0x7771, RZ ;  /* 0x000077710e027816 */ /* 0x000fe400000000ff */
[C---:B------:R-:W-:Y:S02]  /*119f60*/  LOP3.LUT P5, RZ, R48.reuse, 0x40000000, RZ, 0xc0, !PT ;  /* 0x4000000030ff7812 */ /* 0x040fe400078ac0ff */
[----:B------:R-:W-:-:S02]  /*119f70*/  LOP3.LUT P4, RZ, R48, 0x80000000, RZ, 0xc0, !PT ;  /* 0x8000000030ff7812 */ /* 0x000fc4000788c0ff */
[C---:B------:R-:W-:Y:S02]  /*119f80*/  LOP3.LUT P3, RZ, R47.reuse, 0x1, RZ, 0xc0, !PT ;  /* 0x000000012fff7812 */ /* 0x040fe4000786c0ff */
[C---:B------:R-:W-:Y:S02]  /*119f90*/  LOP3.LUT P2, RZ, R47.reuse, 0x2, RZ, 0xc0, !PT ;  /* 0x000000022fff7812 */ /* 0x040fe4000784c0ff */
[----:B------:R-:W-:Y:S01]  /*119fa0*/  LOP3.LUT P1, RZ, R47, 0x4, RZ, 0xc0, !PT ;  /* 0x000000042fff7812 */ /* 0x000fe2000782c0ff */
[----:B--2---:R0:W-:Y:S01]  /*119fb0*/  @P6 STG.E.U8 desc[UR62][R44.64], R2 ;  /* 0x000000022c006986 */ /* 0x0041e2000c10113e */
[C---:B------:R-:W-:Y:S02]  /*119fc0*/  LOP3.LUT P6, RZ, R51.reuse, 0x2, RZ, 0xc0, !PT ;  /* 0x0000000233ff7812 */ /* 0x040fe400078cc0ff */
[----:B0-----:R-:W-:Y:S01]  /*119fd0*/  PRMT R2, R14, 0x7772, RZ ;  /* 0x000077720e027816 */ /* 0x001fe200000000ff */
[----:B------:R-:W2:Y:S10]  /*119fe0*/  LDL.LU.64 R44, [R1+0x45d0] ;  /* 0x0045d000012c7983 */ /* 0x000eb40000300a00 */
[----:B------:R0:W-:Y:S01]  /*119ff0*/  @P6 STG.E.U8 desc[UR62][R52.64], R2 ;  /* 0x0000000234006986 */ /* 0x0001e2000c10113e */
[----:B------:R-:W-:-:S02]  /*11a000*/  LOP3.LUT P6, RZ, R51, 0x1, RZ, 0xc0, !PT ;  /* 0x0000000133ff7812 */ /* 0x000fc400078cc0ff */
[----:B0-----:R-:W-:-:S11]  /*11a010*/  PRMT R2, R14, 0x7773, RZ ;  /* 0x000077730e027816 */ /* 0x001fd600000000ff */
[----:B---3--:R5:W-:Y:S01]  /*11a020*/  @P6 STG.E.U8 desc[UR62][R56.64], R2 ;  /* 0x0000000238006986 */ /* 0x008be2000c10113e */
        /* <DEDUP_REMOVED lines=44> */
[----:B---3--:R0:W-:Y:S04]  /*11a2f0*/  @P3 STG.E.U8 desc[UR62][R60.64], R2 ;  /* 0x000000023c003986 */ /* 0x0081e8000c10113e */
[----:B0-----:R-:W3:Y:S04]  /*11a300*/  LDL.LU.64 R60, [R1+0x1d68] ;  /* 0x001d6800013c7983 */ /* 0x001ee80000300a00 */
[----:B------:R-:W3:Y:S04]  /*11a310*/  LDL.LU.64 R52, [R1+0x1d60] ;  /* 0x001d600001347983 */ /* 0x000ee80000300a00 */
[----:B------:R-:W3:Y:S01]  /*11a320*/  LDL.LU R23, [R1+0x194] ;  /* 0x0001940001177983 */ /* 0x000ee20000300800 */
        /* <DEDUP_REMOVED lines=10> */
[----:B------:R-:W-:Y:S02]  /*11a3d0*/  @P6 LOP3.LUT R49, R49, 0x4000000, RZ, 0xfc, !PT ;  /* 0x0400000031316812 */ /* 0x000fe400078efcff */
[----:B------:R-:W-:-:S02]  /*11a3e0*/  LOP3.LUT P6, RZ, R47, 0x400, RZ, 0xc0, !PT ;  /* 0x000004002fff7812 */ /* 0x000fc400078cc0ff */
[----:B------:R-:W-:Y:S02]  /*11a3f0*/  LOP3.LUT R49, R49, 0xf7ffffff, RZ, 0xc0, !PT ;  /* 0xf7ffffff31317812 */ /* 0x000fe400078ec0ff */
[----:B------:R-:W-:-:S09]  /*11a400*/  PRMT R2, R15, 0x7772, RZ ;  /* 0x000077720f027816 */ /* 0x000fd200000000ff */
[----:B------:R-:W-:Y:S02]  /*11a410*/  @P6 LOP3.LUT R49, R49, 0x8000000, RZ, 0xfc, !PT ;  /* 0x0800000031316812 */ /* 0x000fe400078efcff */
[C---:B------:R-:W-:Y:S01]  /*11a420*/  LOP3.LUT P6, RZ, R47.reuse, 0x200, RZ, 0xc0, !PT ;  /* 0x000002002fff7812 */ /* 0x040fe200078cc0ff */
[----:B----4-:R0:W-:Y:S01]  /*11a430*/  @P2 STG.E.U8 desc[UR62][R16.64], R2 ;  /* 0x0000000210002986 */ /* 0x0101e2000c10113e */
[----:B------:R-:W-:Y:S02]  /*11a440*/  LOP3.LUT P0, RZ, R47, 0x80, RZ, 0xc0, !PT ;  /* 0x000000802fff7812 */ /* 0x000fe4000780c0ff */
[----:B------:R-:W-:Y:S02]  /*11a450*/  LOP3.LUT R49, R49, 0xefffffff, RZ, 0xc0, !PT ;  /* 0xefffffff31317812 */ /* 0x000fe400078ec0ff */
[----:B0-----:R-:W-:Y:S01]  /*11a460*/  PRMT R2, R15, 0x7773, RZ ;  /* 0x000077730f027816 */ /* 0x001fe200000000ff */
[----:B------:R-:W4:Y:S06]  /*11a470*/  LDL.LU.64 R16, [R1+0x1d38] ;  /* 0x001d380001107983 */ /* 0x000f2c0000300a00 */
[----:B------:R-:W-:-:S02]  /*11a480*/  @P6 LOP3.LUT R49, R49, 0x10000000, RZ, 0xfc, !PT ;  /* 0x1000000031316812 */ /* 0x000fc400078efcff */
[----:B------:R-:W-:Y:S01]  /*11a490*/  LOP3.LUT P6, RZ, R47, 0x100, RZ, 0xc0, !PT ;  /* 0x000001002fff7812 */ /* 0x000fe200078cc0ff */
[----:B-----5:R2:W-:Y:S04]  /*11a4a0*/  @P1 STG.E.U8 desc[UR62][R12.64], R2 ;  /* 0x000000020c001986 */ /* 0x0205e8000c10113e */
[----:B------:R-:W5:Y:S01]  /*11a4b0*/  LDL.LU.64 R14, [R1+0x1d30] ;  /* 0x001d3000010e7983 */ /* 0x000f620000300a00 */
[----:B--2---:R-:W-:-:S03]  /*11a4c0*/  PRMT R2, R22, 0x7770, RZ ;  /* 0x0000777016027816 */ /* 0x004fc600000000ff */
        /* <DEDUP_REMOVED lines=10> */
[----:B0-----:R-:W2:Y:S01]  /*11a570*/  LDL.LU.64 R42, [R1+0x1d10] ;  /* 0x001d1000012a7983 */ /* 0x001ea20000300a00 */
[----:B------:R-:W-:-:S09]  /*11a580*/  PRMT R2, R22, 0x7773, RZ ;  /* 0x0000777316027816 */ /* 0x000fd200000000ff */
[----:B---3--:R0:W-:Y:S04]  /*11a590*/  @P6 STG.E.U8 desc[UR62][R60.64], R2 ;  /* 0x000000023c006986 */ /* 0x0081e8000c10113e */
[----:B0-----:R-:W3:Y:S01]  /*11a5a0*/  LDL.LU.64 R60, [R1+0x1d08] ;  /* 0x001d0800013c7983 */ /* 0x001ee20000300a00 */
        /* <DEDUP_REMOVED lines=22> */
[----:B-----5:R0:W-:Y:S01]  /*11a710*/  @P5 STG.E.U8 desc[UR62][R14.64], R2 ;  /* 0x000000020e005986 */ /* 0x0201e2000c10113e */
[----:B------:R-:W-:Y:S02]  /*11a720*/  LOP3.LUT P2, RZ, R47, 0x100000, RZ, 0xc0, !PT ;  /* 0x001000002fff7812 */ /* 0x000fe4000784c0ff */
[----:B0-----:R-:W-:Y:S02]  /*11a730*/  PRMT R2, R45, 0x7773, RZ ;  /* 0x000077732d027816 */ /* 0x001fe400000000ff */
[C---:B------:R-:W-:Y:S01]  /*11a740*/  LOP3.LUT P1, RZ, R47.reuse, 0x200000, RZ, 0xc0, !PT ;  /* 0x002000002fff7812 */ /* 0x040fe2000782c0ff */
[----:B------:R-:W4:Y:S04]  /*11a750*/  LDL.LU R45, [R1+0x45cc] ;  /* 0x0045cc00012d7983 */ /* 0x000f280000300800 */
[----:B--2---:R0:W-:Y:S01]  /*11a760*/  @P4 STG.E.U8 desc[UR62][R12.64], R2 ;  /* 0x000000020c004986 */ /* 0x0041e2000c10113e */
[----:B------:R-:W-:-:S02]  /*11a770*/  LOP3.LUT P0, RZ, R47, 0x400000, RZ, 0xc0, !PT ;  /* 0x004000002fff7812 */ /* 0x000fc4000780c0ff */
[----:B0-----:R-:W-:-:S05]  /*11a780*/  PRMT R2, R46, 0x7770, RZ ;  /* 0x000077702e027816 */ /* 0x001fca00000000ff */
[----:B------:R0:W-:Y:S02]  /*11a790*/  @P3 STG.E.U8 desc[UR62][R10.64], R2 ;  /* 0x000000020a003986 */ /* 0x0001e4000c10113e */
[----:B0-----:R-:W-:-:S05]  /*11a7a0*/  PRMT R2, R46, 0x7771, RZ ;  /* 0x000077712e027816 */ /* 0x001fca00000000ff */
[----:B------:R0:W-:Y:S02]  /*11a7b0*/  @P2 STG.E.U8 desc[UR62][R8.64], R2 ;  /* 0x0000000208002986 */ /* 0x0001e4000c10113e */
[----:B0-----:R-:W-:-:S05]  /*11a7c0*/  PRMT R2, R46, 0x7772, RZ ;  /* 0x000077722e027816 */ /* 0x001fca00000000ff */
[----:B------:R0:W-:Y:S02]  /*11a7d0*/  @P1 STG.E.U8 desc[UR62][R42.64], R2 ;  /* 0x000000022a001986 */ /* 0x0001e4000c10113e */
[----:B0-----:R-:W-:Y:S02]  /*11a7e0*/  PRMT R2, R46, 0x7773, RZ ;  /* 0x000077732e027816 */ /* 0x001fe400000000ff */
[----:B------:R-:W2:Y:S04]  /*11a7f0*/  LDL.LU R46, [R1+0x45c8] ;  /* 0x0045c800012e7983 */ /* 0x000ea80000300800 */
[----:B---3--:R0:W-:Y:S04]  /*11a800*/  @P0 STG.E.U8 desc[UR62][R60.64], R2 ;  /* 0x000000023c000986 */ /* 0x0081e8000c10113e */
[----:B0-----:R-:W3:Y:S04]  /*11a810*/  LDL.LU.64 R60, [R1+0x1d00] ;  /* 0x001d0000013c7983 */ /* 0x001ee80000300a00 */
[----:B------:R-:W5:Y:S04]  /*11a820*/  LDL.LU.64 R16, [R1+0x1cf8] ;  /* 0x001cf80001107983 */ /* 0x000f680000300a00 */
[----:B------:R-:W2:Y:S04]  /*11a830*/  LDL.LU.64 R14, [R1+0x1cf0] ;  /* 0x001cf000010e7983 */ /* 0x000ea80000300a00 */
[----:B------:R-:W2:Y:S04]  /*11a840*/  LDL.LU R13, [R1+0x180] ;  /* 0x00018000010d7983 */ /* 0x000ea80000300800 */
[----:B------:R-:W3:Y:S04]  /*11a850*/  LDL.LU.64 R42, [R1+0x1ce8] ;  /* 0x001ce800012a7983 */ /* 0x000ee80000300a00 */
[----:B------:R-:W5:Y:S04]  /*11a860*/  LDL.LU.64 R10, [R1+0x1ce0] ;  /* 0x001ce000010a7983 */ /* 0x000f680000300a00 */
[----:B------:R-:W5:Y:S04]  /*11a870*/  LDL.LU.64 R8, [R1+0x1cd8] ;  /* 0x001cd80001087983 */ /* 0x000f680000300a00 */
[----:B------:R-:W5:Y:S01]  /*11a880*/  LDL.LU R22, [R1+0x184] ;  /* 0x0001840001167983 */ /* 0x000f620000300800 */
[----:B------:R-:W-:-:S02]  /*11a890*/  LOP3.LUT P3, RZ, R47, 0x800000, RZ, 0xc0, !PT ;  /* 0x008000002fff7812 */ /* 0x000fc4000786c0ff */
[----:B------:R-:W-:Y:S02]  /*11a8a0*/  LOP3.LUT R49, R49, 0xffffdfff, RZ, 0xc0, !PT ;  /* 0xffffdfff31317812 */ /* 0x000fe400078ec0ff */
[----:B----4-:R-:W-:-:S13]  /*11a8b0*/  LOP3.LUT P6, RZ, R45, 0x8, RZ, 0xc0, !PT ;  /* 0x000000082dff7812 */ /* 0x010fda00078cc0ff */
[----:B------:R-:W-:Y:S02]  /*11a8c0*/  @P6 LOP3.LUT R49, R49, 0x2000, RZ, 0xfc, !PT ;  /* 0x0000200031316812 */ /* 0x000fe400078efcff */
[----:B------:R-:W-:Y:S02]  /*11a8d0*/  LOP3.LUT P6, RZ, R47, 0x40000000, RZ, 0xc0, !PT ;  /* 0x400000002fff7812 */ /* 0x000fe400078cc0ff */
[----:B------:R-:W-:Y:S02]  /*11a8e0*/  LOP3.LUT R49, R49, 0xffffbfff, RZ, 0xc0, !PT ;  /* 0xffffbfff31317812 */ /* 0x000fe400078ec0ff */
[----:B--2---:R-:W-:-:S05]  /*11a8f0*/  PRMT R2, R13, 0x7770, RZ ;  /* 0x000077700d027816 */ /* 0x004fca00000000ff */
[----:B---3--:R0:W-:Y:S04]  /*11a900*/  @P3 STG.E.U8 desc[UR62][R60.64], R2 ;  /* 0x000000023c003986 */ /* 0x0081e8000c10113e */
[----:B0-----:R-:W2:Y:S01]  /*11a910*/  LDL.LU.64 R60, [R1+0x1cd0] ;  /* 0x001cd000013c7983 */ /* 0x001ea20000300a00 */
[----:B------:R-:W-:Y:S02]  /*11a920*/  @P6 LOP3.LUT R49, R49, 0x4000, RZ, 0xfc, !PT ;  /* 0x0000400031316812 */ /* 0x000fe400078efcff */
[----:B------:R-:W-:Y:S01]  /*11a930*/  LOP3.LUT P6, RZ, R47, 0x20000000, RZ, 0xc0, !PT ;  /* 0x200000002fff7812 */ /* 0x000fe200078cc0ff */
[----:B------:R-:W3:Y:S01]  /*11a940*/  LDL.LU.64 R50, [R1+0x1cc8] ;  /* 0x001cc80001327983 */ /* 0x000ee20000300a00 */
[----:B------:R-:W-:-:S03]  /*11a950*/  LOP3.LUT R49, R49, 0xffff7fff, RZ, 0xc0, !PT ;  /* 0xffff7fff31317812 */ /* 0x000fc600078ec0ff */
[----:B------:R-:W4:Y:S04]  /*11a960*/  LDL.LU.64 R52, [R1+0x1cc0] ;  /* 0x001cc00001347983 */ /* 0x000f280000300a00 */
[----:B------:R-:W3:Y:S04]  /*11a970*/  LDL.LU R23, [R1+0x188] ;  /* 0x0001880001177983 */ /* 0x000ee80000300800 */
[----:B------:R-:W-:Y:S01]  /*11a980*/  @P6 LOP3.LUT R49, R49, 0x8000, RZ, 0xfc, !PT ;  /* 0x0000800031316812 */ /* 0x000fe200078efcff */
[----:B------:R-:W3:Y:S01]  /*11a990*/  LDL.LU.64 R56, [R1+0x1cb8] ;  /* 0x001cb80001387983 */ /* 0x000ee20000300a00 */
[----:B------:R-:W-:-:S02]  /*11a9a0*/  LOP3.LUT P6, RZ, R45, 0x4, RZ, 0xc0, !PT ;  /* 0x000000042dff7812 */ /* 0x000fc400078cc0ff */
[----:B------:R-:W-:Y:S01]  /*11a9b0*/  LOP3.LUT R49, R49, 0xfffeffff, RZ, 0xc0, !PT ;  /* 0xfffeffff31317812 */ /* 0x000fe200078ec0ff */
[----:B------:R-:W3:Y:S01]  /*11a9c0*/  LDL.LU.64 R26, [R1+0x1cb0] ;  /* 0x001cb000011a7983 */ /* 0x000ee20000300a00 */
[C---:B------:R-:W-:Y:S02]  /*11a9d0*/  LOP3.LUT P2, RZ, R47.reuse, 0x1000000, RZ, 0xc0, !PT ;  /* 0x010000002fff7812 */ /* 0x040fe4000784c0ff */
[----:B------:R-:W-:Y:S01]  /*11a9e0*/  LOP3.LUT P1, RZ, R47, 0x2000000, RZ, 0xc0, !PT ;  /* 0x020000002fff7812 */ /* 0x000fe2000782c0ff */
[----:B------:R-:W3:Y:S06]  /*11a9f0*/  LDL.LU.64 R20, [R1+0x1ca8] ;  /* 0x001ca80001147983 */ /* 0x000eec0000300a00 */
        /* <DEDUP_REMOVED lines=9> */
[----:B------:R-:W-:Y:S02]  /*11aa90*/  PRMT R2, R13, 0x7771, RZ ;  /* 0x000077710d027816 */ /* 0x000fe400000000ff */
[----:B------:R-:W-:-:S03]  /*11aaa0*/  LOP3.LUT P0, RZ, R47, 0x4000000, RZ, 0xc0, !PT ;  /* 0x040000002fff7812 */ /* 0x000fc6000780c0ff */
[----:B-----5:R0:W-:Y:S04]  /*11aab0*/  @P2 STG.E.U8 desc[UR62][R16.64], R2 ;  /* 0x0000000210002986 */ /* 0x0201e8000c10113e */
[----:B------:R-:W-:Y:S02]  /*11aac0*/  @P6 LOP3.LUT R49, R49, 0x80000, RZ, 0xfc, !PT ;  /* 0x0008000031316812 */ /* 0x000fe400078efcff */
[----:B------:R-:W-:Y:S02]  /*11aad0*/  LOP3.LUT P6, RZ, R45, 0x1, RZ, 0xc0, !PT ;  /* 0x000000012dff7812 */ /* 0x000fe400078cc0ff */
[----:B0-----:R-:W-:Y:S02]  /*11aae0*/  PRMT R2, R13, 0x7772, RZ ;  /* 0x000077720d027816 */ /* 0x001fe400000000ff */
[----:B------:R-:W-:-:S03]  /*11aaf0*/  LOP3.LUT R49, R49, 0xffefffff, RZ, 0xc0, !PT ;  /* 0xffefffff31317812 */ /* 0x000fc600078ec0ff */
[----:B------:R0:W-:Y:S06]  /*11ab00*/  @P1 STG.E.U8 desc[UR62][R14.64], R2 ;  /* 0x000000020e001986 */ /* 0x0001ec000c10113e */
[----:B------:R-:W-:Y:S02]  /*11ab10*/  @P6 LOP3.LUT R49, R49, 0x100000, RZ, 0xfc, !PT ;  /* 0x0010000031316812 */ /* 0x000fe400078efcff */
[----:B------:R-:W-:Y:S02]  /*11ab20*/  LOP3.LUT P6, RZ, R38, 0x80000000, RZ, 0xc0, !PT ;  /* 0x8000000026ff7812 */ /* 0x000fe400078cc0ff */
[----:B0-----:R-:W-:-:S05]  /*11ab30*/  PRMT R2, R13, 0x7773, RZ ;  /* 0x000077730d027816 */ /* 0x001fca00000000ff */
[----:B------:R0:W-:Y:S04]  /*11ab40*/  @P0 STG.E.U8 desc[UR62][R42.64], R2 ;  /* 0x000000022a000986 */ /* 0x0001e8000c10113e */
[----:B0-----:R-:W5:Y:S01]  /*11ab50*/  LDL.LU R43, [R1+0x18c] ;  /* 0x00018c00012b7983 */ /* 0x001f620000300800 */
[----:B------:R-:W-:-:S03]  /*11ab60*/  PRMT R2, R22, 0x7770, RZ ;  /* 0x0000777016027816 */ /* 0x000fc600000000ff */
[----:B------:R-:W5:Y:S04]  /*11ab70*/  LDL.LU.64 R18, [R1+0x1ca0] ;  /* 0x001ca00001127983 */ /* 0x000f680000300a00 */
[----:B------:R-:W5:Y:S04]  /*11ab80*/  LDL.LU.64 R16, [R1+0x1c98] ;  /* 0x001c980001107983 */ /* 0x000f680000300a00 */
[----:B------:R0:W-:Y:S01]  /*11ab90*/  @P6 STG.E.U8 desc[UR62][R10.64], R2 ;  /* 0x000000020a006986 */ /* 0x0001e2000c10113e */
[----:B------:R-:W-:-:S03]  /*11aba0*/  LOP3.LUT P6, RZ, R49, 0x100000, RZ, 0xc0, !PT ;  /* 0x0010000031ff7812 */ /* 0x000fc600078cc0ff */
[----:B------:R-:W5:Y:S04]  /*11abb0*/  LDL.LU.64 R14, [R1+0x1c90] ;  /* 0x001c9000010e7983 */ /* 0x000f680000300a00 */
[----:B------:R-:W5:Y:S01]  /*11abc0*/  LDL.LU.64 R12, [R1+0x1c88] ;  /* 0x001c8800010c7983 */ /* 0x000f620000300a00 */
[----:B0-----:R-:W-:-:S03]  /*11abd0*/  PRMT R2, R22, 0x7771, RZ ;  /* 0x0000777116027816 */ /* 0x001fc600000000ff */
[----:B------:R-:W5:Y:S04]  /*11abe0*/  LDL.LU R42, [R1+0x170] ;  /* 0x00017000012a7983 */ /* 0x000f680000300800 */
        /* <DEDUP_REMOVED lines=25> */
[----:B------:R-:W-:Y:S02]  /*11ad80*/  LOP3.LUT P3, RZ, R46, 0x1, RZ, 0xc0, !PT ;  /* 0x000000012eff7812 */ /* 0x000fe4000786c0ff */
[----:B-----5:R-:W-:-:S05]  /*11ad90*/  PRMT R2, R43, 0x7770, RZ ;  /* 0x000077702b027816 */ /* 0x020fca00000000ff */
        /* <DEDUP_REMOVED lines=42> */
[----:B------:R-:W2:Y:S04]  /*11b040*/  LDL.LU.64 R26, [R1+0x1c30] ;  /* 0x001c3000011a7983 */ /* 0x000ea80000300a00 */
[----:B------:R-:W2:Y:S04]  /*11b050*/  LDL.LU.64 R50, [R1+0x1c28] ;  /* 0x001c280001327983 */ /* 0x000ea80000300a00 */
[----:B------:R-:W2:Y:S01]  /*11b060*/  LDL.LU R21, [R1+0x17c] ;  /* 0x00017c0001157983 */ /* 0x000ea20000300800 */
[----:B------:R-:W-:-:S03]  /*11b070*/  @P6 LOP3.LUT R49, R49, 0x200, RZ, 0xfc, !PT ;  /* 0x0000020031316812 */ /* 0x000fc600078efcff */
[----:B------:R-:W2:Y:S01]  /*11b080*/  LDL.LU.64 R52, [R1+0x1c20] ;  /* 0x001c200001347983 */ /* 0x000ea20000300a00 */
[----:B------:R-:W-:Y:S02]  /*11b090*/  LOP3.LUT P6, RZ, R46, 0x20, RZ, 0xc0, !PT ;  /* 0x000000202eff7812 */ /* 0x000fe400078cc0ff */
[----:B------:R-:W-:Y:S01]  /*11b0a0*/  LOP3.LUT R49, R49, 0xfffffbff, RZ, 0xc0, !PT ;  /* 0xfffffbff31317812 */ /* 0x000fe200078ec0ff */
[----:B------:R-:W2:Y:S01]  /*11b0b0*/  LDL.LU.64 R56, [R1+0x1c18] ;  /* 0x001c180001387983 */ /* 0x000ea20000300a00 */
[----:B------:R-:W-:-:S03]  /*11b0c0*/  LOP3.LUT P2, RZ, R45, 0x80, RZ, 0xc0, !PT ;  /* 0x000000802dff7812 */ /* 0x000fc6000784c0ff */
[----:B------:R-:W2:Y:S01]  /*11b0d0*/  LDL.LU.64 R22, [R1+0x1c10] ;  /* 0x001c100001167983 */ /* 0x000ea20000300a00 */
[----:B------:R-:W-:Y:S02]  /*11b0e0*/  LOP3.LUT P1, RZ, R45, 0x100, RZ, 0xc0, !PT ;  /* 0x000001002dff7812 */ /* 0x000fe4000782c0ff */
[----:B---3--:R-:W-:Y:S01]  /*11b0f0*/  PRMT R2, R43, 0x7770, RZ ;  /* 0x000077702b027816 */ /* 0x008fe200000000ff */
[----:B------:R-:W3:Y:S02]  /*11b100*/  LDL.LU R42, [R1+0x160] ;  /* 0x00016000012a7983 */ /* 0x000ee40000300800 */
[----:B------:R-:W-:Y:S02]  /*11b110*/  @P6 LOP3.LUT R49, R49, 0x400, RZ, 0xfc, !PT ;  /* 0x0000040031316812 */ /* 0x000fe400078efcff */
[----:B------:R-:W-:Y:S01]  /*11b120*/  LOP3.LUT P6, RZ, R45, 0x400, RZ, 0xc0, !PT ;  /* 0x000004002dff7812 */ /* 0x000fe200078cc0ff */
[----:B------:R-:W3:Y:S01]  /*11b130*/  LDL.LU.64 R18, [R1+0x1c08] ;  /* 0x001c080001127983 */ /* 0x000ee20000300a00 */
[----:B------:R-:W-:-:S02]  /*11b140*/  LOP3.LUT R49, R49, 0xfffff7ff, RZ, 0xc0, !PT ;  /* 0xfffff7ff31317812 */ /* 0x000fc400078ec0ff */
[----:B------:R-:W-:-:S09]  /*11b150*/  LOP3.LUT P0, RZ, R46, 0x8, RZ, 0xc0, !PT ;  /* 0x000000082eff7812 */ /* 0x000fd2000780c0ff */
[----:B------:R-:W-:Y:S02]  /*11b160*/  @P6 LOP3.LUT R49, R49, 0x800, RZ, 0xfc, !PT ;  /* 0x0000080031316812 */ /* 0x000fe400078efcff */
[----:B------:R-:W-:Y:S01]  /*11b170*/  LOP3.LUT P6, RZ, R45, 0x200, RZ, 0xc0, !PT ;  /* 0x000002002dff7812 */ /* 0x000fe200078cc0ff */
[----:B------:R0:W-:Y:S01]  /*11b180*/  @P2 STG.E.U8 desc[UR62][R16.64], R2 ;  /* 0x0000000210002986 */ /* 0x0001e2000c10113e */
[----:B------:R-:W-:Y:S02]  /*11b190*/  LOP3.LUT R49, R49, 0xffffefff, RZ, 0xc0, !PT ;  /* 0xffffefff31317812 */ /* 0x000fe400078ec0ff */
[----:B0-----:R-:W-:Y:S01]  /*11b1a0*/  PRMT R2, R43, 0x7771, RZ ;  /* 0x000077712b027816 */ /* 0x001fe200000000ff */
[----:B------:R-:W3:Y:S08]  /*11b1b0*/  LDL.LU.64 R16, [R1+0x1c00] ;  /* 0x001c000001107983 */ /* 0x000ef00000300a00 */
[----:B------:R-:W-:-:S02]  /*11b1c0*/  @P6 LOP3.LUT R49, R49, 0x1000, RZ, 0xfc, !PT ;  /* 0x0000100031316812 */ /* 0x000fc400078efcff */
[----:B------:R-:W-:Y:S01]  /*11b1d0*/  LOP3.LUT P6, RZ, R46, 0x10, RZ, 0xc0, !PT ;  /* 0x000000102eff7812 */ /* 0x000fe200078cc0ff */
[----:B----4-:R0:W-:Y:S02]  /*11b1e0*/  @P1 STG.E.U8 desc[UR62][R14.64], R2 ;  /* 0x000000020e001986 */ /* 0x0101e4000c10113e */
[C---:B0-----:R-:W-:Y:S02]  /*11b1f0*/  PRMT R2, R43.reuse, 0x7772, RZ ;  /* 0x000077722b027816 */ /* 0x041fe400000000ff */
[----:B------:R-:W4:Y:S04]  /*11b200*/  LDL.LU.64 R14, [R1+0x1bf8] ;  /* 0x001bf800010e7983 */ /* 0x000f280000300a00 */
[----:B-----5:R0:W-:Y:S02]  /*11b210*/  @P0 STG.E.U8 desc[UR62][R12.64], R2 ;  /* 0x000000020c000986 */ /* 0x0201e4000c10113e */
[----:B0-----:R-:W-:-:S02]  /*11b220*/  PRMT R2, R43, 0x7773, RZ ;  /* 0x000077732b027816 */ /* 0x001fc400000000ff */
[----:B------:R-:W5:Y:S04]  /*11b230*/  LDL.LU.64 R12, [R1+0x1bf0] ;  /* 0x001bf000010c7983 */ /* 0x000f680000300a00 */
[----:B------:R0:W-:Y:S01]  /*11b240*/  @P6 STG.E.U8 desc[UR62][R10.64], R2 ;  /* 0x000000020a006986 */ /* 0x0001e2000c10113e */
[----:B------:R-:W-:-:S03]  /*11b250*/  LOP3.LUT P6, RZ, R49, 0x1000, RZ, 0xc0, !PT ;  /* 0x0000100031ff7812 */ /* 0x000fc600078cc0ff */
[----:B------:R-:W3:Y:S01]  /*11b260*/  LDL.LU R43, [R1+0x164] ;  /* 0x00016400012b7983 */ /* 0x000ee20000300800 */
[----:B0-----:R-:W-:-:S03]  /*11b270*/  PRMT R2, R20, 0x7770, RZ ;  /* 0x0000777014027816 */ /* 0x001fc600000000ff */
[----:B------:R-:W4:Y:S06]  /*11b280*/  LDL.LU.64 R10, [R1+0x1be8] ;  /* 0x001be800010a7983 */ /* 0x000f2c0000300a00 */
[----:B------:R0:W-:Y:S04]  /*11b290*/  @P6 STG.E.U8 desc[UR62][R8.64], R2 ;  /* 0x0000000208006986 */ /* 0x0001e8000c10113e */
[----:B0-----:R-:W4:Y:S01]  /*11b2a0*/  LDL.LU.64 R8, [R1+0x1be0] ;  /* 0x001be00001087983 */ /* 0x001f220000300a00 */
[----:B------:R-:W-:-:S02]  /*11b2b0*/  LOP3.LUT P6, RZ, R49, 0x800, RZ, 0xc0, !PT ;  /* 0x0000080031ff7812 */ /* 0x000fc400078cc0ff */
[----:B------:R-:W-:-:S11]  /*11b2c0*/  PRMT R2, R20, 0x7771, RZ ;  /* 0x0000777114027816 */ /* 0x000fd600000000ff */
[----:B--2---:R0:W-:Y:S04]  /*11b2d0*/  @P6 STG.E.U8 desc[UR62][R60.64], R2 ;  /* 0x000000023c006986 */ /* 0x0041e8000c10113e */
[----:B0-----:R-:W2:Y:S01]  /*11b2e0*/  LDL.LU.64 R60, [R1+0x1bd8] ;  /* 0x001bd800013c7983 */ /* 0x001ea20000300a00 */
[----:B------:R-:W-:Y:S02]  /*11b2f0*/  LOP3.LUT P6, RZ, R49, 0x400, RZ, 0xc0, !PT ;  /* 0x0000040031ff7812 */ /* 0x000fe400078cc0ff */
[----:B------:R-:W-:-:S11]  /*11b300*/  PRMT R2, R20, 0x7772, RZ ;  /* 0x0000777214027816 */ /* 0x000fd600000000ff */
[----:B------:R0:W-:Y:S01]  /*11b310*/  @P6 STG.E.U8 desc[UR62][R26.64], R2 ;  /* 0x000000021a006986 */ /* 0x0001e2000c10113e */
[C---:B------:R-:W-:Y:S02]  /*11b320*/  LOP3.LUT P6, RZ, R49.reuse, 0x200, RZ, 0xc0, !PT ;  /* 0x0000020031ff7812 */ /* 0x040fe400078cc0ff */
        /* <DEDUP_REMOVED lines=16> */
[----:B---3--:R0:W-:Y:S01]  /*11b430*/  @P6 STG.E.U8 desc[UR62][R18.64], R2 ;  /* 0x0000000212006986 */ /* 0x0081e2000c10113e */
[----:B------:R-:W-:Y:S02]  /*11b440*/  LOP3.LUT P3, RZ, R46, 0x200, RZ, 0xc0, !PT ;  /* 0x000002002eff7812 */ /* 0x000fe4000786c0ff */
[----:B0-----:R-:W-:-:S05]  /*11b450*/  PRMT R2, R42, 0x7770, RZ ;  /* 0x000077702a027816 */ /* 0x001fca00000000ff */
[----:B------:R0:W-:Y:S01]  /*11b460*/  @P5 STG.E.U8 desc[UR62][R16.64], R2 ;  /* 0x0000000210005986 */ /* 0x0001e2000c10113e */
[----:B------:R-:W-:Y:S02]  /*11b470*/  LOP3.LUT P2, RZ, R46, 0x400, RZ, 0xc0, !PT ;  /* 0x000004002eff7812 */ /* 0x000fe4000784c0ff */
[----:B0-----:R-:W-:-:S05]  /*11b480*/  PRMT R2, R42, 0x7771, RZ ;  /* 0x000077712a027816 */ /* 0x001fca00000000ff */
[----:B----4-:R0:W-:Y:S01]  /*11b490*/  @P4 STG.E.U8 desc[UR62][R14.64], R2 ;  /* 0x000000020e004986 */ /* 0x0101e2000c10113e */
[----:B------:R-:W-:Y:S02]  /*11b4a0*/  LOP3.LUT P1, RZ, R45, 0x8000, RZ, 0xc0, !PT ;  /* 0x000080002dff7812 */ /* 0x000fe4000782c0ff */
[----:B0-----:R-:W-:-:S05]  /*11b4b0*/  PRMT R2, R42, 0x7772, RZ ;  /* 0x000077722a027816 */ /* 0x001fca00000000ff */
[----:B-----5:R0:W-:Y:S02]  /*11b4c0*/  @P3 STG.E.U8 desc[UR62][R12.64], R2 ;  /* 0x000000020c003986 */ /* 0x0201e4000c10113e */
[----:B0-----:R-:W-:-:S05]  /*11b4d0*/  PRMT R2, R42, 0x7773, RZ ;  /* 0x000077732a027816 */ /* 0x001fca00000000ff */
[----:B------:R0:W-:Y:S02]  /*11b4e0*/  @P2 STG.E.U8 desc[UR62][R10.64], R2 ;  /* 0x000000020a002986 */ /* 0x0001e4000c10113e */
[----:B0-----:R-:W-:-:S05]  /*11b4f0*/  PRMT R2, R43, 0x7770, RZ ;  /* 0x000077702b027816 */ /* 0x001fca00000000ff */
[----:B------:R0:W-:Y:S04]  /*11b500*/  @P1 STG.E.U8 desc[UR62][R8.64], R2 ;  /* 0x0000000208001986 */ /* 0x0001e8000c10113e */
[----:B0-----:R-:W3:Y:S01]  /*11b510*/  LDL.LU.64 R8, [R1+0x1bd0] ;  /* 0x001bd00001087983 */ /* 0x001ee20000300a00 */
[----:B------:R-:W-:Y:S02]  /*11b520*/  LOP3.LUT P0, RZ, R45, 0x10000, RZ, 0xc0, !PT ;  /* 0x000100002dff7812 */ /* 0x000fe4000780c0ff */
[----:B------:R-:W-:-:S11]  /*11b530*/  PRMT R2, R43, 0x7771, RZ ;  /* 0x000077712b027816 */ /* 0x000fd600000000ff */
[----:B--2---:R0:W-:Y:S04]  /*11b540*/  @P0 STG.E.U8 desc[UR62][R60.64], R2 ;  /* 0x000000023c000986 */ /* 0x0041e8000c10113e */
[----:B0-----:R-:W2:Y:S04]  /*11b550*/  LDL.LU.64 R60, [R1+0x1bc8] ;  /* 0x001bc800013c7983 */ /* 0x001ea80000300a00 */
[----:B------:R-:W4:Y:S04]  /*11b560*/  LDL.LU.64 R18, [R1+0x1bc0] ;  /* 0x001bc00001127983 */ /* 0x000f280000300a00 */
[----:B------:R-:W5:Y:S04]  /*11b570*/  LDL.LU.64 R16, [R1+0x1bb8] ;  /* 0x001bb80001107983 */ /* 0x000f680000300a00 */
[----:B------:R-:W4:Y:S04]  /*11b580*/  LDL.LU.64 R14, [R1+0x1bb0] ;  /* 0x001bb000010e7983 */ /* 0x000f280000300a00 */
[----:B------:R-:W4:Y:S01]  /*11b590*/  LDL.LU R13, [R1+0x168] ;  /* 0x00016800010d7983 */ /* 0x000f220000300800 */
[----:B------:R-:W-:-:S03]  /*11b5a0*/  LOP3.LUT P3, RZ, R46, 0x800, RZ, 0xc0, !PT ;  /* 0x000008002eff7812 */ /* 0x000fc6000786c0ff */
[----:B------:R-:W4:Y:S01]  /*11b5b0*/  LDL.LU.64 R10, [R1+0x1ba8] ;  /* 0x001ba800010a7983 */ /* 0x000f220000300a00 */
[----:B------:R-:W-:-:S03]  /*11b5c0*/  PRMT R2, R43, 0x7772, RZ ;  /* 0x000077722b027816 */ /* 0x000fc600000000ff */
[----:B------:R-:W4:Y:S01]  /*11b5d0*/  LDL.LU R20, [R1+0x16c] ;  /* 0x00016c0001147983 */ /* 0x000f220000300800 */
[C---:B------:R-:W-:Y:S02]  /*11b5e0*/  LOP3.LUT P2, RZ, R46.reuse, 0x1000, RZ, 0xc0, !PT ;  /* 0x000010002eff7812 */ /* 0x040fe4000784c0ff */
[----:B------:R-:W-:-:S03]  /*11b5f0*/  LOP3.LUT P6, RZ, R46, 0x20000, RZ, 0xc0, !PT ;  /* 0x000200002eff7812 */ /* 0x000fc600078cc0ff */
[----:B---3--:R0:W-:Y:S04]  /*11b600*/  @P3 STG.E.U8 desc[UR62][R8.64], R2 ;  /* 0x0000000208003986 */ /* 0x0081e8000c10113e */
[----:B0-----:R-:W3:Y:S01]  /*11b610*/  LDL.LU.64 R8, [R1+0x1ba0] ;  /* 0x001ba00001087983 */ /* 0x001ee20000300a00 */
[----:B------:R-:W-:-:S03]  /*11b620*/  PRMT R2, R43, 0x7773, RZ ;  /* 0x000077732b027816 */ /* 0x000fc600000000ff */
[----:B------:R-:W3:Y:S04]  /*11b630*/  LDL.LU.64 R42, [R1+0x1b98] ;  /* 0x001b9800012a7983 */ /* 0x000ee80000300a00 */
[----:B--2---:R0:W-:Y:S04]  /*11b640*/  @P2 STG.E.U8 desc[UR62][R60.64], R2 ;  /* 0x000000023c002986 */ /* 0x0041e8000c10113e */
[----:B0-----:R-:W2:Y:S01]  /*11b650*/  LDL.LU.64 R60, [R1+0x1b90] ;  /* 0x001b9000013c7983 */ /* 0x001ea20000300a00 */
[----:B------:R-:W-:Y:S02]  /*11b660*/  LOP3.LUT R47, R47, 0xdfffffff, RZ, 0xc0, !PT ;  /* 0xdfffffff2f2f7812 */ /* 0x000fe400078ec0ff */
[----:B------:R-:W-:Y:S01]  /*11b670*/  LOP3.LUT R49, R49, 0xfffffffe, RZ, 0xc0, !PT ;  /* 0xfffffffe31317812 */ /* 0x000fe200078ec0ff */
[----:B------:R-:W2:Y:S01]  /*11b680*/  LDL.LU.64 R50, [R1+0x1b88] ;  /* 0x001b880001327983 */ /* 0x000ea20000300a00 */
[----:B------:R-:W-:-:S02]  /*11b690*/  @P6 LOP3.LUT R47, R47, 0x20000000, RZ, 0xfc, !PT ;  /* 0x200000002f2f6812 */ /* 0x000fc400078efcff */
[----:B------:R-:W-:Y:S01]  /*11b6a0*/  LOP3.LUT P6, RZ, R45, 0x400000, RZ, 0xc0, !PT ;  /* 0x004000002dff7812 */ /* 0x000fe200078cc0ff */
[----:B------:R-:W2:Y:S01]  /*11b6b0*/  LDL.LU R21, [R1+0x150] ;  /* 0x0001500001157983 */ /* 0x000ea20000300800 */
[----:B------:R-:W-:Y:S02]  /*11b6c0*/  LOP3.LUT R47, R47, 0xbfffffff, RZ, 0xc0, !PT ;  /* 0xbfffffff2f2f7812 */ /* 0x000fe400078ec0ff */
[C---:B------:R-:W-:Y:S01]  /*11b6d0*/  LOP3.LUT P1, RZ, R45.reuse, 0x20000, RZ, 0xc0, !PT ;  /* 0x000200002dff7812 */ /* 0x040fe2000782c0ff */
[----:B------:R-:W2:Y:S01]  /*11b6e0*/  LDL.LU.64 R52, [R1+0x1b80] ;  /* 0x001b800001347983 */ /* 0x000ea20000300a00 */
[----:B------:R-:W-:Y:S02]  /*11b6f0*/  LOP3.LUT P0, RZ, R45, 0x40000, RZ, 0xc0, !PT ;  /* 0x000400002dff7812 */ /* 0x000fe4000780c0ff */
[----:B----4-:R-:W-:Y:S01]  /*11b700*/  PRMT R2, R13, 0x7770, RZ ;  /* 0x000077700d027816 */ /* 0x010fe200000000ff */
[----:B------:R-:W4:Y:S04]  /*11b710*/  LDL.LU.64 R56, [R1+0x1b78] ;  /* 0x001b780001387983 */ /* 0x000f280000300a00 */
[----:B------:R-:W-:Y:S01]  /*11b720*/  @P6 LOP3.LUT R47, R47, 0x40000000, RZ, 0xfc, !PT ;  /* 0x400000002f2f6812 */ /* 0x000fe200078efcff */
[----:B------:R-:W4:Y:S01]  /*11b730*/  LDL.LU.64 R22, [R1+0x1b70] ;  /* 0x001b700001167983 */ /* 0x000f220000300a00 */
[----:B------:R-:W-:-:S02]  /*11b740*/  LOP3.LUT P6, RZ, R45, 0x200000, RZ, 0xc0, !PT ;  /* 0x002000002dff7812 */ /* 0x000fc400078cc0ff */
[----:B------:R-:W-:-:S11]  /*11b750*/  LOP3.LUT R47, R47, 0x7fffffff, RZ, 0xc0, !PT ;  /* 0x7fffffff2f2f7812 */ /* 0x000fd600078ec0ff */
[----:B------:R-:W-:Y:S02]  /*11b760*/  @P6 LOP3.LUT R47, R47, 0x80000000, RZ, 0xfc, !PT ;  /* 0x800000002f2f6812 */ /* 0x000fe400078efcff */
[----:B------:R-:W-:-:S13]  /*11b770*/  LOP3.LUT P6, RZ, R46, 0x10000, RZ, 0xc0, !PT ;  /* 0x000100002eff7812 */ /* 0x000fda00078cc0ff */
        /* <DEDUP_REMOVED lines=12> */
[----:B------:R0:W-:Y:S10]  /*11b840*/  @P1 STG.E.U8 desc[UR62][R18.64], R2 ;  /* 0x0000000212001986 */ /* 0x0001f4000c10113e */
[----:B------:R-:W-:-:S02]  /*11b850*/  @P6 LOP3.LUT R49, R49, 0x10, RZ, 0xfc, !PT ;  /* 0x0000001031316812 */ /* 0x000fc400078efcff */
[----:B------:R-:W-:Y:S01]  /*11b860*/  LOP3.LUT P6, RZ, R46, 0x2000, RZ, 0xc0, !PT ;  /* 0x000020002eff7812 */ /* 0x000fe200078cc0ff */
[----:B0-----:R-:W4:Y:S01]  /*11b870*/  LDL.LU.64 R18, [R1+0x1b68] ;  /* 0x001b680001127983 */ /* 0x001f220000300a00 */
[----:B------:R-:W-:-:S05]  /*11b880*/  PRMT R2, R13, 0x7771, RZ ;  /* 0x000077710d027816 */ /* 0x000fca00000000ff */
[----:B-----5:R0:W-:Y:S02]  /*11b890*/  @P0 STG.E.U8 desc[UR62][R16.64], R2 ;  /* 0x0000000210000986 */ /* 0x0201e4000c10113e */
[----:B0-----:R-:W-:Y:S02]  /*11b8a0*/  PRMT R2, R13, 0x7772, RZ ;  /* 0x000077720d027816 */ /* 0x001fe400000000ff */
[----:B------:R-:W5:Y:S04]  /*11b8b0*/  LDL.LU.64 R16, [R1+0x1b60] ;  /* 0x001b600001107983 */ /* 0x000f680000300a00 */
[----:B------:R0:W-:Y:S01]  /*11b8c0*/  @P6 STG.E.U8 desc[UR62][R14.64], R2 ;  /* 0x000000020e006986 */ /* 0x0001e2000c10113e */
[----:B------:R-:W-:Y:S02]  /*11b8d0*/  LOP3.LUT P6, RZ, R49, 0x10, RZ, 0xc0, !PT ;  /* 0x0000001031ff7812 */ /* 0x000fe400078cc0ff */
[----:B0-----:R-:W-:Y:S01]  /*11b8e0*/  PRMT R2, R13, 0x7773, RZ ;  /* 0x000077730d027816 */ /* 0x001fe200000000ff */
[----:B------:R-:W5:Y:S10]  /*11b8f0*/  LDL.LU.64 R14, [R1+0x1b58] ;  /* 0x001b5800010e7983 */ /* 0x000f740000300a00 */
[----:B------:R0:W-:Y:S01]  /*11b900*/  @P6 STG.E.U8 desc[UR62][R10.64], R2 ;  /* 0x000000020a006986 */ /* 0x0001e2000c10113e */
[----:B------:R-:W-:-:S03]  /*11b910*/  LOP3.LUT P6, RZ, R49, 0x8, RZ, 0xc0, !PT ;  /* 0x0000000831ff7812 */ /* 0x000fc600078cc0ff */
[----:B------:R-:W5:Y:S01]  /*11b920*/  LDL.LU.64 R12, [R1+0x1b50] ;  /* 0x001b5000010c7983 */ /* 0x000f620000300a00 */
[----:B0-----:R-:W-:-:S03]  /*11b930*/  PRMT R2, R20, 0x7770, RZ ;  /* 0x0000777014027816 */ /* 0x001fc600000000ff */
[----:B------:R-:W5:Y:S06]  /*11b940*/  LDL.LU.64 R10, [R1+0x1b48] ;  /* 0x001b4800010a7983 */ /* 0x000f6c0000300a00 */
[----:B---3--:R0:W-:Y:S01]  /*11b950*/  @P6 STG.E.U8 desc[UR62][R8.64], R2 ;  /* 0x0000000208006986 */ /* 0x0081e2000c10113e */
[C---:B------:R-:W-:Y:S02]  /*11b960*/  LOP3.LUT P6, RZ, R49.reuse, 0x4, RZ, 0xc0, !PT ;  /* 0x0000000431ff7812 */ /* 0x040fe400078cc0ff */
[----:B0-----:R-:W-:Y:S01]  /*11b970*/  PRMT R2, R20, 0x7771, RZ ;  /* 0x0000777114027816 */ /* 0x001fe200000000ff */
[----:B------:R-:W3:Y:S10]  /*11b980*/  LDL.LU.64 R8, [R1+0x1b40] ;  /* 0x001b400001087983 */ /* 0x000ef40000300a00 */
[----:B------:R0:W-:Y:S01]  /*11b990*/  @P6 STG.E.U8 desc[UR62][R42.64], R2 ;  /* 0x000000022a006986 */ /* 0x0001e2000c10113e */
[----:B------:R-:W-:-:S02]  /*11b9a0*/  LOP3.LUT P6, RZ, R49, 0x2, RZ, 0xc0, !PT ;  /* 0x0000000231ff7812 */ /* 0x000fc400078cc0ff */
[----:B0-----:R-:W-:Y:S01]  /*11b9b0*/  PRMT R2, R20, 0x7772, RZ ;  /* 0x0000777214027816 */ /* 0x001fe200000000ff */
[----:B------:R-:W3:Y:S10]  /*11b9c0*/  LDL.LU.64 R42, [R1+0x45b8] ;  /* 0x0045b800012a7983 */ /* 0x000ef40000300a00 */
[----:B--2---:R0:W-:Y:S04]  /*11b9d0*/  @P6 STG.E.U8 desc[UR62][R60.64], R2 ;  /* 0x000000023c006986 */ /* 0x0041e8000c10113e */
[----:B0-----:R-:W2:Y:S01]  /*11b9e0*/  LDL.LU.64 R60, [R1+0x45b0] ;  /* 0x0045b000013c7983 */ /* 0x001ea20000300a00 */
[----:B------:R-:W-:-:S02]  /*11b9f0*/  LOP3.LUT P6, RZ, R49, 0x1, RZ, 0xc0, !PT ;  /* 0x0000000131ff7812 */ /* 0x000fc400078cc0ff */
[----:B------:R-:W-:-:S11]  /*11ba00*/  PRMT R2, R20, 0x7773, RZ ;  /* 0x0000777314027816 */ /* 0x000fd600000000ff */
        /* <DEDUP_REMOVED lines=8> */
[----:B------:R-:W-:Y:S02]  /*11ba90*/  LOP3.LUT P5, RZ, R46, 0x40000, RZ, 0xc0, !PT ;  /* 0x000400002eff7812 */ /* 0x000fe400078ac0ff */
[----:B------:R-:W-:Y:S02]  /*11baa0*/  LOP3.LUT P4, RZ, R45, 0x800000, RZ, 0xc0, !PT ;  /* 0x008000002dff7812 */ /* 0x000fe4000788c0ff */
[----:B0-----:R-:W-:-:S07]  /*11bab0*/  PRMT R2, R21, 0x7772, RZ ;  /* 0x0000777215027816 */ /* 0x001fce00000000ff */
[----:B------:R0:W-:Y:S01]  /*11bac0*/  @P6 STG.E.U8 desc[UR62][R22.64], R2 ;  /* 0x0000000216006986 */ /* 0x0001e2000c10113e */
[----:B------:R-:W-:Y:S02]  /*11bad0*/  LOP3.LUT P3, RZ, R45, 0x1000000, RZ, 0xc0, !PT ;  /* 0x010000002dff7812 */ /* 0x000fe4000786c0ff */
[----:B0-----:R-:W-:Y:S02]  /*11bae0*/  PRMT R2, R21, 0x7773, RZ ;  /* 0x0000777315027816 */ /* 0x001fe400000000ff */
[C---:B------:R-:W-:Y:S02]  /*11baf0*/  LOP3.LUT P2, RZ, R46.reuse, 0x80000, RZ, 0xc0, !PT ;  /* 0x000800002eff7812 */ /* 0x040fe4000784c0ff */
[----:B------:R-:W-:Y:S02]  /*11bb00*/  LOP3.LUT P1, RZ, R46, 0x100000, RZ, 0xc0, !PT ;  /* 0x001000002eff7812 */ /* 0x000fe4000782c0ff */
[----:B------:R-:W-:Y:S01]  /*11bb10*/  LOP3.LUT P0, RZ, R45, 0x2000000, RZ, 0xc0, !PT ;  /* 0x020000002dff7812 */ /* 0x000fe2000780c0ff */
        /* <DEDUP_REMOVED lines=8> */
[----:B------:R-:W4:Y:S04]  /*11bba0*/  LDL.LU R44, [R1+0x45a8] ;  /* 0x0045a800012c7983 */ /* 0x000f280000300800 */
[----:B------:R2:W-:Y:S02]  /*11bbb0*/  @P1 STG.E.U8 desc[UR62][R10.64], R2 ;  /* 0x000000020a001986 */ /* 0x0005e4000c10113e */
[----:B--2---:R-:W-:-:S05]  /*11bbc0*/  PRMT R2, R60, 0x7770, RZ ;  /* 0x000077703c027816 */ /* 0x004fca00000000ff */
[----:B---3--:R0:W-:Y:S04]  /*11bbd0*/  @P0 STG.E.U8 desc[UR62][R8.64], R2 ;  /* 0x0000000208000986 */ /* 0x0081e8000c10113e */
[----:B0-----:R-:W2:Y:S04]  /*11bbe0*/  LDL.LU.64 R8, [R1+0x1b38] ;  /* 0x001b380001087983 */ /* 0x001ea80000300a00 */
[----:B------:R-:W3:Y:S04]  /*11bbf0*/  LDL.LU.64 R20, [R1+0x1b30] ;  /* 0x001b300001147983 */ /* 0x000ee80000300a00 */
[----:B------:R-:W5:Y:S04]  /*11bc00*/  LDL.LU.64 R16, [R1+0x1b28] ;  /* 0x001b280001107983 */ /* 0x000f680000300a00 */
[----:B------:R-:W3:Y:S04]  /*11bc10*/  LDL.LU.64 R14, [R1+0x1b20] ;  /* 0x001b2000010e7983 */ /* 0x000ee80000300a00 */
[----:B------:R-:W3:Y:S04]  /*11bc20*/  LDL.LU.64 R12, [R1+0x1b18] ;  /* 0x001b1800010c7983 */ /* 0x000ee80000300a00 */
[----:B------:R-:W3:Y:S01]  /*11bc30*/  LDL.LU.64 R10, [R1+0x1b10] ;  /* 0x001b1000010a7983 */ /* 0x000ee20000300a00 */
[----:B------:R-:W-:-:S02]  /*11bc40*/  LOP3.LUT P3, RZ, R45, 0x4000000, RZ, 0xc0, !PT ;  /* 0x040000002dff7812 */ /* 0x000fc4000786c0ff */
[----:B------:R-:W-:Y:S02]  /*11bc50*/  PRMT R2, R60, 0x7771, RZ ;  /* 0x000077713c027816 */ /* 0x000fe400000000ff */
[----:B------:R-:W-:Y:S02]  /*11bc60*/  LOP3.LUT R47, R47, 0xffdfffff, RZ, 0xc0, !PT ;  /* 0xffdfffff2f2f7812 */ /* 0x000fe400078ec0ff */
[C---:B------:R-:W-:Y:S02]  /*11bc70*/  LOP3.LUT P2, RZ, R46.reuse, 0x200000, RZ, 0xc0, !PT ;  /* 0x002000002eff7812 */ /* 0x040fe4000784c0ff */
[----:B------:R-:W-:Y:S02]  /*11bc80*/  LOP3.LUT P1, RZ, R46, 0x400000, RZ, 0xc0, !PT ;  /* 0x004000002eff7812 */ /* 0x000fe4000782c0ff */
[----:B------:R-:W-:Y:S02]  /*11bc90*/  LOP3.LUT P0, RZ, R45, 0x8000000, RZ, 0xc0, !PT ;  /* 0x080000002dff7812 */ /* 0x000fe4000780c0ff */
[----:B----4-:R-:W-:-:S13]  /*11bca0*/  LOP3.LUT P6, RZ, R44, 0x1, RZ, 0xc0, !PT ;  /* 0x000000012cff7812 */ /* 0x010fda00078cc0ff */
[----:B------:R-:W-:Y:S02]  /*11bcb0*/  @P6 LOP3.LUT R47, R47, 0x200000, RZ, 0xfc, !PT ;  /* 0x002000002f2f6812 */ /* 0x000fe400078efcff */
[----:B------:R-:W-:Y:S02]  /*11bcc0*/  LOP3.LUT P6, RZ, R45, 0x80000000, RZ, 0xc0, !PT ;  /* 0x800000002dff7812 */ /* 0x000fe400078cc0ff */
[----:B------:R-:W-:Y:S01]  /*11bcd0*/  LOP3.LUT R47, R47, 0xffbfffff, RZ, 0xc0, !PT ;  /* 0xffbfffff2f2f7812 */ /* 0x000fe200078ec0ff */
[----:B--2---:R0:W-:Y:S04]  /*11bce0*/  @P3 STG.E.U8 desc[UR62][R8.64], R2 ;  /* 0x0000000208003986 */ /* 0x0041e8000c10113e */
[----:B0-----:R-:W2:Y:S06]  /*11bcf0*/  LDL.LU.64 R8, [R1+0x1b08] ;  /* 0x001b080001087983 */ /* 0x001eac0000300a00 */
[----:B------:R-:W-:-:S02]  /*11bd00*/  @P6 LOP3.LUT R47, R47, 0x400000, RZ, 0xfc, !PT ;  /* 0x004000002f2f6812 */ /* 0x000fc400078efcff */
[----:B------:R-:W-:Y:S01]  /*11bd10*/  LOP3.LUT P6, RZ, R46, 0x4000000, RZ, 0xc0, !PT ;  /* 0x040000002eff7812 */ /* 0x000fe200078cc0ff */
[----:B------:R-:W4:Y:S01]  /*11bd20*/  LDL.LU.64 R48, [R1+0x1b00] ;  /* 0x001b000001307983 */ /* 0x000f220000300a00 */
[----:B------:R-:W-:-:S03]  /*11bd30*/  LOP3.LUT R47, R47, 0xff7fffff, RZ, 0xc0, !PT ;  /* 0xff7fffff2f2f7812 */ /* 0x000fc600078ec0ff */
[----:B------:R-:W4:Y:S01]  /*11bd40*/  LDL.LU R18, [R1+0x140] ;  /* 0x0001400001127983 */ /* 0x000f220000300800 */
[----:B------:R-:W-:-:S03]  /*11bd50*/  PRMT R2, R60, 0x7772, RZ ;  /* 0x000077723c027816 */ /* 0x000fc600000000ff */
[----:B------:R-:W4:Y:S04]  /*11bd60*/  LDL.LU.64 R50, [R1+0x1af8] ;  /* 0x001af80001327983 */ /* 0x000f280000300a00 */
[----:B------:R-:W-:Y:S01]  /*11bd70*/  @P6 LOP3.LUT R47, R47, 0x800000, RZ, 0xfc, !PT ;  /* 0x008000002f2f6812 */ /* 0x000fe200078efcff */
[----:B---3--:R0:W-:Y:S01]  /*11bd80*/  @P2 STG.E.U8 desc[UR62][R20.64], R2 ;  /* 0x0000000214002986 */ /* 0x0081e2000c10113e */
[----:B------:R-:W-:Y:S02]  /*11bd90*/  LOP3.LUT P6, RZ, R46, 0x2000000, RZ, 0xc0, !PT ;  /* 0x020000002eff7812 */ /* 0x000fe400078cc0ff */
[----:B------:R-:W-:Y:S01]  /*11bda0*/  LOP3.LUT R47, R47, 0xfeffffff, RZ, 0xc0, !PT ;  /* 0xfeffffff2f2f7812 */ /* 0x000fe200078ec0ff */
[----:B------:R-:W3:Y:S10]  /*11bdb0*/  LDL.LU.64 R52, [R1+0x128] ;  /* 0x0001280001347983 */ /* 0x000ef40000300a00 */
        /* <DEDUP_REMOVED lines=12> */
[----:B0-----:R-:W-:Y:S02]  /*11be80*/  PRMT R2, R60, 0x7773, RZ ;  /* 0x000077733c027816 */ /* 0x001fe400000000ff */
[----:B------:R-:W3:Y:S04]  /*11be90*/  LDL.LU R60, [R1+0x45a4] ;  /* 0x0045a400013c7983 */ /* 0x000ee80000300800 */
[----:B-----5:R0:W-:Y:S03]  /*11bea0*/  @P1 STG.E.U8 desc[UR62][R16.64], R2 ;  /* 0x0000000210001986 */ /* 0x0201e6000c10113e */
[----:B------:R-:W-:Y:S01]  /*11beb0*/  @P6 LOP3.LUT R47, R47, 0x10000000, RZ, 0xfc, !PT ;  /* 0x100000002f2f6812 */ /* 0x000fe200078efcff */
[----:B------:R-:W5:Y:S01]  /*11bec0*/  LDL.LU R19, [R1+0x144] ;  /* 0x0001440001137983 */ /* 0x000f620000300800 */
[----:B------:R-:W-:-:S03]  /*11bed0*/  LOP3.LUT P6, RZ, R45, 0x10000000, RZ, 0xc0, !PT ;  /* 0x100000002dff7812 */ /* 0x000fc600078cc0ff */
[----:B------:R-:W5:Y:S01]  /*11bee0*/  LDL.LU.64 R56, [R1+0x1af0] ;  /* 0x001af00001387983 */ /* 0x000f620000300a00 */
[----:B0-----:R-:W-:-:S03]  /*11bef0*/  PRMT R2, R61, 0x7770, RZ ;  /* 0x000077703d027816 */ /* 0x001fc600000000ff */
[----:B------:R-:W5:Y:S04]  /*11bf00*/  LDL.LU.64 R22, [R1+0x1ae8] ;  /* 0x001ae80001167983 */ /* 0x000f680000300a00 */
[----:B------:R0:W-:Y:S04]  /*11bf10*/  @P0 STG.E.U8 desc[UR62][R14.64], R2 ;  /* 0x000000020e000986 */ /* 0x0001e8000c10113e */
[----:B------:R-:W5:Y:S04]  /*11bf20*/  LDL.LU.64 R20, [R1+0x1ae0] ;  /* 0x001ae00001147983 */ /* 0x000f680000300a00 */
[----:B------:R-:W5:Y:S01]  /*11bf30*/  LDL.LU.64 R16, [R1+0x1ad8] ;  /* 0x001ad80001107983 */ /* 0x000f620000300a00 */
[----:B0-----:R-:W-:-:S03]  /*11bf40*/  PRMT R2, R61, 0x7771, RZ ;  /* 0x000077713d027816 */ /* 0x001fc600000000ff */
[----:B------:R-:W5:Y:S04]  /*11bf50*/  LDL.LU.64 R14, [R1+0x1ad0] ;  /* 0x001ad000010e7983 */ /* 0x000f680000300a00 */
[----:B------:R0:W-:Y:S01]  /*11bf60*/  @P6 STG.E.U8 desc[UR62][R12.64], R2 ;  /* 0x000000020c006986 */ /* 0x0001e2000c10113e */
[----:B------:R-:W-:Y:S02]  /*11bf70*/  LOP3.LUT P6, RZ, R47, 0x10000000, RZ, 0xc0, !PT ;  /* 0x100000002fff7812 */ /* 0x000fe400078cc0ff */
[C---:B0-----:R-:W-:Y:S01]  /*11bf80*/  PRMT R2, R61.reuse, 0x7772, RZ ;  /* 0x000077723d027816 */ /* 0x041fe200000000ff */
[----:B------:R-:W5:Y:S10]  /*11bf90*/  LDL.LU.64 R12, [R1+0x1ac8] ;  /* 0x001ac800010c7983 */ /* 0x000f740000300a00 */
[----:B------:R0:W-:Y:S04]  /*11bfa0*/  @P6 STG.E.U8 desc[UR62][R10.64], R2 ;  /* 0x000000020a006986 */ /* 0x0001e8000c10113e */
[----:B0-----:R-:W5:Y:S01]  /*11bfb0*/  LDL.LU.64 R10, [R1+0x1ac0] ;  /* 0x001ac000010a7983 */ /* 0x001f620000300a00 */
[----:B------:R-:W-:-:S03]  /*11bfc0*/  PRMT R2, R61, 0x7773, RZ ;  /* 0x000077733d027816 */ /* 0x000fc600000000ff */
[----:B------:R-:W5:Y:S01]  /*11bfd0*/  LDL.LU R61, [R1+0x45a0] ;  /* 0x0045a000013d7983 */ /* 0x000f620000300800 */
[----:B------:R-:W-:-:S13]  /*11bfe0*/  LOP3.LUT P6, RZ, R47, 0x8000000, RZ, 0xc0, !PT ;  /* 0x080000002fff7812 */ /* 0x000fda00078cc0ff */
[----:B--2---:R0:W-:Y:S04]  /*11bff0*/  @P6 STG.E.U8 desc[UR62][R8.64], R2 ;  /* 0x0000000208006986 */ /* 0x0041e8000c10113e */
[----:B0-----:R-:W2:Y:S01]  /*11c000*/  LDL.LU.64 R8, [R1+0x1ab8] ;  /* 0x001ab80001087983 */ /* 0x001ea20000300a00 */
[----:B------:R-:W-:Y:S02]  /*11c010*/  LOP3.LUT P6, RZ, R47, 0x4000000, RZ, 0xc0, !PT ;  /* 0x040000002fff7812 */ /* 0x000fe400078cc0ff */
[----:B----4-:R-:W-:-:S11]  /*11c020*/  PRMT R2, R18, 0x7770, RZ ;  /* 0x0000777012027816 */ /* 0x010fd600000000ff */
        /* <DEDUP_REMOVED lines=8> */
[----:B0-----:R-:W-:Y:S02]  /*11c0b0*/  PRMT R2, R18, 0x7773, RZ ;  /* 0x0000777312027816 */ /* 0x001fe400000000ff */
[C---:B------:R-:W-:Y:S02]  /*11c0c0*/  LOP3.LUT P5, RZ, R46.reuse, 0x8000000, RZ, 0xc0, !PT ;  /* 0x080000002eff7812 */ /* 0x040fe400078ac0ff */
[----:B------:R-:W-:Y:S02]  /*11c0d0*/  LOP3.LUT P4, RZ, R46, 0x10000000, RZ, 0xc0, !PT ;  /* 0x100000002eff7812 */ /* 0x000fe4000788c0ff */
[C---:B------:R-:W-:Y:S02]  /*11c0e0*/  LOP3.LUT P3, RZ, R44.reuse, 0x2, RZ, 0xc0, !PT ;  /* 0x000000022cff7812 */ /* 0x040fe4000786c0ff */
[----:B------:R-:W-:-:S02]  /*11c0f0*/  LOP3.LUT P2, RZ, R44, 0x4, RZ, 0xc0, !PT ;  /* 0x000000042cff7812 */ /* 0x000fc4000784c0ff */
[C---:B------:R-:W-:Y:S02]  /*11c100*/  LOP3.LUT P1, RZ, R46.reuse, 0x20000000, RZ, 0xc0, !PT ;  /* 0x200000002eff7812 */ /* 0x040fe4000782c0ff */
[----:B------:R-:W-:Y:S01]  /*11c110*/  LOP3.LUT P0, RZ, R46, 0x40000000, RZ, 0xc0, !PT ;  /* 0x400000002eff7812 */ /* 0x000fe2000780c0ff */
[----:B-----5:R0:W-:Y:S01]  /*11c120*/  @P6 STG.E.U8 desc[UR62][R60.64], R2 ;  /* 0x000000023c006986 */ /* 0x0201e2000c10113e */
        /* <DEDUP_REMOVED lines=30> */
[----:B------:R-:W-:-:S04]  /*11c310*/  @P6 LOP3.LUT R47, R47, 0x2000, RZ, 0xfc, !PT ;  /* 0x000020002f2f6812 */ /* 0x000fc800078efcff */
[----:B------:R-:W-:Y:S02]  /*11c320*/  LOP3.LUT R47, R47, 0xffffbfff, RZ, 0xc0, !PT ;  /* 0xffffbfff2f2f7812 */ /* 0x000fe400078ec0ff */
[----:B------:R-:W-:Y:S02]  /*11c330*/  LOP3.LUT P2, RZ, R44, 0x10, RZ, 0xc0, !PT ;  /* 0x000000102cff7812 */ /* 0x000fe4000784c0ff */
[----:B------:R-:W-:Y:S02]  /*11c340*/  LOP3.LUT P1, RZ, R46, 0x80000000, RZ, 0xc0, !PT ;  /* 0x800000002eff7812 */ /* 0x000fe4000782c0ff */
[----:B--2---:R-:W-:-:S05]  /*11c350*/  PRMT R2, R17, 0x7770, RZ ;  /* 0x0000777011027816 */ /* 0x004fca00000000ff */
[----:B------:R0:W-:Y:S04]  /*11c360*/  @P3 STG.E.U8 desc[UR62][R8.64], R2 ;  /* 0x0000000208003986 */ /* 0x0001e8000c10113e */
[----:B0-----:R-:W2:Y:S01]  /*11c370*/  LDL.LU.64 R8, [R1+0x1a80] ;  /* 0x001a800001087983 */ /* 0x001ea20000300a00 */
[----:B---3--:R-:W-:-:S03]  /*11c380*/  LOP3.LUT P6, RZ, R43, 0x10, RZ, 0xc0, !PT ;  /* 0x000000102bff7812 */ /* 0x008fc600078cc0ff */
[----:B------:R-:W3:Y:S04]  /*11c390*/  LDL.LU.64 R60, [R1+0x1a78] ;  /* 0x001a7800013c7983 */ /* 0x000ee80000300a00 */
[----:B------:R-:W3:Y:S04]  /*11c3a0*/  LDL.LU.64 R48, [R1+0x1a70] ;  /* 0x001a700001307983 */ /* 0x000ee80000300a00 */
[----:B------:R-:W3:Y:S02]  /*11c3b0*/  LDL.LU R58, [R1+0x134] ;  /* 0x00013400013a7983 */ /* 0x000ee40000300800 */
[----:B------:R-:W-:-:S02]  /*11c3c0*/  @P6 LOP3.LUT R47, R47, 0x4000, RZ, 0xfc, !PT ;  /* 0x000040002f2f6812 */ /* 0x000fc400078efcff */
[----:B------:R-:W-:Y:S01]  /*11c3d0*/  LOP3.LUT P6, RZ, R43, 0x8, RZ, 0xc0, !PT ;  /* 0x000000082bff7812 */ /* 0x000fe200078cc0ff */
[----:B------:R-:W3:Y:S01]  /*11c3e0*/  LDL.LU.64 R50, [R1+0x1a68] ;  /* 0x001a680001327983 */ /* 0x000ee20000300a00 */
[----:B------:R-:W-:-:S03]  /*11c3f0*/  LOP3.LUT R47, R47, 0xffff7fff, RZ, 0xc0, !PT ;  /* 0xffff7fff2f2f7812 */ /* 0x000fc600078ec0ff */
[----:B------:R-:W3:Y:S01]  /*11c400*/  LDL.LU.64 R52, [R1+0x1a60] ;  /* 0x001a600001347983 */ /* 0x000ee20000300a00 */
[----:B------:R-:W-:Y:S02]  /*11c410*/  PRMT R2, R17, 0x7771, RZ ;  /* 0x0000777111027816 */ /* 0x000fe400000000ff */
[----:B------:R-:W-:Y:S01]  /*11c420*/  LOP3.LUT P0, RZ, R43, 0x1, RZ, 0xc0, !PT ;  /* 0x000000012bff7812 */ /* 0x000fe2000780c0ff */
[----:B------:R-:W3:Y:S04]  /*11c430*/  LDL.LU.64 R56, [R1+0x1a58] ;  /* 0x001a580001387983 */ /* 0x000ee80000300a00 */
        /* <DEDUP_REMOVED lines=15> */
[----:B0-----:R-:W-:Y:S02]  /*11c530*/  PRMT R2, R17, 0x7772, RZ ;  /* 0x0000777211027816 */ /* 0x001fe400000000ff */
[----:B------:R-:W-:-:S03]  /*11c540*/  LOP3.LUT R47, R47, 0xffefffff, RZ, 0xc0, !PT ;  /* 0xffefffff2f2f7812 */ /* 0x000fc600078ec0ff */
[----:B-----5:R0:W-:Y:S06]  /*11c550*/  @P1 STG.E.U8 desc[UR62][R18.64], R2 ;  /* 0x0000000212001986 */ /* 0x0201ec000c10113e */
[----:B------:R-:W-:Y:S02]  /*11c560*/  @P6 LOP3.LUT R47, R47, 0x100000, RZ, 0xfc, !PT ;  /* 0x001000002f2f6812 */ /* 0x000fe400078efcff */
[----:B0-----:R-:W-:Y:S02]  /*11c570*/  PRMT R2, R17, 0x7773, RZ ;  /* 0x0000777311027816 */ /* 0x001fe400000000ff */
[----:B------:R-:W-:-:S03]  /*11c580*/  LOP3.LUT P6, RZ, R44, 0x20, RZ, 0xc0, !PT ;  /* 0x000000202cff7812 */ /* 0x000fc600078cc0ff */
[----:B------:R0:W-:Y:S04]  /*11c590*/  @P0 STG.E.U8 desc[UR62][R10.64], R2 ;  /* 0x000000020a000986 */ /* 0x0001e8000c10113e */
[----:B0-----:R-:W4:Y:S01]  /*11c5a0*/  LDL.LU R10, [R1+0x138] ;  /* 0x00013800010a7983 */ /* 0x001f220000300800 */
        /* <DEDUP_REMOVED lines=35> */
[C---:B------:R-:W-:Y:S02]  /*11c7e0*/  LOP3.LUT P2, RZ, R44.reuse, 0x800, RZ, 0xc0, !PT ;  /* 0x000008002cff7812 */ /* 0x040fe4000784c0ff */
[----:B------:R-:W-:-:S02]  /*11c7f0*/  LOP3.LUT P1, RZ, R44, 0x1000, RZ, 0xc0, !PT ;  /* 0x000010002cff7812 */ /* 0x000fc4000782c0ff */
[----:B----4-:R-:W-:-:S05]  /*11c800*/  PRMT R2, R10, 0x7770, RZ ;  /* 0x000077700a027816 */ /* 0x010fca00000000ff */
[----:B-----5:R0:W-:Y:S02]  /*11c810*/  @P6 STG.E.U8 desc[UR62][R22.64], R2 ;  /* 0x0000000216006986 */ /* 0x0201e4000c10113e */
        /* <DEDUP_REMOVED lines=19> */
[----:B------:R-:W3:Y:S01]  /*11c950*/  LDL.LU R54, [R1+0x114] ;  /* 0x0001140001367983 */ /* 0x000ee20000300800 */
[----:B------:R-:W-:-:S02]  /*11c960*/  PRMT R2, R11, 0x7773, RZ ;  /* 0x000077730b027816 */ /* 0x000fc400000000ff */
[C---:B------:R-:W-:Y:S01]  /*11c970*/  LOP3.LUT P3, RZ, R43.reuse, 0x100, RZ, 0xc0, !PT ;  /* 0x000001002bff7812 */ /* 0x040fe2000786c0ff */
[----:B------:R-:W3:Y:S01]  /*11c980*/  LDL.LU.64 R10, [R1+0x19f0] ;  /* 0x0019f000010a7983 */ /* 0x000ee20000300a00 */
        /* <DEDUP_REMOVED lines=34> */
[----:B------:R-:W-:Y:S02]  /*11cbb0*/  LOP3.LUT P6, RZ, R44, 0x8000, RZ, 0xc0, !PT ;  /* 0x000080002cff7812 */ /* 0x000fe400078cc0ff */
[----:B------:R-:W-:Y:S01]  /*11cbc0*/  LOP3.LUT P0, RZ, R43, 0x200, RZ, 0xc0, !PT ;  /* 0x000002002bff7812 */ /* 0x000fe2000780c0ff */
[----:B------:R0:W-:Y:S01]  /*11cbd0*/  @P2 STG.E.U8 desc[UR62][R20.64], R2 ;  /* 0x0000000214002986 */ /* 0x0001e2000c10113e */
[----:B------:R-:W-:Y:S02]  /*11cbe0*/  LOP3.LUT R47, R47, 0xffffefff, RZ, 0xc0, !PT ;  /* 0xffffefff2f2f7812 */ /* 0x000fe400078ec0ff */
[----:B0-----:R-:W-:Y:S01]  /*11cbf0*/  PRMT R2, R12, 0x7771, RZ ;  /* 0x000077710c027816 */ /* 0x001fe200000000ff */
[----:B------:R-:W3:Y:S06]  /*11cc00*/  LDL.LU.64 R20, [R1+0x19b0] ;  /* 0x0019b00001147983 */ /* 0x000eec0000300a00 */
        /* <DEDUP_REMOVED lines=85> */
[----:B------:R-:W2:Y:S01]  /*11d160*/  LDL.LU.64 R50, [R1+0x1938] ;  /* 0x0019380001327983 */ /* 0x000ea20000300a00 */
[----:B------:R-:W-:-:S03]  /*11d170*/  LOP3.LUT R47, R47, 0xfffffffb, RZ, 0xc0, !PT ;  /* 0xfffffffb2f2f7812 */ /* 0x000fc600078ec0ff */
[----:B------:R-:W2:Y:S01]  /*11d180*/  LDL.LU.64 R52, [R1+0x1930] ;  /* 0x0019300001347983 */ /* 0x000ea20000300a00 */
[----:B------:R-:W-:Y:S02]  /*11d190*/  LOP3.LUT P2, RZ, R43, 0x40000, RZ, 0xc0, !PT ;  /* 0x000400002bff7812 */ /* 0x000fe4000784c0ff */
[C---:B------:R-:W-:Y:S01]  /*11d1a0*/  LOP3.LUT P1, RZ, R44.reuse, 0x800000, RZ, 0xc0, !PT ;  /* 0x008000002cff7812 */ /* 0x040fe2000782c0ff */
[----:B------:R-:W2:Y:S04]  /*11d1b0*/  LDL.LU.64 R56, [R1+0x1928] ;  /* 0x0019280001387983 */ /* 0x000ea80000300a00 */
[----:B------:R-:W-:Y:S02]  /*11d1c0*/  @P6 LOP3.LUT R47, R47, 0x4, RZ, 0xfc, !PT ;  /* 0x000000042f2f6812 */ /* 0x000fe400078efcff */
[----:B------:R-:W-:-:S02]  /*11d1d0*/  LOP3.LUT P6, RZ, R44, 0x2000000, RZ, 0xc0, !PT ;  /* 0x020000002cff7812 */ /* 0x000fc400078cc0ff */
[----:B------:R-:W-:Y:S02]  /*11d1e0*/  LOP3.LUT R47, R47, 0xfffffff7, RZ, 0xc0, !PT ;  /* 0xfffffff72f2f7812 */ /* 0x000fe400078ec0ff */
[----:B------:R-:W-:-:S09]  /*11d1f0*/  PRMT R2, R12, 0x7773, RZ ;  /* 0x000077730c027816 */ /* 0x000fd200000000ff */
[----:B------:R-:W-:Y:S02]  /*11d200*/  @P6 LOP3.LUT R47, R47, 0x8, RZ, 0xfc, !PT ;  /* 0x000000082f2f6812 */ /* 0x000fe400078efcff */
[----:B------:R-:W-:Y:S01]  /*11d210*/  LOP3.LUT P6, RZ, R43, 0x100000, RZ, 0xc0, !PT ;  /* 0x001000002bff7812 */ /* 0x000fe200078cc0ff */
        /* <DEDUP_REMOVED lines=14> */
[----:B------:R-:W-:Y:S02]  /*11d300*/  LOP3.LUT P6, RZ, R47, 0x10, RZ, 0xc0, !PT ;  /* 0x000000102fff7812 */ /* 0x000fe400078cc0ff */
[----:B0-----:R-:W-:Y:S01]  /*11d310*/  PRMT R2, R13, 0x7773, RZ ;  /* 0x000077730d027816 */ /* 0x001fe200000000ff */
[----:B------:R-:W3:Y:S10]  /*11d320*/  LDL.LU.64 R14, [R1+0x1908] ;  /* 0x00190800010e7983 */ /* 0x000ef40000300a00 */
        /* <DEDUP_REMOVED lines=27> */
[----:B---3--:R0:W-:Y:S01]  /*11d4e0*/  @P6 STG.E.U8 desc[UR62][R22.64], R2 ;  /* 0x0000000216006986 */ /* 0x0081e2000c10113e */
[----:B------:R-:W-:Y:S02]  /*11d4f0*/  LOP3.LUT P3, RZ, R44, 0x40000000, RZ, 0xc0, !PT ;  /* 0x400000002cff7812 */ /* 0x000fe4000786c0ff */
[----:B0-----:R-:W-:Y:S02]  /*11d500*/  PRMT R2, R42, 0x7773, RZ ;  /* 0x000077732a027816 */ /* 0x001fe400000000ff */
[C---:B------:R-:W-:Y:S01]  /*11d510*/  LOP3.LUT P2, RZ, R43.reuse, 0x2000000, RZ, 0xc0, !PT ;  /* 0x020000002bff7812 */ /* 0x040fe2000784c0ff */
[----:B------:R-:W3:Y:S04]  /*11d520*/  LDL.LU R42, [R1+0x4598] ;  /* 0x00459800012a7983 */ /* 0x000ee80000300800 */
[----:B----4-:R0:W-:Y:S01]  /*11d530*/  @P5 STG.E.U8 desc[UR62][R20.64], R2 ;  /* 0x0000000214005986 */ /* 0x0101e2000c10113e */
[----:B------:R-:W-:-:S02]  /*11d540*/  LOP3.LUT P1, RZ, R43, 0x4000000, RZ, 0xc0, !PT ;  /* 0x040000002bff7812 */ /* 0x000fc4000782c0ff */
[----:B0-----:R-:W-:-:S05]  /*11d550*/  PRMT R2, R41, 0x7770, RZ ;  /* 0x0000777029027816 */ /* 0x001fca00000000ff */
[----:B-----5:R0:W-:Y:S01]  /*11d560*/  @P4 STG.E.U8 desc[UR62][R16.64], R2 ;  /* 0x0000000210004986 */ /* 0x0201e2000c10113e */
[----:B------:R-:W-:Y:S02]  /*11d570*/  LOP3.LUT P0, RZ, R44, 0x80000000, RZ, 0xc0, !PT ;  /* 0x800000002cff7812 */ /* 0x000fe4000780c0ff */
[----:B0-----:R-:W-:-:S05]  /*11d580*/  PRMT R2, R41, 0x7771, RZ ;  /* 0x0000777129027816 */ /* 0x001fca00000000ff */
[----:B------:R0:W-:Y:S02]  /*11d590*/  @P3 STG.E.U8 desc[UR62][R14.64], R2 ;  /* 0x000000020e003986 */ /* 0x0001e4000c10113e */
[----:B0-----:R-:W-:-:S05]  /*11d5a0*/  PRMT R2, R41, 0x7772, RZ ;  /* 0x0000777229027816 */ /* 0x001fca00000000ff */
[----:B------:R0:W-:Y:S02]  /*11d5b0*/  @P2 STG.E.U8 desc[UR62][R12.64], R2 ;  /* 0x000000020c002986 */ /* 0x0001e4000c10113e */
[----:B0-----:R-:W-:Y:S02]  /*11d5c0*/  PRMT R2, R41, 0x7773, RZ ;  /* 0x0000777329027816 */ /* 0x001fe400000000ff */
[----:B------:R-:W4:Y:S04]  /*11d5d0*/  LDL.LU R41, [R1+0x4594] ;  /* 0x0045940001297983 */ /* 0x000f280000300800 */
[----:B------:R0:W-:Y:S02]  /*11d5e0*/  @P1 STG.E.U8 desc[UR62][R10.64], R2 ;  /* 0x000000020a001986 */ /* 0x0001e4000c10113e */
[----:B0-----:R-:W-:-:S05]  /*11d5f0*/  PRMT R2, R19, 0x7770, RZ ;  /* 0x0000777013027816 */ /* 0x001fca00000000ff */
[----:B--2---:R0:W-:Y:S04]  /*11d600*/  @P0 STG.E.U8 desc[UR62][R8.64], R2 ;  /* 0x0000000208000986 */ /* 0x0041e8000c10113e */
[----:B0-----:R-:W2:Y:S04]  /*11d610*/  LDL.LU.64 R8, [R1+0x18e8] ;  /* 0x0018e80001087983 */ /* 0x001ea80000300a00 */
[----:B------:R-:W5:Y:S04]  /*11d620*/  LDL.LU.64 R20, [R1+0x18e0] ;  /* 0x0018e00001147983 */ /* 0x000f680000300a00 */
[----:B------:R-:W4:Y:S04]  /*11d630*/  LDL.LU.64 R10, [R1+0x18d8] ;  /* 0x0018d800010a7983 */ /* 0x000f280000300a00 */
[----:B------:R-:W4:Y:S04]  /*11d640*/  LDL.LU.64 R16, [R1+0x18d0] ;  /* 0x0018d00001107983 */ /* 0x000f280000300a00 */
[----:B------:R-:W5:Y:S04]  /*11d650*/  LDL.LU.64 R14, [R1+0x18c8] ;  /* 0x0018c800010e7983 */ /* 0x000f680000300a00 */
[----:B------:R-:W5:Y:S04]  /*11d660*/  LDL.LU.64 R12, [R1+0x18c0] ;  /* 0x0018c000010c7983 */ /* 0x000f680000300a00 */
[----:B------:R-:W5:Y:S01]  /*11d670*/  LDL.LU R54, [R1+0xf8] ;  /* 0x0000f80001367983 */ /* 0x000f620000300800 */
[----:B------:R-:W-:-:S02]  /*11d680*/  PRMT R2, R19, 0x7771, RZ ;  /* 0x0000777113027816 */ /* 0x000fc400000000ff */
[C---:B---3--:R-:W-:Y:S02]  /*11d690*/  LOP3.LUT P3, RZ, R42.reuse, 0x1, RZ, 0xc0, !PT ;  /* 0x000000012aff7812 */ /* 0x048fe4000786c0ff */
[----:B------:R-:W-:Y:S02]  /*11d6a0*/  LOP3.LUT P6, RZ, R42, 0x40, RZ, 0xc0, !PT ;  /* 0x000000402aff7812 */ /* 0x000fe400078cc0ff */
[----:B------:R-:W-:-:S11]  /*11d6b0*/  LOP3.LUT R45, R45, 0xffdfffff, RZ, 0xc0, !PT ;  /* 0xffdfffff2d2d7812 */ /* 0x000fd600078ec0ff */
[----:B------:R-:W-:Y:S02]  /*11d6c0*/  @P6 LOP3.LUT R45, R45, 0x200000, RZ, 0xfc, !PT ;  /* 0x002000002d2d6812 */ /* 0x000fe400078efcff */
[----:B------:R-:W-:Y:S02]  /*11d6d0*/  LOP3.LUT P6, RZ, R42, 0x20, RZ, 0xc0, !PT ;  /* 0x000000202aff7812 */ /* 0x000fe400078cc0ff */
[----:B------:R-:W-:Y:S01]  /*11d6e0*/  LOP3.LUT R45, R45, 0xffbfffff, RZ, 0xc0, !PT ;  /* 0xffbfffff2d2d7812 */ /* 0x000fe200078ec0ff */
[----:B--2---:R0:W-:Y:S04]  /*11d6f0*/  @P3 STG.E.U8 desc[UR62][R8.64], R2 ;  /* 0x0000000208003986 */ /* 0x0041e8000c10113e */
[----:B0-----:R-:W2:Y:S06]  /*11d700*/  LDL.LU.64 R8, [R1+0x18b8] ;  /* 0x0018b80001087983 */ /* 0x001eac0000300a00 */
[----:B------:R-:W-:-:S02]  /*11d710*/  @P6 LOP3.LUT R45, R45, 0x400000, RZ, 0xfc, !PT ;  /* 0x004000002d2d6812 */ /* 0x000fc400078efcff */
[----:B----4-:R-:W-:Y:S01]  /*11d720*/  LOP3.LUT P6, RZ, R41, 0x1, RZ, 0xc0, !PT ;  /* 0x0000000129ff7812 */ /* 0x010fe200078cc0ff */
[----:B------:R-:W3:Y:S01]  /*11d730*/  LDL.LU R58, [R1+0xfc] ;  /* 0x0000fc00013a7983 */ /* 0x000ee20000300800 */
[----:B------:R-:W-:-:S03]  /*11d740*/  LOP3.LUT R45, R45, 0xff7fffff, RZ, 0xc0, !PT ;  /* 0xff7fffff2d2d7812 */ /* 0x000fc600078ec0ff */
[----:B------:R-:W4:Y:S04]  /*11d750*/  LDL.LU.64 R60, [R1+0x18b0] ;  /* 0x0018b000013c7983 */ /* 0x000f280000300a00 */
[----:B------:R-:W3:Y:S04]  /*11d760*/  LDL.LU.64 R48, [R1+0x18a8] ;  /* 0x0018a80001307983 */ /* 0x000ee80000300a00 */
[----:B------:R-:W-:Y:S01]  /*11d770*/  @P6 LOP3.LUT R45, R45, 0x800000, RZ, 0xfc, !PT ;  /* 0x008000002d2d6812 */ /* 0x000fe200078efcff */
[----:B------:R-:W4:Y:S01]  /*11d780*/  LDL.LU.64 R50, [R1+0x18a0] ;  /* 0x0018a00001327983 */ /* 0x000f220000300a00 */
[----:B------:R-:W-:-:S02]  /*11d790*/  LOP3.LUT P6, RZ, R43, 0x80000000, RZ, 0xc0, !PT ;  /* 0x800000002bff7812 */ /* 0x000fc400078cc0ff */
[----:B------:R-:W-:Y:S01]  /*11d7a0*/  LOP3.LUT R45, R45, 0xfeffffff, RZ, 0xc0, !PT ;  /* 0xfeffffff2d2d7812 */ /* 0x000fe200078ec0ff */
[----:B------:R-:W4:Y:S10]  /*11d7b0*/  LDL.LU.64 R52, [R1+0x1898] ;  /* 0x0018980001347983 */ /* 0x000f340000300a00 */
[----:B------:R-:W-:-:S02]  /*11d7c0*/  @P6 LOP3.LUT R45, R45, 0x1000000, RZ, 0xfc, !PT ;  /* 0x010000002d2d6812 */ /* 0x000fc400078efcff */
[----:B------:R-:W-:Y:S02]  /*11d7d0*/  LOP3.LUT P6, RZ, R42, 0x10, RZ, 0xc0, !PT ;  /* 0x000000102aff7812 */ /* 0x000fe400078cc0ff */
[----:B------:R-:W-:-:S11]  /*11d7e0*/  LOP3.LUT R45, R45, 0xfdffffff, RZ, 0xc0, !PT ;  /* 0xfdffffff2d2d7812 */ /* 0x000fd600078ec0ff */
[----:B------:R-:W-:Y:S02]  /*11d7f0*/  @P6 LOP3.LUT R45, R45, 0x2000000, RZ, 0xfc, !PT ;  /* 0x020000002d2d6812 */ /* 0x000fe400078efcff */
[----:B------:R-:W-:Y:S02]  /*11d800*/  LOP3.LUT P6, RZ, R42, 0x8, RZ, 0xc0, !PT ;  /* 0x000000082aff7812 */ /* 0x000fe400078cc0ff */
[----:B------:R-:W-:Y:S02]  /*11d810*/  LOP3.LUT P2, RZ, R43, 0x8000000, RZ, 0xc0, !PT ;  /* 0x080000002bff7812 */ /* 0x000fe4000784c0ff */
[----:B------:R-:W-:Y:S02]  /*11d820*/  LOP3.LUT R45, R45, 0xfbffffff, RZ, 0xc0, !PT ;  /* 0xfbffffff2d2d7812 */ /* 0x000fe400078ec0ff */
[----:B------:R-:W-:Y:S02]  /*11d830*/  LOP3.LUT P1, RZ, R43, 0x10000000, RZ, 0xc0, !PT ;  /* 0x100000002bff7812 */ /* 0x000fe4000782c0ff */
[----:B------:R-:W-:-:S05]  /*11d840*/  PRMT R2, R19, 0x7772, RZ ;  /* 0x0000777213027816 */ /* 0x000fca00000000ff */
[----:B------:R-:W-:Y:S02]  /*11d850*/  @P6 LOP3.LUT R45, R45, 0x4000000, RZ, 0xfc, !PT ;  /* 0x040000002d2d6812 */ /* 0x000fe400078efcff */
[----:B------:R-:W-:Y:S01]  /*11d860*/  LOP3.LUT P6, RZ, R43, 0x40000000, RZ, 0xc0, !PT ;  /* 0x400000002bff7812 */ /* 0x000fe200078cc0ff */
[----:B-----5:R0:W-:Y:S01]  /*11d870*/  @P2 STG.E.U8 desc[UR62][R20.64], R2 ;  /* 0x0000000214002986 */ /* 0x0201e2000c10113e */
[----:B------:R-:W-:Y:S02]  /*11d880*/  LOP3.LUT R45, R45, 0xf7ffffff, RZ, 0xc0, !PT ;  /* 0xf7ffffff2d2d7812 */ /* 0x000fe400078ec0ff */
[----:B0-----:R-:W-:-:S09]  /*11d890*/  PRMT R2, R19, 0x7773, RZ ;  /* 0x0000777313027816 */ /* 0x001fd200000000ff */
[----:B------:R-:W-:Y:S02]  /*11d8a0*/  @P6 LOP3.LUT R45, R45, 0x8000000, RZ, 0xfc, !PT ;  /* 0x080000002d2d6812 */ /* 0x000fe400078efcff */
[----:B------:R-:W-:Y:S01]  /*11d8b0*/  LOP3.LUT P6, RZ, R43, 0x20000000, RZ, 0xc0, !PT ;  /* 0x200000002bff7812 */ /* 0x000fe200078cc0ff */
[----:B------:R0:W-:Y:S01]  /*11d8c0*/  @P1 STG.E.U8 desc[UR62][R10.64], R2 ;  /* 0x000000020a001986 */ /* 0x0001e2000c10113e */
[----:B------:R-:W-:Y:S02]  /*11d8d0*/  LOP3.LUT P0, RZ, R42, 0x2, RZ, 0xc0, !PT ;  /* 0x000000022aff7812 */ /* 0x000fe4000780c0ff */
[----:B------:R-:W-:Y:S01]  /*11d8e0*/  LOP3.LUT R45, R45, 0xefffffff, RZ, 0xc0, !PT ;  /* 0xefffffff2d2d7812 */ /* 0x000fe200078ec0ff */
[----:B0-----:R-:W5:Y:S04]  /*11d8f0*/  LDL.LU R10, [R1+0xe0] ;  /* 0x0000e000010a7983 */ /* 0x001f680000300800 */
[----:B------:R-:W5:Y:S04]  /*11d900*/  LDL.LU.64 R56, [R1+0x1890] ;  /* 0x0018900001387983 */ /* 0x000f680000300a00 */
[----:B------:R-:W-:-:S02]  /*11d910*/  @P6 LOP3.LUT R45, R45, 0x10000000, RZ, 0xfc, !PT ;  /* 0x100000002d2d6812 */ /* 0x000fc400078efcff */
[----:B------:R-:W-:Y:S01]  /*11d920*/  LOP3.LUT P6, RZ, R42, 0x4, RZ, 0xc0, !PT ;  /* 0x000000042aff7812 */ /* 0x000fe200078cc0ff */
[----:B------:R-:W5:Y:S01]  /*11d930*/  LDL.LU.64 R22, [R1+0x1888] ;  /* 0x0018880001167983 */ /* 0x000f620000300a00 */
[----:B------:R-:W-:-:S03]  /*11d940*/  PRMT R2, R54, 0x7770, RZ ;  /* 0x0000777036027816 */ /* 0x000fc600000000ff */
        /* <DEDUP_REMOVED lines=30> */
[----:B-----5:R-:W-:-:S09]  /*11db30*/  PRMT R2, R10, 0x7770, RZ ;  /* 0x000077700a027816 */ /* 0x020fd200000000ff */
        /* <DEDUP_REMOVED lines=47> */
[----:B------:R-:W5:Y:S04]  /*11de30*/  LDL.LU.64 R60, [R1+0x17f0] ;  /* 0x0017f000013c7983 */ /* 0x000f680000300a00 */
[----:B------:R-:W5:Y:S04]  /*11de40*/  LDL.LU.64 R48, [R1+0x17c0] ;  /* 0x0017c00001307983 */ /* 0x000f680000300a00 */
[----:B------:R-:W5:Y:S01]  /*11de50*/  LDL.LU R58, [R1+0xd0] ;  /* 0x0000d000013a7983 */ /* 0x000f620000300800 */
[----:B------:R-:W-:-:S02]  /*11de60*/  @P6 LOP3.LUT R45, R45, 0x20000, RZ, 0xfc, !PT ;  /* 0x000200002d2d6812 */ /* 0x000fc400078efcff */
[----:B------:R-:W-:Y:S01]  /*11de70*/  LOP3.LUT P6, RZ, R41, 0x100, RZ, 0xc0, !PT ;  /* 0x0000010029ff7812 */ /* 0x000fe200078cc0ff */
[----:B------:R-:W5:Y:S01]  /*11de80*/  LDL.LU.64 R50, [R1+0x17b0] ;  /* 0x0017b00001327983 */ /* 0x000f620000300a00 */
[----:B------:R-:W-:-:S03]  /*11de90*/  LOP3.LUT R45, R45, 0xfffbffff, RZ, 0xc0, !PT ;  /* 0xfffbffff2d2d7812 */ /* 0x000fc600078ec0ff */
[----:B------:R-:W5:Y:S01]  /*11dea0*/  LDL.LU.64 R52, [R1+0x17a8] ;  /* 0x0017a80001347983 */ /* 0x000f620000300a00 */
[----:B------:R-:W-:Y:S02]  /*11deb0*/  LOP3.LUT P2, RZ, R42, 0x400, RZ, 0xc0, !PT ;  /* 0x000004002aff7812 */ /* 0x000fe4000784c0ff */
[----:B------:R-:W-:Y:S01]  /*11dec0*/  LOP3.LUT P1, RZ, R41, 0x20, RZ, 0xc0, !PT ;  /* 0x0000002029ff7812 */ /* 0x000fe2000782c0ff */
[----:B------:R-:W5:Y:S04]  /*11ded0*/  LDL.LU.64 R56, [R1+0x1780] ;  /* 0x0017800001387983 */ /* 0x000f680000300a00 */
        /* <DEDUP_REMOVED lines=9> */
[----:B0-----:R-:W-:-:S07]  /*11df70*/  PRMT R2, R17, 0x7772, RZ ;  /* 0x0000777211027816 */ /* 0x001fce00000000ff */
[----:B------:R-:W-:Y:S02]  /*11df80*/  @P6 LOP3.LUT R45, R45, 0x100000, RZ, 0xfc, !PT ;  /* 0x001000002d2d6812 */ /* 0x000fe400078efcff */
[----:B------:R-:W-:Y:S01]  /*11df90*/  LOP3.LUT P6, RZ, R42, 0x800, RZ, 0xc0, !PT ;  /* 0x000008002aff7812 */ /* 0x000fe200078cc0ff */
[----:B----4-:R0:W-:Y:S02]  /*11dfa0*/  @P1 STG.E.U8 desc[UR62][R18.64], R2 ;  /* 0x0000000212001986 */ /* 0x0101e4000c10113e */
[----:B0-----:R-:W-:Y:S02]  /*11dfb0*/  PRMT R2, R17, 0x7773, RZ ;  /* 0x0000777311027816 */ /* 0x001fe400000000ff */
[----:B------:R-:W3:Y:S04]  /*11dfc0*/  LDL.LU R17, [R1+0xd4] ;  /* 0x0000d40001117983 */ /* 0x000ee80000300800 */
[----:B------:R-:W4:Y:S04]  /*11dfd0*/  LDL.LU.64 R22, [R1+0x1758] ;  /* 0x0017580001167983 */ /* 0x000f280000300a00 */
[----:B------:R0:W-:Y:S04]  /*11dfe0*/  @P0 STG.E.U8 desc[UR62][R14.64], R2 ;  /* 0x000000020e000986 */ /* 0x0001e8000c10113e */
[----:B------:R-:W3:Y:S04]  /*11dff0*/  LDL.LU.64 R20, [R1+0x1748] ;  /* 0x0017480001147983 */ /* 0x000ee80000300a00 */
[----:B------:R-:W3:Y:S01]  /*11e000*/  LDL.LU.64 R18, [R1+0x1740] ;  /* 0x0017400001127983 */ /* 0x000ee20000300a00 */
[----:B0-----:R-:W-:-:S03]  /*11e010*/  PRMT R2, R54, 0x7770, RZ ;  /* 0x0000777036027816 */ /* 0x001fc600000000ff */
[----:B------:R-:W3:Y:S04]  /*11e020*/  LDL.LU.64 R14, [R1+0x1728] ;  /* 0x00172800010e7983 */ /* 0x000ee80000300a00 */
[----:B------:R0:W-:Y:S01]  /*11e030*/  @P6 STG.E.U8 desc[UR62][R12.64], R2 ;  /* 0x000000020c006986 */ /* 0x0001e2000c10113e */
[----:B------:R-:W-:-:S03]  /*11e040*/  LOP3.LUT P6, RZ, R45, 0x100000, RZ, 0xc0, !PT ;  /* 0x001000002dff7812 */ /* 0x000fc600078cc0ff */
[----:B------:R-:W4:Y:S01]  /*11e050*/  LDL.LU R16, [R1+0xd8] ;  /* 0x0000d80001107983 */ /* 0x000f220000300800 */
[----:B0-----:R-:W-:-:S03]  /*11e060*/  PRMT R2, R54, 0x7771, RZ ;  /* 0x0000777136027816 */ /* 0x001fc600000000ff */
[----:B------:R-:W4:Y:S06]  /*11e070*/  LDL.LU.64 R12, [R1+0x16f8] ;  /* 0x0016f800010c7983 */ /* 0x000f2c0000300a00 */
        /* <DEDUP_REMOVED lines=24> */
[----:B---3--:R-:W-:-:S07]  /*11e200*/  PRMT R2, R17, 0x7770, RZ ;  /* 0x0000777011027816 */ /* 0x008fce00000000ff */
[----:B----4-:R0:W-:Y:S01]  /*11e210*/  @P6 STG.E.U8 desc[UR62][R22.64], R2 ;  /* 0x0000000216006986 */ /* 0x0101e2000c10113e */
        /* <DEDUP_REMOVED lines=22> */
[----:B------:R-:W4:Y:S04]  /*11e380*/  LDL.LU.64 R10, [R1+0xb68] ;  /* 0x000b6800010a7983 */ /* 0x000f280000300a00 */
[----:B------:R-:W4:Y:S01]  /*11e390*/  LDL.LU R58, [R1+0xc0] ;  /* 0x0000c000013a7983 */ /* 0x000f220000300800 */
        /* <DEDUP_REMOVED lines=21> */
[----:B---3--:R-:W-:Y:S02]  /*11e4f0*/  PRMT R2, R17, 0x7770, RZ ;  /* 0x0000777011027816 */ /* 0x008fe400000000ff */
[----:B------:R-:W-:Y:S02]  /*11e500*/  @P6 LOP3.LUT R45, R45, 0x200, RZ, 0xfc, !PT ;  /* 0x000002002d2d6812 */ /* 0x000fe400078efcff */
[----:B------:R-:W-:Y:S01]  /*11e510*/  LOP3.LUT P6, RZ, R41, 0x20000, RZ, 0xc0, !PT ;  /* 0x0002000029ff7812 */ /* 0x000fe200078cc0ff */
[----:B------:R0:W-:Y:S01]  /*11e520*/  @P2 STG.E.U8 desc[UR62][R14.64], R2 ;  /* 0x000000020e002986 */ /* 0x0001e2000c10113e */
[----:B------:R-:W-:-:S03]  /*11e530*/  LOP3.LUT R45, R45, 0xfffffbff, RZ, 0xc0, !PT ;  /* 0xfffffbff2d2d7812 */ /* 0x000fc600078ec0ff */
[----:B0-----:R-:W3:Y:S04]  /*11e540*/  LDL.LU R14, [R1+0xc4] ;  /* 0x0000c400010e7983 */ /* 0x001ee80000300800 */
[----:B------:R-:W3:Y:S04]  /*11e550*/  LDL.LU.64 R50, [R1+0xb28] ;  /* 0x000b280001327983 */ /* 0x000ee80000300a00 */
        /* <DEDUP_REMOVED lines=8> */
[----:B------:R-:W3:Y:S04]  /*11e5e0*/  LDL.LU R15, [R1+0xc8] ;  /* 0x0000c800010f7983 */ /* 0x000ee80000300800 */
[----:B------:R-:W-:Y:S01]  /*11e5f0*/  @P6 LOP3.LUT R45, R45, 0x800, RZ, 0xfc, !PT ;  /* 0x000008002d2d6812 */ /* 0x000fe200078efcff */
[----:B------:R-:W3:Y:S01]  /*11e600*/  LDL.LU.64 R22, [R1+0xb10] ;  /* 0x000b100001167983 */ /* 0x000ee20000300a00 */
        /* <DEDUP_REMOVED lines=11> */
[----:B------:R-:W-:-:S03]  /*11e6c0*/  LOP3.LUT P6, RZ, R45, 0x1000, RZ, 0xc0, !PT ;  /* 0x000010002dff7812 */ /* 0x000fc600078cc0ff */
[----:B------:R-:W4:Y:S01]  /*11e6d0*/  LDL.LU.64 R16, [R1+0xad8] ;  /* 0x000ad80001107983 */ /* 0x000f220000300a00 */
        /* <DEDUP_REMOVED lines=51> */
[----:B------:R-:W4:Y:S01]  /*11ea10*/  LDL.LU.64 R10, [R1+0x878] ;  /* 0x00087800010a7983 */ /* 0x000f220000300a00 */
[----:B------:R-:W-:-:S03]  /*11ea20*/  PRMT R2, R39, 0x7772, RZ ;  /* 0x0000777227027816 */ /* 0x000fc600000000ff */
[----:B------:R-:W4:Y:S01]  /*11ea30*/  LDL.LU R18, [R1+0xb4] ;  /* 0x0000b40001127983 */ /* 0x000f220000300800 */
[----:B------:R-:W-:Y:S02]  /*11ea40*/  LOP3.LUT P6, RZ, R41, 0x20000000, RZ, 0xc0, !PT ;  /* 0x2000000029ff7812 */ /* 0x000fe400078cc0ff */
[----:B------:R-:W-:-:S11]  /*11ea50*/  LOP3.LUT R43, R43, 0xdfffffff, RZ, 0xc0, !PT ;  /* 0xdfffffff2b2b7812 */ /* 0x000fd600078ec0ff */
[----:B------:R-:W-:Y:S02]  /*11ea60*/  @P6 LOP3.LUT R43, R43, 0x20000000, RZ, 0xfc, !PT ;  /* 0x200000002b2b6812 */ /* 0x000fe400078efcff */
[----:B------:R-:W-:Y:S02]  /*11ea70*/  LOP3.LUT P6, RZ, R40, 0x4, RZ, 0xc0, !PT ;  /* 0x0000000428ff7812 */ /* 0x000fe400078cc0ff */
[----:B------:R-:W-:Y:S02]  /*11ea80*/  LOP3.LUT R43, R43, 0xbfffffff, RZ, 0xc0, !PT ;  /* 0xbfffffff2b2b7812 */ /* 0x000fe400078ec0ff */
[----:B------:R-:W-:-:S09]  /*11ea90*/  LOP3.LUT P2, RZ, R41, 0x1000000, RZ, 0xc0, !PT ;  /* 0x0100000029ff7812 */ /* 0x000fd2000784c0ff */
        /* <DEDUP_REMOVED lines=8> */
[----:B--2---:R0:W-:Y:S02]  /*11eb20*/  @P3 STG.E.U8 desc[UR62][R8.64], R2 ;  /* 0x0000000208003986 */ /* 0x0041e4000c10113e */
[----:B0-----:R-:W-:Y:S02]  /*11eb30*/  PRMT R2, R39, 0x7773, RZ ;  /* 0x0000777327027816 */ /* 0x001fe400000000ff */
[----:B------:R-:W2:Y:S04]  /*11eb40*/  LDL.LU R39, [R1+0x4590] ;  /* 0x0045900001277983 */ /* 0x000ea80000300800 */
[----:B------:R-:W2:Y:S04]  /*11eb50*/  LDL.LU.64 R8, [R1+0x830] ;  /* 0x0008300001087983 */ /* 0x000ea80000300a00 */
[----:B---3--:R0:W-:Y:S04]  /*11eb60*/  @P2 STG.E.U8 desc[UR62][R20.64], R2 ;  /* 0x0000000214002986 */ /* 0x0081e8000c10113e */
[----:B0-----:R-:W3:Y:S01]  /*11eb70*/  LDL.LU.64 R20, [R1+0x818] ;  /* 0x0008180001147983 */ /* 0x001ee20000300a00 */
[----:B------:R-:W-:-:S03]  /*11eb80*/  LOP3.LUT R45, R45, 0xfffffffd, RZ, 0xc0, !PT ;  /* 0xfffffffd2d2d7812 */ /* 0x000fc600078ec0ff */
[----:B------:R-:W3:Y:S01]  /*11eb90*/  LDL.LU.64 R22, [R1+0x810] ;  /* 0x0008100001167983 */ /* 0x000ee20000300a00 */
[----:B------:R-:W-:Y:S02]  /*11eba0*/  @P6 LOP3.LUT R45, R45, 0x2, RZ, 0xfc, !PT ;  /* 0x000000022d2d6812 */ /* 0x000fe400078efcff */
[----:B------:R-:W-:Y:S01]  /*11ebb0*/  LOP3.LUT P6, RZ, R40, 0x1, RZ, 0xc0, !PT ;  /* 0x0000000128ff7812 */ /* 0x000fe200078cc0ff */
[----:B------:R-:W3:Y:S01]  /*11ebc0*/  LDL.LU.64 R46, [R1+0x7f8] ;  /* 0x0007f800012e7983 */ /* 0x000ee20000300a00 */
[----:B------:R-:W-:Y:S02]  /*11ebd0*/  LOP3.LUT P1, RZ, R42, 0x20000000, RZ, 0xc0, !PT ;  /* 0x200000002aff7812 */ /* 0x000fe4000782c0ff */
[----:B------:R-:W-:Y:S02]  /*11ebe0*/  LOP3.LUT R45, R45, 0xfffffffb, RZ, 0xc0, !PT ;  /* 0xfffffffb2d2d7812 */ /* 0x000fe400078ec0ff */
[----:B------:R-:W-:-:S07]  /*11ebf0*/  PRMT R2, R15, 0x7770, RZ ;  /* 0x000077700f027816 */ /* 0x000fce00000000ff */
        /* <DEDUP_REMOVED lines=9> */
[----:B------:R-:W-:-:S02]  /*11ec90*/  LOP3.LUT P0, RZ, R42, 0x40000000, RZ, 0xc0, !PT ;  /* 0x400000002aff7812 */ /* 0x000fc4000780c0ff */
[----:B------:R-:W-:Y:S01]  /*11eca0*/  LOP3.LUT R45, R45, 0xffffffef, RZ, 0xc0, !PT ;  /* 0xffffffef2d2d7812 */ /* 0x000fe200078ec0ff */
[----:B------:R-:W4:Y:S01]  /*11ecb0*/  LDL.LU R13, [R1+0xbc] ;  /* 0x0000bc00010d7983 */ /* 0x000f220000300800 */
[----:B------:R-:W-:-:S03]  /*11ecc0*/  PRMT R2, R15, 0x7771, RZ ;  /* 0x000077710f027816 */ /* 0x000fc600000000ff */
[----:B------:R-:W4:Y:S04]  /*11ecd0*/  LDL.LU.64 R50, [R1+0x790] ;  /* 0x0007900001327983 */ /* 0x000f280000300a00 */
[----:B------:R-:W-:Y:S01]  /*11ece0*/  @P6 LOP3.LUT R45, R45, 0x10, RZ, 0xfc, !PT ;  /* 0x000000102d2d6812 */ /* 0x000fe200078efcff */
[----:B------:R-:W4:Y:S01]  /*11ecf0*/  LDL.LU.64 R52, [R1+0x778] ;  /* 0x0007780001347983 */ /* 0x000f220000300a00 */
[----:B------:R-:W-:-:S03]  /*11ed00*/  LOP3.LUT P6, RZ, R41, 0x2000000, RZ, 0xc0, !PT ;  /* 0x0200000029ff7812 */ /* 0x000fc600078cc0ff */
[----:B-----5:R0:W-:Y:S02]  /*11ed10*/  @P0 STG.E.U8 desc[UR62][R56.64], R2 ;  /* 0x0000000238000986 */ /* 0x0201e4000c10113e */
        /* <DEDUP_REMOVED lines=24> */
[----:B------:R4:W-:Y:S01]  /*11eea0*/  @P6 STG.E.U8 desc[UR62][R46.64], R2 ;  /* 0x000000022e006986 */ /* 0x0009e2000c10113e */
[----:B------:R-:W-:-:S02]  /*11eeb0*/  LOP3.LUT P6, RZ, R43, 0x80000000, RZ, 0xc0, !PT ;  /* 0x800000002bff7812 */ /* 0x000fc400078cc0ff */
[----:B----4-:R-:W-:-:S11]  /*11eec0*/  PRMT R2, R12, 0x7770, RZ ;  /* 0x000077700c027816 */ /* 0x010fd600000000ff */
        /* <DEDUP_REMOVED lines=49> */
[----:B------:R-:W2:Y:S04]  /*11f1e0*/  LDL.LU R58, [R1+0xa8] ;  /* 0x0000a800013a7983 */ /* 0x000ea80000300800 */
[----:B------:R-:W2:Y:S01]  /*11f1f0*/  LDL.LU.64 R44, [R1+0x598] ;  /* 0x00059800012c7983 */ /* 0x000ea20000300a00 */
[----:B------:R-:W-:-:S03]  /*11f200*/  LOP3.LUT R43, R43, 0xfdffffff, RZ, 0xc0, !PT ;  /* 0xfdffffff2b2b7812 */ /* 0x000fc600078ec0ff */
[----:B------:R-:W2:Y:S01]  /*11f210*/  LDL.LU.64 R46, [R1+0x590] ;  /* 0x00059000012e7983 */ /* 0x000ea20000300a00 */
[----:B------:R-:W-:Y:S02]  /*11f220*/  @P6 LOP3.LUT R43, R43, 0x2000000, RZ, 0xfc, !PT ;  /* 0x020000002b2b6812 */ /* 0x000fe400078efcff */
[----:B------:R-:W-:Y:S01]  /*11f230*/  LOP3.LUT P6, RZ, R40, 0x2000, RZ, 0xc0, !PT ;  /* 0x0000200028ff7812 */ /* 0x000fe200078cc0ff */
[----:B------:R-:W2:Y:S01]  /*11f240*/  LDL.LU.64 R60, [R1+0x578] ;  /* 0x00057800013c7983 */ /* 0x000ea20000300a00 */
[----:B------:R-:W-:Y:S02]  /*11f250*/  LOP3.LUT P2, RZ, R39, 0x2, RZ, 0xc0, !PT ;  /* 0x0000000227ff7812 */ /* 0x000fe4000784c0ff */
[----:B------:R-:W-:Y:S01]  /*11f260*/  LOP3.LUT R43, R43, 0xfbffffff, RZ, 0xc0, !PT ;  /* 0xfbffffff2b2b7812 */ /* 0x000fe200078ec0ff */
[----:B------:R-:W2:Y:S01]  /*11f270*/  LDL.LU.64 R48, [R1+0x570] ;  /* 0x0005700001307983 */ /* 0x000ea20000300a00 */
[----:B------:R-:W-:Y:S02]  /*11f280*/  LOP3.LUT P1, RZ, R39, 0x4, RZ, 0xc0, !PT ;  /* 0x0000000427ff7812 */ /* 0x000fe4000782c0ff */
[----:B------:R-:W-:-:S05]  /*11f290*/  PRMT R2, R19, 0x7772, RZ ;  /* 0x0000777213027816 */ /* 0x000fca00000000ff */
        /* <DEDUP_REMOVED lines=8> */
[----:B------:R-:W-:Y:S02]  /*11f320*/  LOP3.LUT P0, RZ, R40, 0x80, RZ, 0xc0, !PT ;  /* 0x0000008028ff7812 */ /* 0x000fe4000780c0ff */
[----:B------:R-:W-:Y:S01]  /*11f330*/  LOP3.LUT R43, R43, 0xefffffff, RZ, 0xc0, !PT ;  /* 0xefffffff2b2b7812 */ /* 0x000fe200078ec0ff */
[----:B0-----:R-:W4:Y:S04]  /*11f340*/  LDL.LU R10, [R1+0xac] ;  /* 0x0000ac00010a7983 */ /* 0x001f280000300800 */
[----:B------:R-:W5:Y:S04]  /*11f350*/  LDL.LU.64 R50, [R1+0x518] ;  /* 0x0005180001327983 */ /* 0x000f680000300a00 */
[----:B------:R-:W-:-:S02]  /*11f360*/  @P6 LOP3.LUT R43, R43, 0x10000000, RZ, 0xfc, !PT ;  /* 0x100000002b2b6812 */ /* 0x000fc400078efcff */
[----:B------:R-:W-:Y:S01]  /*11f370*/  LOP3.LUT P6, RZ, R40, 0x100, RZ, 0xc0, !PT ;  /* 0x0000010028ff7812 */ /* 0x000fe200078cc0ff */
[----:B------:R-:W4:Y:S01]  /*11f380*/  LDL.LU.64 R52, [R1+0x510] ;  /* 0x0005100001347983 */ /* 0x000f220000300a00 */
[----:B---3--:R-:W-:-:S03]  /*11f390*/  PRMT R2, R54, 0x7770, RZ ;  /* 0x0000777036027816 */ /* 0x008fc600000000ff */
[----:B------:R-:W3:Y:S04]  /*11f3a0*/  LDL.LU R11, [R1+0x90] ;  /* 0x00009000010b7983 */ /* 0x000ee80000300800 */
[----:B------:R0:W-:Y:S04]  /*11f3b0*/  @P0 STG.E.U8 desc[UR62][R16.64], R2 ;  /* 0x0000000210000986 */ /* 0x0001e8000c10113e */
[----:B------:R-:W3:Y:S04]  /*11f3c0*/  LDL.LU.64 R56, [R1+0x4f8] ;  /* 0x0004f80001387983 */ /* 0x000ee80000300a00 */
[----:B------:R-:W3:Y:S01]  /*11f3d0*/  LDL.LU.64 R18, [R1+0x4f0] ;  /* 0x0004f00001127983 */ /* 0x000ee20000300a00 */
[----:B0-----:R-:W-:-:S03]  /*11f3e0*/  PRMT R2, R54, 0x7771, RZ ;  /* 0x0000777136027816 */ /* 0x001fc600000000ff */
[----:B------:R-:W3:Y:S04]  /*11f3f0*/  LDL.LU.64 R16, [R1+0x498] ;  /* 0x0004980001107983 */ /* 0x000ee80000300a00 */
[----:B------:R0:W-:Y:S01]  /*11f400*/  @P6 STG.E.U8 desc[UR62][R14.64], R2 ;  /* 0x000000020e006986 */ /* 0x0001e2000c10113e */
[C---:B------:R-:W-:Y:S02]  /*11f410*/  LOP3.LUT P6, RZ, R43.reuse, 0x10000000, RZ, 0xc0, !PT ;  /* 0x100000002bff7812 */ /* 0x040fe400078cc0ff */
[----:B0-----:R-:W-:Y:S01]  /*11f420*/  PRMT R2, R54, 0x7772, RZ ;  /* 0x0000777236027816 */ /* 0x001fe200000000ff */
[----:B------:R-:W3:Y:S10]  /*11f430*/  LDL.LU.64 R14, [R1+0x4b0] ;  /* 0x0004b000010e7983 */ /* 0x000ef40000300a00 */
        /* <DEDUP_REMOVED lines=20> */
[----:B-----5:R0:W-:Y:S01]  /*11f580*/  @P6 STG.E.U8 desc[UR62][R50.64], R2 ;  /* 0x0000000232006986 */ /* 0x0201e2000c10113e */
        /* <DEDUP_REMOVED lines=47> */
[----:B0-----:R-:W2:Y:S01]  /*11f880*/  LDL.LU.64 R8, [R1+0x5d8] ;  /* 0x0005d80001087983 */ /* 0x001ea20000300a00 */
[----:B------:R-:W-:-:S03]  /*11f890*/  PRMT R2, R14, 0x7771, RZ ;  /* 0x000077710e027816 */ /* 0x000fc600000000ff */
[----:B------:R-:W5:Y:S04]  /*11f8a0*/  LDL.LU R15, [R1+0x9c] ;  /* 0x00009c00010f7983 */ /* 0x000f680000300800 */
[----:B---3--:R0:W-:Y:S04]  /*11f8b0*/  @P2 STG.E.U8 desc[UR62][R16.64], R2 ;  /* 0x0000000210002986 */ /* 0x0081e8000c10113e */
[----:B0-----:R-:W3:Y:S04]  /*11f8c0*/  LDL.LU.64 R16, [R1+0x638] ;  /* 0x0006380001107983 */ /* 0x001ee80000300a00 */
[----:B------:R-:W3:Y:S01]  /*11f8d0*/  LDL.LU.64 R44, [R1+0x5d0] ;  /* 0x0005d000012c7983 */ /* 0x000ee20000300a00 */
[----:B------:R-:W-:-:S02]  /*11f8e0*/  @P6 LOP3.LUT R43, R43, 0x20000, RZ, 0xfc, !PT ;  /* 0x000200002b2b6812 */ /* 0x000fc400078efcff */
[----:B------:R-:W-:Y:S01]  /*11f8f0*/  LOP3.LUT P6, RZ, R39, 0x4000, RZ, 0xc0, !PT ;  /* 0x0000400027ff7812 */ /* 0x000fe200078cc0ff */
[----:B------:R-:W5:Y:S01]  /*11f900*/  LDL.LU.64 R46, [R1+0x630] ;  /* 0x00063000012e7983 */ /* 0x000f620000300a00 */
[----:B------:R-:W-:-:S03]  /*11f910*/  LOP3.LUT R43, R43, 0xfffbffff, RZ, 0xc0, !PT ;  /* 0xfffbffff2b2b7812 */ /* 0x000fc600078ec0ff */
[----:B------:R-:W5:Y:S01]  /*11f920*/  LDL.LU.64 R60, [R1+0x658] ;  /* 0x00065800013c7983 */ /* 0x000f620000300a00 */
[----:B------:R-:W-:-:S03]  /*11f930*/  LOP3.LUT P1, RZ, R39, 0x800, RZ, 0xc0, !PT ;  /* 0x0000080027ff7812 */ /* 0x000fc6000782c0ff */
[----:B------:R-:W5:Y:S04]  /*11f940*/  LDL.LU.64 R48, [R1+0x6d0] ;  /* 0x0006d00001307983 */ /* 0x000f680000300a00 */
[----:B------:R-:W-:Y:S01]  /*11f950*/  @P6 LOP3.LUT R43, R43, 0x40000, RZ, 0xfc, !PT ;  /* 0x000400002b2b6812 */ /* 0x000fe200078efcff */
[----:B------:R-:W5:Y:S01]  /*11f960*/  LDL.LU.64 R50, [R1+0x650] ;  /* 0x0006500001327983 */ /* 0x000f620000300a00 */
[----:B------:R-:W-:Y:S02]  /*11f970*/  LOP3.LUT P6, RZ, R39, 0x2000, RZ, 0xc0, !PT ;  /* 0x0000200027ff7812 */ /* 0x000fe400078cc0ff */
[----:B------:R-:W-:Y:S01]  /*11f980*/  LOP3.LUT R43, R43, 0xfff7ffff, RZ, 0xc0, !PT ;  /* 0xfff7ffff2b2b7812 */ /* 0x000fe200078ec0ff */
[----:B------:R-:W5:Y:S01]  /*11f990*/  LDL.LU.64 R52, [R1+0x6b8] ;  /* 0x0006b80001347983 */ /* 0x000f620000300a00 */
[----:B------:R-:W-:-:S09]  /*11f9a0*/  LOP3.LUT P0, RZ, R39, 0x1000, RZ, 0xc0, !PT ;  /* 0x0000100027ff7812 */ /* 0x000fd2000780c0ff */
[----:B------:R-:W-:Y:S02]  /*11f9b0*/  @P6 LOP3.LUT R43, R43, 0x80000, RZ, 0xfc, !PT ;  /* 0x000800002b2b6812 */ /* 0x000fe400078efcff */
[----:B------:R-:W-:Y:S02]  /*11f9c0*/  LOP3.LUT P6, RZ, R40, 0x400000, RZ, 0xc0, !PT ;  /* 0x0040000028ff7812 */ /* 0x000fe400078cc0ff */
[----:B------:R-:W-:Y:S02]  /*11f9d0*/  LOP3.LUT R43, R43, 0xffefffff, RZ, 0xc0, !PT ;  /* 0xffefffff2b2b7812 */ /* 0x000fe400078ec0ff */
[----:B------:R-:W-:-:S05]  /*11f9e0*/  PRMT R2, R14, 0x7772, RZ ;  /* 0x000077720e027816 */ /* 0x000fca00000000ff */
[----:B----4-:R0:W-:Y:S04]  /*11f9f0*/  @P1 STG.E.U8 desc[UR62][R56.64], R2 ;  /* 0x0000000238001986 */ /* 0x0101e8000c10113e */
[----:B------:R-:W-:Y:S02]  /*11fa00*/  @P6 LOP3.LUT R43, R43, 0x100000, RZ, 0xfc, !PT ;  /* 0x001000002b2b6812 */ /* 0x000fe400078efcff */
[----:B------:R-:W-:Y:S02]  /*11fa10*/  LOP3.LUT P6, RZ, R40, 0x200000, RZ, 0xc0, !PT ;  /* 0x0020000028ff7812 */ /* 0x000fe400078cc0ff */
[----:B0-----:R-:W-:Y:S01]  /*11fa20*/  PRMT R2, R14, 0x7773, RZ ;  /* 0x000077730e027816 */ /* 0x001fe200000000ff */
[----:B------:R-:W4:Y:S04]  /*11fa30*/  LDL.LU.64 R56, [R1+0x6f0] ;  /* 0x0006f00001387983 */ /* 0x000f280000300a00 */
[----:B------:R0:W-:Y:S02]  /*11fa40*/  @P0 STG.E.U8 desc[UR62][R18.64], R2 ;  /* 0x0000000212000986 */ /* 0x0001e4000c10113e */
[----:B0-----:R-:W-:-:S02]  /*11fa50*/  PRMT R2, R58, 0x7770, RZ ;  /* 0x000077703a027816 */ /* 0x001fc400000000ff */
[----:B------:R-:W4:Y:S04]  /*11fa60*/  LDL.LU.64 R18, [R1+0x750] ;  /* 0x0007500001127983 */ /* 0x000f280000300a00 */
        /* <DEDUP_REMOVED lines=13> */
[----:B---3--:R5:W-:Y:S01]  /*11fb40*/  @P6 STG.E.U8 desc[UR62][R16.64], R2 ;  /* 0x0000000210006986 */ /* 0x008be2000c10113e */
[----:B------:R-:W-:Y:S02]  /*11fb50*/  LOP3.LUT P6, RZ, R43, 0x20000, RZ, 0xc0, !PT ;  /* 0x000200002bff7812 */ /* 0x000fe400078cc0ff */
[----:B-----5:R-:W-:Y:S01]  /*11fb60*/  PRMT R2, R15, 0x7770, RZ ;  /* 0x000077700f027816 */ /* 0x020fe200000000ff */
[----:B------:R-:W3:Y:S10]  /*11fb70*/  LDL.LU.64 R16, [R1+0x4578] ;  /* 0x0045780001107983 */ /* 0x000ef40000300a00 */
        /* <DEDUP_REMOVED lines=20> */
[----:B----4-:R0:W-:Y:S01]  /*11fcc0*/  @P4 STG.E.U8 desc[UR62][R56.64], R2 ;  /* 0x0000000238004986 */ /* 0x0101e2000c10113e */
[----:B------:R-:W-:Y:S02]  /*11fcd0*/  LOP3.LUT P1, RZ, R40, 0x10000000, RZ, 0xc0, !PT ;  /* 0x1000000028ff7812 */ /* 0x000fe4000782c0ff */
[----:B0-----:R-:W-:Y:S02]  /*11fce0*/  PRMT R2, R3, 0x7773, RZ ;  /* 0x0000777303027816 */ /* 0x001fe400000000ff */
[----:B------:R-:W-:Y:S01]  /*11fcf0*/  LOP3.LUT P0, RZ, R39, 0x80000, RZ, 0xc0, !PT ;  /* 0x0008000027ff7812 */ /* 0x000fe2000780c0ff */
[----:B------:R-:W4:Y:S04]  /*11fd00*/  LDL.LU R3, [R1+0x4574] ;  /* 0x0045740001037983 */ /* 0x000f280000300800 */
        /* <DEDUP_REMOVED lines=8> */
[----:B------:R-:W5:Y:S04]  /*11fd90*/  LDL.LU.64 R18, [R1+0x758] ;  /* 0x0007580001127983 */ /* 0x000f680000300a00 */
[----:B------:R-:W3:Y:S04]  /*11fda0*/  LDL.LU.64 R52, [R1+0x7b8] ;  /* 0x0007b80001347983 */ /* 0x000ee80000300a00 */
        /* <DEDUP_REMOVED lines=12> */
[----:B------:R-:W-:-:S04]  /*11fe70*/  @P6 LOP3.LUT R43, R43, 0x40, RZ, 0xfc, !PT ;  /* 0x000000402b2b6812 */ /* 0x000fc800078efcff */
[----:B------:R-:W-:Y:S02]  /*11fe80*/  LOP3.LUT R43, R43, 0xffffff7f, RZ, 0xc0, !PT ;  /* 0xffffff7f2b2b7812 */ /* 0x000fe400078ec0ff */
[----:B----4-:R-:W-:-:S13]  /*11fe90*/  LOP3.LUT P6, RZ, R3, 0x4, RZ, 0xc0, !PT ;  /* 0x0000000403ff7812 */ /* 0x010fda00078cc0ff */
[----:B------:R-:W-:Y:S02]  /*11fea0*/  @P6 LOP3.LUT R43, R43, 0x80, RZ, 0xfc, !PT ;  /* 0x000000802b2b6812 */ /* 0x000fe400078efcff */
[----:B------:R-:W-:Y:S01]  /*11feb0*/  LOP3.LUT P6, RZ, R3, 0x2, RZ, 0xc0, !PT ;  /* 0x0000000203ff7812 */ /* 0x000fe200078cc0ff */
[----:B--2---:R0:W-:Y:S04]  /*11fec0*/  @P3 STG.E.U8 desc[UR62][R8.64], R2 ;  /* 0x0000000208003986 */ /* 0x0041e8000c10113e */
[----:B0-----:R-:W2:Y:S01]  /*11fed0*/  LDL.LU.64 R8, [R1+0x838] ;  /* 0x0008380001087983 */ /* 0x001ea20000300a00 */
[----:B------:R-:W-:-:S07]  /*11fee0*/  LOP3.LUT R43, R43, 0xfffffeff, RZ, 0xc0, !PT ;  /* 0xfffffeff2b2b7812 */ /* 0x000fce00078ec0ff */
        /* <DEDUP_REMOVED lines=12> */
[----:B------:R-:W-:Y:S02]  /*11ffb0*/  LOP3.LUT P6, RZ, R40, 0x80000000, RZ, 0xc0, !PT ;  /* 0x8000000028ff7812 */ /* 0x000fe400078cc0ff */
[----:B------:R-:W4:Y:S01]  /*11ffc0*/  LDL.LU.64 R40, [R1+0x870] ;  /* 0x0008700001287983 */ /* 0x000f220000300a00 */
[----:B---3--:R-:W-:-:S03]  /*11ffd0*/  PRMT R2, R15, 0x7770, RZ ;  /* 0x000077700f027816 */ /* 0x008fc600000000ff */
[----:B------:R-:W3:Y:S04]  /*11ffe0*/  LDL.LU.64 R44, [R1+0x8d0] ;  /* 0x0008d000012c7983 */ /* 0x000ee80000300a00 */
[----:B-----5:R0:W-:Y:S04]  /*11fff0*/  @P2 STG.E.U8 desc[UR62][R18.64], R2 ;  /* 0x0000000212002986 */ /* 0x0201e8000c10113e */
[----:B0-----:R-:W5:Y:S04]  /*120000*/  LDL.LU R18, [R1+0x70] ;  /* 0x0000700001127983 */ /* 0x001f680000300800 */
[----:B------:R-:W5:Y:S04]  /*120010*/  LDL.LU.64 R46, [R1+0x858] ;  /* 0x00085800012e7983 */ /* 0x000f680000300a00 */
[----:B------:R-:W5:Y:S01]  /*120020*/  LDL.LU.64 R60, [R1+0x8b8] ;  /* 0x0008b800013c7983 */ /* 0x000f620000300a00 */
[----:B------:R-:W-:-:S03]  /*120030*/  LOP3.LUT P0, RZ, R39, 0x200000, RZ, 0xc0, !PT ;  /* 0x0020000027ff7812 */ /* 0x000fc6000780c0ff */
[----:B------:R-:W5:Y:S01]  /*120040*/  LDL.LU.64 R48, [R1+0x928] ;  /* 0x0009280001307983 */ /* 0x000f620000300a00 */
[----:B------:R-:W-:Y:S02]  /*120050*/  LOP3.LUT R43, R43, 0xffffefff, RZ, 0xc0, !PT ;  /* 0xffffefff2b2b7812 */ /* 0x000fe400078ec0ff */
[----:B------:R-:W-:Y:S01]  /*120060*/  PRMT R2, R15, 0x7771, RZ ;  /* 0x000077710f027816 */ /* 0x000fe200000000ff */
[----:B------:R-:W5:Y:S01]  /*120070*/  LDL.LU.64 R50, [R1+0x948] ;  /* 0x0009480001327983 */ /* 0x000f620000300a00 */
[----:B------:R-:W-:Y:S02]  /*120080*/  @P6 LOP3.LUT R43, R43, 0x1000, RZ, 0xfc, !PT ;  /* 0x000010002b2b6812 */ /* 0x000fe400078efcff */
[----:B------:R-:W-:Y:S01]  /*120090*/  LOP3.LUT P6, RZ, R39, 0x400000, RZ, 0xc0, !PT ;  /* 0x0040000027ff7812 */ /* 0x000fe200078cc0ff */
[----:B------:R0:W-:Y:S02]  /*1200a0*/  @P1 STG.E.U8 desc[UR62][R52.64], R2 ;  /* 0x0000000234001986 */ /* 0x0001e4000c10113e */
[----:B0-----:R-:W-:-:S02]  /*1200b0*/  PRMT R2, R15, 0x7772, RZ ;  /* 0x000077720f027816 */ /* 0x001fc400000000ff */
[----:B------:R-:W5:Y:S04]  /*1200c0*/  LDL.LU.64 R52, [R1+0x920] ;  /* 0x0009200001347983 */ /* 0x000f680000300a00 */
[----:B------:R0:W-:Y:S02]  /*1200d0*/  @P0 STG.E.U8 desc[UR62][R56.64], R2 ;  /* 0x0000000238000986 */ /* 0x0001e4000c10113e */
[----:B0-----:R-:W-:Y:S02]  /*1200e0*/  PRMT R2, R15, 0x7773, RZ ;  /* 0x000077730f027816 */ /* 0x001fe400000000ff */
[----:B------:R-:W5:Y:S04]  /*1200f0*/  LDL.LU.64 R56, [R1+0x940] ;  /* 0x0009400001387983 */ /* 0x000f680000300a00 */
[----:B------:R0:W-:Y:S01]  /*120100*/  @P6 STG.E.U8 desc[UR62][R12.64], R2 ;  /* 0x000000020c006986 */ /* 0x0001e2000c10113e */
[----:B------:R-:W-:-:S03]  /*120110*/  LOP3.LUT P6, RZ, R43, 0x1000, RZ, 0xc0, !PT ;  /* 0x000010002bff7812 */ /* 0x000fc600078cc0ff */
[----:B------:R-:W5:Y:S04]  /*120120*/  LDL.LU.64 R14, [R1+0xaf8] ;  /* 0x000af800010e7983 */ /* 0x000f680000300a00 */
[----:B------:R-:W5:Y:S01]  /*120130*/  LDL.LU R19, [R1+0x78] ;  /* 0x0000780001137983 */ /* 0x000f620000300800 */
[----:B0-----:R-:W-:-:S03]  /*120140*/  PRMT R2, R58, 0x7770, RZ ;  /* 0x000077703a027816 */ /* 0x001fc600000000ff */
[----:B------:R-:W5:Y:S04]  /*120150*/  LDL.LU.64 R12, [R1+0xb08] ;  /* 0x000b0800010c7983 */ /* 0x000f680000300a00 */
        /* <DEDUP_REMOVED lines=8> */
[----:B----4-:R0:W-:Y:S01]  /*1201e0*/  @P6 STG.E.U8 desc[UR62][R40.64], R2 ;  /* 0x0000000228006986 */ /* 0x0101e2000c10113e */
[----:B------:R-:W-:Y:S02]  /*1201f0*/  LOP3.LUT P6, RZ, R43, 0x200, RZ, 0xc0, !PT ;  /* 0x000002002bff7812 */ /* 0x000fe400078cc0ff */
        /* <DEDUP_REMOVED lines=38> */
[----:B------:R-:W4:Y:S04]  /*120460*/  LDL.LU R58, [R1+0x7c] ;  /* 0x00007c00013a7983 */ /* 0x000f280000300800 */
[----:B------:R-:W4:Y:S01]  /*120470*/  LDL.LU.64 R10, [R1+0xb88] ;  /* 0x000b8800010a7983 */ /* 0x000f220000300a00 */
[----:B------:R-:W-:-:S02]  /*120480*/  LOP3.LUT P6, RZ, R38, 0x8, RZ, 0xc0, !PT ;  /* 0x0000000826ff7812 */ /* 0x000fc400078cc0ff */
[----:B------:R-:W-:Y:S02]  /*120490*/  LOP3.LUT P3, RZ, R39, 0x20000000, RZ, 0xc0, !PT ;  /* 0x2000000027ff7812 */ /* 0x000fe4000786c0ff */
[----:B------:R-:W-:Y:S02]  /*1204a0*/  PRMT R2, R19, 0x7772, RZ ;  /* 0x0000777213027816 */ /* 0x000fe400000000ff */
[----:B------:R-:W-:Y:S02]  /*1204b0*/  LOP3.LUT P2, RZ, R39, 0x40000000, RZ, 0xc0, !PT ;  /* 0x4000000027ff7812 */ /* 0x000fe4000784c0ff */
[----:B------:R-:W-:Y:S02]  /*1204c0*/  LOP3.LUT P1, RZ, R3, 0x80, RZ, 0xc0, !PT ;  /* 0x0000008003ff7812 */ /* 0x000fe4000782c0ff */
[----:B------:R-:W-:Y:S02]  /*1204d0*/  LOP3.LUT R43, R43, 0xfffffffe, RZ, 0xc0, !PT ;  /* 0xfffffffe2b2b7812 */ /* 0x000fe400078ec0ff */
[----:B------:R-:W-:-:S02]  /*1204e0*/  LOP3.LUT P0, RZ, R3, 0x100, RZ, 0xc0, !PT ;  /* 0x0000010003ff7812 */ /* 0x000fc4000780c0ff */
[----:B---3--:R-:W-:-:S04]  /*1204f0*/  LOP3.LUT R0, R0, 0xdfffffff, RZ, 0xc0, !PT ;  /* 0xdfffffff00007812 */ /* 0x008fc800078ec0ff */
[----:B------:R-:W-:Y:S02]  /*120500*/  @P6 LOP3.LUT R0, R0, 0x20000000, RZ, 0xfc, !PT ;  /* 0x2000000000006812 */ /* 0x000fe400078efcff */
[----:B------:R-:W-:Y:S02]  /*120510*/  LOP3.LUT P6, RZ, R3, 0x1000, RZ, 0xc0, !PT ;  /* 0x0000100003ff7812 */ /* 0x000fe400078cc0ff */
[----:B------:R-:W-:-:S11]  /*120520*/  LOP3.LUT R0, R0, 0xbfffffff, RZ, 0xc0, !PT ;  /* 0xbfffffff00007812 */ /* 0x000fd600078ec0ff */
[----:B------:R-:W-:Y:S02]  /*120530*/  @P6 LOP3.LUT R0, R0, 0x40000000, RZ, 0xfc, !PT ;  /* 0x4000000000006812 */ /* 0x000fe400078efcff */
[----:B------:R-:W-:Y:S02]  /*120540*/  LOP3.LUT P6, RZ, R3, 0x800, RZ, 0xc0, !PT ;  /* 0x0000080003ff7812 */ /* 0x000fe400078cc0ff */
[----:B------:R-:W-:-:S11]  /*120550*/  LOP3.LUT R0, R0, 0x7fffffff, RZ, 0xc0, !PT ;  /* 0x7fffffff00007812 */ /* 0x000fd600078ec0ff */
[----:B------:R-:W-:Y:S02]  /*120560*/  @P6 LOP3.LUT R0, R0, 0x80000000, RZ, 0xfc, !PT ;  /* 0x8000000000006812 */ /* 0x000fe400078efcff */
[----:B------:R-:W-:-:S13]  /*120570*/  LOP3.LUT P6, RZ, R38, 0x4, RZ, 0xc0, !PT ;  /* 0x0000000426ff7812 */ /* 0x000fda00078cc0ff */
[----:B------:R-:W-:Y:S02]  /*120580*/  @P6 LOP3.LUT R43, R43, 0x1, RZ, 0xfc, !PT ;  /* 0x000000012b2b6812 */ /* 0x000fe400078efcff */
[----:B------:R-:W-:Y:S02]  /*120590*/  LOP3.LUT P6, RZ, R38, 0x2, RZ, 0xc0, !PT ;  /* 0x0000000226ff7812 */ /* 0x000fe400078cc0ff */
[----:B------:R-:W-:-:S11]  /*1205a0*/  LOP3.LUT R43, R43, 0xfffffffd, RZ, 0xc0, !PT ;  /* 0xfffffffd2b2b7812 */ /* 0x000fd600078ec0ff */
[----:B------:R-:W-:Y:S02]  /*1205b0*/  @P6 LOP3.LUT R43, R43, 0x2, RZ, 0xfc, !PT ;  /* 0x000000022b2b6812 */ /* 0x000fe400078efcff */
[----:B------:R-:W-:Y:S01]  /*1205c0*/  LOP3.LUT P6, RZ, R3, 0x400, RZ, 0xc0, !PT ;  /* 0x0000040003ff7812 */ /* 0x000fe200078cc0ff */
[----:B--2---:R0:W-:Y:S04]  /*1205d0*/  @P3 STG.E.U8 desc[UR62][R8.64], R2 ;  /* 0x0000000208003986 */ /* 0x0041e8000c10113e */
[----:B0-----:R-:W2:Y:S04]  /*1205e0*/  LDL.LU.64 R8, [R1+0xb70] ;  /* 0x000b700001087983 */ /* 0x001ea80000300a00 */
[----:B------:R-:W3:Y:S01]  /*1205f0*/  LDL.LU R54, [R1+0x60] ;  /* 0x0000600001367983 */ /* 0x000ee20000300800 */
[----:B------:R-:W-:-:S03]  /*120600*/  PRMT R2, R19, 0x7773, RZ ;  /* 0x0000777313027816 */ /* 0x000fc600000000ff */
[----:B------:R-:W2:Y:S04]  /*120610*/  LDL.LU.64 R18, [R1+0xb80] ;  /* 0x000b800001127983 */ /* 0x000ea80000300a00 */
[----:B----4-:R0:W-:Y:S02]  /*120620*/  @P2 STG.E.U8 desc[UR62][R14.64], R2 ;  /* 0x000000020e002986 */ /* 0x0101e4000c10113e */
[----:B0-----:R-:W-:-:S05]  /*120630*/  PRMT R2, R58, 0x7770, RZ ;  /* 0x000077703a027816 */ /* 0x001fca00000000ff */
[----:B-----5:R0:W-:Y:S04]  /*120640*/  @P1 STG.E.U8 desc[UR62][R12.64], R2 ;  /* 0x000000020c001986 */ /* 0x0201e8000c10113e */
[----:B0-----:R-:W4:Y:S04]  /*120650*/  LDL.LU.64 R12, [R1+0xbb8] ;  /* 0x000bb800010c7983 */ /* 0x001f280000300a00 */
[----:B------:R-:W5:Y:S01]  /*120660*/  LDL.LU.64 R40, [R1+0xbd0] ;  /* 0x000bd00001287983 */ /* 0x000f620000300a00 */
[----:B------:R-:W-:-:S03]  /*120670*/  LOP3.LUT R43, R43, 0xfffffffb, RZ, 0xc0, !PT ;  /* 0xfffffffb2b2b7812 */ /* 0x000fc600078ec0ff */
[----:B------:R-:W5:Y:S01]  /*120680*/  LDL.LU R14, [R1+0x64] ;  /* 0x00006400010e7983 */ /* 0x000f620000300800 */
[----:B------:R-:W-:-:S03]  /*120690*/  @P6 LOP3.LUT R43, R43, 0x4, RZ, 0xfc, !PT ;  /* 0x000000042b2b6812 */ /* 0x000fc600078efcff */
[----:B------:R-:W5:Y:S01]  /*1206a0*/  LDL.LU.64 R44, [R1+0xbb0] ;  /* 0x000bb000012c7983 */ /* 0x000f620000300a00 */
[----:B------:R-:W-:Y:S02]  /*1206b0*/  LOP3.LUT P6, RZ, R3, 0x200, RZ, 0xc0, !PT ;  /* 0x0000020003ff7812 */ /* 0x000fe400078cc0ff */
[----:B------:R-:W-:Y:S01]  /*1206c0*/  LOP3.LUT R43, R43, 0xfffffff7, RZ, 0xc0, !PT ;  /* 0xfffffff72b2b7812 */ /* 0x000fe200078ec0ff */
[----:B------:R-:W5:Y:S04]  /*1206d0*/  LDL.LU.64 R46, [R1+0xbc8] ;  /* 0x000bc800012e7983 */ /* 0x000f680000300a00 */
[----:B------:R-:W5:Y:S04]  /*1206e0*/  LDL.LU R15, [R1+0x68] ;  /* 0x00006800010f7983 */ /* 0x000f680000300800 */
[----:B------:R-:W5:Y:S02]  /*1206f0*/  LDL.LU.64 R60, [R1+0xbe8] ;  /* 0x000be800013c7983 */ /* 0x000f640000300a00 */
[----:B------:R-:W-:-:S02]  /*120700*/  @P6 LOP3.LUT R43, R43, 0x8, RZ, 0xfc, !PT ;  /* 0x000000082b2b6812 */ /* 0x000fc400078efcff */
[----:B------:R-:W-:Y:S01]  /*120710*/  LOP3.LUT P6, RZ, R38, 0x1, RZ, 0xc0, !PT ;  /* 0x0000000126ff7812 */ /* 0x000fe200078cc0ff */
[----:B------:R-:W5:Y:S01]  /*120720*/  LDL.LU.64 R48, [R1+0xbf8] ;  /* 0x000bf80001307983 */ /* 0x000f620000300a00 */
[----:B------:R-:W-:Y:S02]  /*120730*/  LOP3.LUT R43, R43, 0xffffffef, RZ, 0xc0, !PT ;  /* 0xffffffef2b2b7812 */ /* 0x000fe400078ec0ff */
[----:B------:R-:W-:Y:S01]  /*120740*/  PRMT R2, R58, 0x7771, RZ ;  /* 0x000077713a027816 */ /* 0x000fe200000000ff */
[----:B------:R-:W5:Y:S08]  /*120750*/  LDL.LU.64 R50, [R1+0xbe0] ;  /* 0x000be00001327983 */ /* 0x000f700000300a00 */
[----:B------:R-:W-:-:S02]  /*120760*/  @P6 LOP3.LUT R43, R43, 0x10, RZ, 0xfc, !PT ;  /* 0x000000102b2b6812 */ /* 0x000fc400078efcff */
[----:B------:R-:W-:Y:S01]  /*120770*/  LOP3.LUT P6, RZ, R39, 0x80000000, RZ, 0xc0, !PT ;  /* 0x8000000027ff7812 */ /* 0x000fe200078cc0ff */
[----:B------:R0:W-:Y:S02]  /*120780*/  @P0 STG.E.U8 desc[UR62][R52.64], R2 ;  /* 0x0000000234000986 */ /* 0x0001e4000c10113e */
[----:B0-----:R-:W-:Y:S02]  /*120790*/  PRMT R2, R58, 0x7772, RZ ;  /* 0x000077723a027816 */ /* 0x001fe400000000ff */
[----:B------:R-:W5:Y:S08]  /*1207a0*/  LDL.LU.64 R52, [R1+0xbf0] ;  /* 0x000bf00001347983 */ /* 0x000f700000300a00 */
[----:B------:R0:W-:Y:S01]  /*1207b0*/  @P6 STG.E.U8 desc[UR62][R56.64], R2 ;  /* 0x0000000238006986 */ /* 0x0001e2000c10113e */
[----:B------:R-:W-:-:S02]  /*1207c0*/  LOP3.LUT P6, RZ, R43, 0x10, RZ, 0xc0, !PT ;  /* 0x000000102bff7812 */ /* 0x000fc400078cc0ff */
[----:B0-----:R-:W-:Y:S01]  /*1207d0*/  PRMT R2, R58, 0x7773, RZ ;  /* 0x000077733a027816 */ /* 0x001fe200000000ff */
[----:B------:R-:W5:Y:S10]  /*1207e0*/  LDL.LU.64 R56, [R1+0xc08] ;  /* 0x000c080001387983 */ /* 0x000f740000300a00 */
[----:B------:R0:W-:Y:S04]  /*1207f0*/  @P6 STG.E.U8 desc[UR62][R10.64], R2 ;  /* 0x000000020a006986 */ /* 0x0001e8000c10113e */
[----:B0-----:R-:W5:Y:S01]  /*120800*/  LDL.LU.64 R10, [R1+0xc18] ;  /* 0x000c1800010a7983 */ /* 0x001f620000300a00 */
[----:B------:R-:W-:-:S03]  /*120810*/  LOP3.LUT P6, RZ, R43, 0x8, RZ, 0xc0, !PT ;  /* 0x000000082bff7812 */ /* 0x000fc600078cc0ff */
[----:B------:R-:W5:Y:S01]  /*120820*/  LDL.LU R58, [R1+0x6c] ;  /* 0x00006c00013a7983 */ /* 0x000f620000300800 */
[C---:B------:R-:W-:Y:S02]  /*120830*/  LOP3.LUT P5, RZ, R38.reuse, 0x10, RZ, 0xc0, !PT ;  /* 0x0000001026ff7812 */ /* 0x040fe400078ac0ff */
[C---:B------:R-:W-:Y:S02]  /*120840*/  LOP3.LUT P4, RZ, R3.reuse, 0x2000, RZ, 0xc0, !PT ;  /* 0x0000200003ff7812 */ /* 0x040fe4000788c0ff */
[----:B------:R-:W-:Y:S02]  /*120850*/  LOP3.LUT P3, RZ, R3, 0x4000, RZ, 0xc0, !PT ;  /* 0x0000400003ff7812 */ /* 0x000fe4000786c0ff */
[C---:B------:R-:W-:Y:S02]  /*120860*/  LOP3.LUT P2, RZ, R38.reuse, 0x20, RZ, 0xc0, !PT ;  /* 0x0000002026ff7812 */ /* 0x040fe4000784c0ff */
[----:B------:R-:W-:Y:S02]  /*120870*/  LOP3.LUT P1, RZ, R38, 0x40, RZ, 0xc0, !PT ;  /* 0x0000004026ff7812 */ /* 0x000fe4000782c0ff */
[----:B---3--:R-:W-:-:S05]  /*120880*/  PRMT R2, R54, 0x7770, RZ ;  /* 0x0000777036027816 */ /* 0x008fca00000000ff */
[----:B--2---:R0:W-:Y:S01]  /*120890*/  @P6 STG.E.U8 desc[UR62][R8.64], R2 ;  /* 0x0000000208006986 */ /* 0x0041e2000c10113e */
[C---:B------:R-:W-:Y:S02]  /*1208a0*/  LOP3.LUT P6, RZ, R43.reuse, 0x4, RZ, 0xc0, !PT ;  /* 0x000000042bff7812 */ /* 0x040fe400078cc0ff */
[----:B0-----:R-:W-:Y:S01]  /*1208b0*/  PRMT R2, R54, 0x7771, RZ ;  /* 0x0000777136027816 */ /* 0x001fe200000000ff */
[----:B------:R-:W2:Y:S10]  /*1208c0*/  LDL.LU.64 R8, [R1+0xc00] ;  /* 0x000c000001087983 */ /* 0x000eb40000300a00 */
[----:B------:R0:W-:Y:S01]  /*1208d0*/  @P6 STG.E.U8 desc[UR62][R18.64], R2 ;  /* 0x0000000212006986 */ /* 0x0001e2000c10113e */
[----:B------:R-:W-:-:S02]  /*1208e0*/  LOP3.LUT P6, RZ, R43, 0x2, RZ, 0xc0, !PT ;  /* 0x000000022bff7812 */ /* 0x000fc400078cc0ff */
[----:B0-----:R-:W-:Y:S01]  /*1208f0*/  PRMT R2, R54, 0x7772, RZ ;  /* 0x0000777236027816 */ /* 0x001fe200000000ff */
[----:B------:R-:W3:Y:S10]  /*120900*/  LDL.LU.64 R18, [R1+0x4568] ;  /* 0x0045680001127983 */ /* 0x000ef40000300a00 */
[----:B----4-:R0:W-:Y:S01]  /*120910*/  @P6 STG.E.U8 desc[UR62][R12.64], R2 ;  /* 0x000000020c006986 */ /* 0x0101e2000c10113e */
[----:B------:R-:W-:-:S02]  /*120920*/  LOP3.LUT P6, RZ, R43, 0x1, RZ, 0xc0, !PT ;  /* 0x000000012bff7812 */ /* 0x000fc400078cc0ff */
[----:B0-----:R-:W-:Y:S01]  /*120930*/  PRMT R2, R54, 0x7773, RZ ;  /* 0x0000777336027816 */ /* 0x001fe200000000ff */
[----:B------:R-:W4:Y:S10]  /*120940*/  LDL.LU.64 R12, [R1+0x4560] ;  /* 0x00456000010c7983 */ /* 0x000f340000300a00 */
        /* <DEDUP_REMOVED lines=19> */
[----:B------:R0:W-:Y:S04]  /*120a80*/  @P1 STG.E.U8 desc[UR62][R10.64], R2 ;  /* 0x000000020a001986 */ /* 0x0001e8000c10113e */
[----:B0-----:R-:W5:Y:S01]  /*120a90*/  LDL.LU.64 R10, [R1+0xc10] ;  /* 0x000c1000010a7983 */ /* 0x001f620000300a00 */
[C---:B------:R-:W-:Y:S02]  /*120aa0*/  LOP3.LUT P0, RZ, R3.reuse, 0x8000, RZ, 0xc0, !PT ;  /* 0x0000800003ff7812 */ /* 0x040fe4000780c0ff */
[----:B------:R-:W-:Y:S02]  /*120ab0*/  PRMT R2, R58, 0x7770, RZ ;  /* 0x000077703a027816 */ /* 0x000fe400000000ff */
[----:B------:R-:W-:-:S09]  /*120ac0*/  LOP3.LUT P3, RZ, R3, 0x10000, RZ, 0xc0, !PT ;  /* 0x0001000003ff7812 */ /* 0x000fd2000786c0ff */
[----:B--2---:R0:W-:Y:S04]  /*120ad0*/  @P0 STG.E.U8 desc[UR62][R8.64], R2 ;  /* 0x0000000208000986 */ /* 0x0041e8000c10113e */
[----:B0-----:R-:W2:Y:S04]  /*120ae0*/  LDL.LU.64 R8, [R1+0xc30] ;  /* 0x000c300001087983 */ /* 0x001ea80000300a00 */
[----:B------:R-:W3:Y:S04]  /*120af0*/  LDL.LU.64 R48, [R1+0xc40] ;  /* 0x000c400001307983 */ /* 0x000ee80000300a00 */
[----:B------:R-:W3:Y:S04]  /*120b00*/  LDL.LU.64 R50, [R1+0xc28] ;  /* 0x000c280001327983 */ /* 0x000ee80000300a00 */
[----:B------:R-:W3:Y:S04]  /*120b10*/  LDL.LU.64 R52, [R1+0xc38] ;  /* 0x000c380001347983 */ /* 0x000ee80000300a00 */
[----:B------:R-:W3:Y:S04]  /*120b20*/  LDL.LU.64 R56, [R1+0xc50] ;  /* 0x000c500001387983 */ /* 0x000ee80000300a00 */
[----:B------:R-:W3:Y:S01]  /*120b30*/  LDL.LU R39, [R1+0x50] ;  /* 0x0000500001277983 */ /* 0x000ee20000300800 */
[----:B------:R-:W-:-:S02]  /*120b40*/  PRMT R2, R58, 0x7771, RZ ;  /* 0x000077713a027816 */ /* 0x000fc400000000ff */
[----:B------:R-:W-:-:S03]  /*120b50*/  LOP3.LUT P6, RZ, R3, 0x400000, RZ, 0xc0, !PT ;  /* 0x0040000003ff7812 */ /* 0x000fc600078cc0ff */
[----:B-----5:R0:W-:Y:S04]  /*120b60*/  @P3 STG.E.U8 desc[UR62][R10.64], R2 ;  /* 0x000000020a003986 */ /* 0x0201e8000c10113e */
[----:B0-----:R-:W5:Y:S01]  /*120b70*/  LDL.LU.64 R10, [R1+0xc60] ;  /* 0x000c6000010a7983 */ /* 0x001f620000300a00 */
[----:B------:R-:W-:-:S03]  /*120b80*/  LOP3.LUT R0, R0, 0xffdfffff, RZ, 0xc0, !PT ;  /* 0xffdfffff00007812 */ /* 0x000fc600078ec0ff */
[----:B------:R-:W4:Y:S02]  /*120b90*/  LDL.LU R54, [R1+0x54] ;  /* 0x0000540001367983 */ /* 0x000f240000300800 */
[----:B------:R-:W-:Y:S02]  /*120ba0*/  @P6 LOP3.LUT R0, R0, 0x200000, RZ, 0xfc, !PT ;  /* 0x0020000000006812 */ /* 0x000fe400078efcff */
[----:B------:R-:W-:Y:S01]  /*120bb0*/  LOP3.LUT P6, RZ, R3, 0x200000, RZ, 0xc0, !PT ;  /* 0x0020000003ff7812 */ /* 0x000fe200078cc0ff */
[----:B------:R-:W4:Y:S01]  /*120bc0*/  LDL.LU.64 R14, [R1+0xc48] ;  /* 0x000c4800010e7983 */ /* 0x000f220000300a00 */
        /* <DEDUP_REMOVED lines=23> */
[----:B------:R-:W-:Y:S02]  /*120d40*/  LOP3.LUT P6, RZ, R38, 0x200, RZ, 0xc0, !PT ;  /* 0x0000020026ff7812 */ /* 0x000fe400078cc0ff */
[----:B------:R-:W-:Y:S02]  /*120d50*/  PRMT R2, R58, 0x7773, RZ ;  /* 0x000077733a027816 */ /* 0x000fe400000000ff */
[----:B------:R-:W2:Y:S01]  /*120d60*/  LDL.LU R58, [R1+0x58] ;  /* 0x00005800013a7983 */ /* 0x000ea20000300800 */
[----:B------:R-:W-:-:S03]  /*120d70*/  LOP3.LUT P1, RZ, R38, 0x100, RZ, 0xc0, !PT ;  /* 0x0000010026ff7812 */ /* 0x000fc6000782c0ff */
[----:B------:R-:W2:Y:S01]  /*120d80*/  LDL.LU.64 R44, [R1+0xc68] ;  /* 0x000c6800012c7983 */ /* 0x000ea20000300a00 */
[C---:B------:R-:W-:Y:S02]  /*120d90*/  LOP3.LUT P2, RZ, R3.reuse, 0x20000, RZ, 0xc0, !PT ;  /* 0x0002000003ff7812 */ /* 0x040fe4000784c0ff */
[----:B------:R-:W-:Y:S01]  /*120da0*/  LOP3.LUT R0, R0, 0xefffffff, RZ, 0xc0, !PT ;  /* 0xefffffff00007812 */ /* 0x000fe200078ec0ff */
[----:B------:R-:W2:Y:S03]  /*120db0*/  LDL.LU.64 R46, [R1+0xc78] ;  /* 0x000c7800012e7983 */ /* 0x000ea60000300a00 */
[----:B------:R-:W-:Y:S01]  /*120dc0*/  @P6 LOP3.LUT R0, R0, 0x10000000, RZ, 0xfc, !PT ;  /* 0x1000000000006812 */ /* 0x000fe200078efcff */
[----:B------:R-:W2:Y:S01]  /*120dd0*/  LDL.LU.64 R60, [R1+0xc90] ;  /* 0x000c9000013c7983 */ /* 0x000ea20000300a00 */
[----:B------:R-:W-:-:S03]  /*120de0*/  LOP3.LUT P6, RZ, R3, 0x40000, RZ, 0xc0, !PT ;  /* 0x0004000003ff7812 */ /* 0x000fc600078cc0ff */
[----:B---3--:R0:W-:Y:S02]  /*120df0*/  @P1 STG.E.U8 desc[UR62][R48.64], R2 ;  /* 0x0000000230001986 */ /* 0x0081e4000c10113e */
[C---:B0-----:R-:W-:Y:S02]  /*120e00*/  PRMT R2, R39.reuse, 0x7770, RZ ;  /* 0x0000777027027816 */ /* 0x041fe400000000ff */
[----:B------:R-:W3:Y:S04]  /*120e10*/  LDL.LU.64 R48, [R1+0xca0] ;  /* 0x000ca00001307983 */ /* 0x000ee80000300a00 */
[----:B------:R0:W-:Y:S02]  /*120e20*/  @P2 STG.E.U8 desc[UR62][R50.64], R2 ;  /* 0x0000000232002986 */ /* 0x0001e4000c10113e */
[----:B0-----:R-:W-:-:S02]  /*120e30*/  PRMT R2, R39, 0x7771, RZ ;  /* 0x0000777127027816 */ /* 0x001fc400000000ff */
        /* <DEDUP_REMOVED lines=9> */
[----:B-----5:R0:W-:Y:S04]  /*120ed0*/  @P6 STG.E.U8 desc[UR62][R10.64], R2 ;  /* 0x000000020a006986 */ /* 0x0201e8000c10113e */
[----:B0-----:R-:W5:Y:S01]  /*120ee0*/  LDL.LU.64 R10, [R1+0xcc8] ;  /* 0x000cc800010a7983 */ /* 0x001f620000300a00 */
[----:B------:R-:W-:Y:S02]  /*120ef0*/  LOP3.LUT P6, RZ, R0, 0x4000000, RZ, 0xc0, !PT ;  /* 0x0400000000ff7812 */ /* 0x000fe400078cc0ff */
[----:B----4-:R-:W-:-:S11]  /*120f00*/  PRMT R2, R54, 0x7770, RZ ;  /* 0x0000777036027816 */ /* 0x010fd600000000ff */
[----:B------:R0:W-:Y:S01]  /*120f10*/  @P6 STG.E.U8 desc[UR62][R14.64], R2 ;  /* 0x000000020e006986 */ /* 0x0001e2000c10113e */
[----:B------:R-:W-:Y:S02]  /*120f20*/  LOP3.LUT P6, RZ, R0, 0x2000000, RZ, 0xc0, !PT ;  /* 0x0200000000ff7812 */ /* 0x000fe400078cc0ff */
[----:B0-----:R-:W-:Y:S01]  /*120f30*/  PRMT R2, R54, 0x7771, RZ ;  /* 0x0000777136027816 */ /* 0x001fe200000000ff */
[----:B------:R-:W4:Y:S01]  /*120f40*/  LDL.LU.64 R14, [R1+0x4558] ;  /* 0x00455800010e7983 */ /* 0x000f220000300a00 */
[C---:B------:R-:W-:Y:S02]  /*120f50*/  LOP3.LUT P5, RZ, R38.reuse, 0x2000, RZ, 0xc0, !PT ;  /* 0x0000200026ff7812 */ /* 0x040fe400078ac0ff */
[----:B------:R-:W-:Y:S02]  /*120f60*/  LOP3.LUT P4, RZ, R38, 0x4000, RZ, 0xc0, !PT ;  /* 0x0000400026ff7812 */ /* 0x000fe4000788c0ff */
[C---:B------:R-:W-:Y:S02]  /*120f70*/  LOP3.LUT P3, RZ, R3.reuse, 0x800000, RZ, 0xc0, !PT ;  /* 0x0080000003ff7812 */ /* 0x040fe4000786c0ff */
[----:B------:R-:W-:-:S02]  /*120f80*/  LOP3.LUT P0, RZ, R3, 0x1000000, RZ, 0xc0, !PT ;  /* 0x0100000003ff7812 */ /* 0x000fc4000780c0ff */
[----:B------:R-:W-:Y:S01]  /*120f90*/  LOP3.LUT P1, RZ, R38, 0x8000, RZ, 0xc0, !PT ;  /* 0x0000800026ff7812 */ /* 0x000fe2000782c0ff */
        /* <DEDUP_REMOVED lines=12> */
[C---:B0-----:R-:W-:Y:S01]  /*121060*/  PRMT R2, R58.reuse, 0x7771, RZ ;  /* 0x000077713a027816 */ /* 0x041fe200000000ff */
[----:B------:R-:W2:Y:S10]  /*121070*/  LDL.LU.64 R44, [R1+0xca8] ;  /* 0x000ca800012c7983 */ /* 0x000eb40000300a00 */
[----:B------:R0:W-:Y:S02]  /*121080*/  @P6 STG.E.U8 desc[UR62][R46.64], R2 ;  /* 0x000000022e006986 */ /* 0x0001e4000c10113e */
[----:B0-----:R-:W-:-:S05]  /*121090*/  PRMT R2, R58, 0x7772, RZ ;  /* 0x000077723a027816 */ /* 0x001fca00000000ff */
[----:B------:R0:W-:Y:S02]  /*1210a0*/  @P5 STG.E.U8 desc[UR62][R60.64], R2 ;  /* 0x000000023c005986 */ /* 0x0001e4000c10113e */
[----:B0-----:R-:W-:-:S05]  /*1210b0*/  PRMT R2, R58, 0x7773, RZ ;  /* 0x000077733a027816 */ /* 0x001fca00000000ff */
[----:B---3--:R0:W-:Y:S01]  /*1210c0*/  @P4 STG.E.U8 desc[UR62][R48.64], R2 ;  /* 0x0000000230004986 */ /* 0x0081e2000c10113e */
[----:B------:R-:W-:Y:S02]  /*1210d0*/  LOP3.LUT P2, RZ, R38, 0x10000, RZ, 0xc0, !PT ;  /* 0x0001000026ff7812 */ /* 0x000fe4000784c0ff */
[----:B0-----:R-:W-:-:S05]  /*1210e0*/  PRMT R2, R59, 0x7770, RZ ;  /* 0x000077703b027816 */ /* 0x001fca00000000ff */
[----:B------:R0:W-:Y:S02]  /*1210f0*/  @P3 STG.E.U8 desc[UR62][R50.64], R2 ;  /* 0x0000000232003986 */ /* 0x0001e4000c10113e */
[----:B0-----:R-:W-:-:S05]  /*121100*/  PRMT R2, R59, 0x7771, RZ ;  /* 0x000077713b027816 */ /* 0x001fca00000000ff */
[----:B------:R0:W-:Y:S02]  /*121110*/  @P0 STG.E.U8 desc[UR62][R52.64], R2 ;  /* 0x0000000234000986 */ /* 0x0001e4000c10113e */
[C---:B0-----:R-:W-:Y:S02]  /*121120*/  PRMT R2, R59.reuse, 0x7772, RZ ;  /* 0x000077723b027816 */ /* 0x041fe400000000ff */
[----:B------:R-:W3:Y:S04]  /*121130*/  LDL.LU.64 R52, [R1+0xcc0] ;  /* 0x000cc00001347983 */ /* 0x000ee80000300a00 */
[----:B------:R0:W-:Y:S02]  /*121140*/  @P1 STG.E.U8 desc[UR62][R56.64], R2 ;  /* 0x0000000238001986 */ /* 0x0001e4000c10113e */
[----:B0-----:R-:W-:-:S05]  /*121150*/  PRMT R2, R59, 0x7773, RZ ;  /* 0x000077733b027816 */ /* 0x001fca00000000ff */
[----:B-----5:R0:W-:Y:S04]  /*121160*/  @P2 STG.E.U8 desc[UR62][R10.64], R2 ;  /* 0x000000020a002986 */ /* 0x0201e8000c10113e */
[----:B0-----:R-:W5:Y:S04]  /*121170*/  LDL.LU.64 R10, [R1+0xcd8] ;  /* 0x000cd800010a7983 */ /* 0x001f680000300a00 */
[----:B------:R-:W2:Y:S04]  /*121180*/  LDL.LU R46, [R1+0x40] ;  /* 0x00004000012e7983 */ /* 0x000ea80000300800 */
[----:B------:R-:W3:Y:S04]  /*121190*/  LDL.LU.64 R56, [R1+0xce8] ;  /* 0x000ce80001387983 */ /* 0x000ee80000300a00 */
[----:B------:R-:W3:Y:S04]  /*1211a0*/  LDL.LU.64 R58, [R1+0xcd0] ;  /* 0x000cd000013a7983 */ /* 0x000ee80000300a00 */
[----:B------:R-:W3:Y:S04]  /*1211b0*/  LDL.LU.64 R60, [R1+0xce0] ;  /* 0x000ce000013c7983 */ /* 0x000ee80000300a00 */
[----:B------:R-:W3:Y:S04]  /*1211c0*/  LDL.LU.64 R48, [R1+0xcf8] ;  /* 0x000cf80001307983 */ /* 0x000ee80000300a00 */
[----:B------:R-:W3:Y:S01]  /*1211d0*/  LDL.LU R54, [R1+0x44] ;  /* 0x0000440001367983 */ /* 0x000ee20000300800 */
[----:B------:R-:W-:-:S03]  /*1211e0*/  LOP3.LUT P0, RZ, R3, 0x2000000, RZ, 0xc0, !PT ;  /* 0x0200000003ff7812 */ /* 0x000fc6000780c0ff */
[----:B------:R-:W4:Y:S01]  /*1211f0*/  LDL.LU.64 R50, [R1+0xd08] ;  /* 0x000d080001327983 */ /* 0x000f220000300a00 */
[----:B------:R-:W-:-:S03]  /*121200*/  LOP3.LUT P1, RZ, R3, 0x4000000, RZ, 0xc0, !PT ;  /* 0x0400000003ff7812 */ /* 0x000fc6000782c0ff */
[----:B------:R-:W4:Y:S01]  /*121210*/  LDL.LU R47, [R1+0x48] ;  /* 0x00004800012f7983 */ /* 0x000f220000300800 */
[C---:B------:R-:W-:Y:S02]  /*121220*/  LOP3.LUT P4, RZ, R38.reuse, 0x20000, RZ, 0xc0, !PT ;  /* 0x0002000026ff7812 */ /* 0x040fe4000788c0ff */
[----:B------:R-:W-:Y:S02]  /*121230*/  LOP3.LUT P5, RZ, R38, 0x40000, RZ, 0xc0, !PT ;  /* 0x0004000026ff7812 */ /* 0x000fe400078ac0ff */
[----:B------:R-:W-:Y:S02]  /*121240*/  LOP3.LUT P2, RZ, R3, 0x8000000, RZ, 0xc0, !PT ;  /* 0x0800000003ff7812 */ /* 0x000fe4000784c0ff */
[C---:B------:R-:W-:Y:S02]  /*121250*/  LOP3.LUT P3, RZ, R0.reuse, 0x2, RZ, 0xc0, !PT ;  /* 0x0000000200ff7812 */ /* 0x040fe4000786c0ff */
[----:B------:R-:W-:-:S11]  /*121260*/  LOP3.LUT R0, R0, 0xffffbfff, RZ, 0xc0, !PT ;  /* 0xffffbfff00007812 */ /* 0x000fd600078ec0ff */
[----:B------:R-:W-:-:S04]  /*121270*/  @P3 LOP3.LUT R0, R0, 0x4000, RZ, 0xfc, !PT ;  /* 0x0000400000003812 */ /* 0x000fc800078efcff */
[C---:B------:R-:W-:Y:S02]  /*121280*/  LOP3.LUT P3, RZ, R0.reuse, 0x1, RZ, 0xc0, !PT ;  /* 0x0000000100ff7812 */ /* 0x040fe4000786c0ff */
        /* <DEDUP_REMOVED lines=8> */
[----:B------:R0:W-:Y:S02]  /*121310*/  @P0 STG.E.U8 desc[UR62][R44.64], R2 ;  /* 0x000000022c000986 */ /* 0x0001e4000c10113e */
[----:B0-----:R-:W-:-:S05]  /*121320*/  PRMT R2, R46, 0x7771, RZ ;  /* 0x000077712e027816 */ /* 0x001fca00000000ff */
[----:B---3--:R0:W-:Y:S04]  /*121330*/  @P1 STG.E.U8 desc[UR62][R52.64], R2 ;  /* 0x0000000234001986 */ /* 0x0081e8000c10113e */
[----:B0-----:R-:W2:Y:S01]  /*121340*/  LDL.LU.64 R52, [R1+0xcf0] ;  /* 0x000cf00001347983 */ /* 0x001ea20000300a00 */
[----:B------:R-:W-:-:S05]  /*121350*/  PRMT R2, R46, 0x7772, RZ ;  /* 0x000077722e027816 */ /* 0x000fca00000000ff */
[----:B-----5:R0:W-:Y:S04]  /*121360*/  @P4 STG.E.U8 desc[UR62][R10.64], R2 ;  /* 0x000000020a004986 */ /* 0x0201e8000c10113e */
[----:B0-----:R-:W3:Y:S01]  /*121370*/  LDL.LU.64 R10, [R1+0xd00] ;  /* 0x000d0000010a7983 */ /* 0x001ee20000300a00 */
[----:B------:R-:W-:-:S05]  /*121380*/  PRMT R2, R46, 0x7773, RZ ;  /* 0x000077732e027816 */ /* 0x000fca00000000ff */
[----:B------:R0:W-:Y:S04]  /*121390*/  @P5 STG.E.U8 desc[UR62][R56.64], R2 ;  /* 0x0000000238005986 */ /* 0x0001e8000c10113e */
[----:B0-----:R-:W5:Y:S01]  /*1213a0*/  LDL.LU.64 R56, [R1+0xd18] ;  /* 0x000d180001387983 */ /* 0x001f620000300a00 */
[----:B------:R-:W-:-:S05]  /*1213b0*/  PRMT R2, R54, 0x7770, RZ ;  /* 0x0000777036027816 */ /* 0x000fca00000000ff */
[----:B------:R0:W-:Y:S04]  /*1213c0*/  @P2 STG.E.U8 desc[UR62][R58.64], R2 ;  /* 0x000000023a002986 */ /* 0x0001e8000c10113e */
[----:B0-----:R-:W5:Y:S01]  /*1213d0*/  LDL.LU.64 R58, [R1+0xd28] ;  /* 0x000d2800013a7983 */ /* 0x001f620000300a00 */
[----:B------:R-:W-:Y:S02]  /*1213e0*/  @P3 LOP3.LUT R0, R0, 0x20000, RZ, 0xfc, !PT ;  /* 0x0002000000003812 */ /* 0x000fe400078efcff */
[----:B------:R-:W-:Y:S01]  /*1213f0*/  LOP3.LUT P3, RZ, R3, 0x20000000, RZ, 0xc0, !PT ;  /* 0x2000000003ff7812 */ /* 0x000fe2000786c0ff */
[----:B------:R-:W5:Y:S01]  /*121400*/  LDL.LU R46, [R1+0x4c] ;  /* 0x00004c00012e7983 */ /* 0x000f620000300800 */
        /* <DEDUP_REMOVED lines=9> */
[----:B------:R-:W-:-:S13]  /*1214a0*/  LOP3.LUT P3, RZ, R3, 0x10000000, RZ, 0xc0, !PT ;  /* 0x1000000003ff7812 */ /* 0x000fda000786c0ff */
[----:B------:R0:W-:Y:S01]  /*1214b0*/  @P3 STG.E.U8 desc[UR62][R60.64], R2 ;  /* 0x000000023c003986 */ /* 0x0001e2000c10113e */
[----:B------:R-:W-:-:S03]  /*1214c0*/  LOP3.LUT P3, RZ, R0, 0x100000, RZ, 0xc0, !PT ;  /* 0x0010000000ff7812 */ /* 0x000fc6000786c0ff */
[----:B0-----:R-:W5:Y:S01]  /*1214d0*/  LDL.LU.64 R60, [R1+0xd10] ;  /* 0x000d1000013c7983 */ /* 0x001f620000300a00 */
[----:B------:R-:W-:-:S03]  /*1214e0*/  PRMT R2, R54, 0x7772, RZ ;  /* 0x0000777236027816 */ /* 0x000fc600000000ff */
[----:B------:R-:W5:Y:S06]  /*1214f0*/  LDL.LU.64 R38, [R1+0xd20] ;  /* 0x000d200001267983 */ /* 0x000f6c0000300a00 */
[----:B------:R0:W-:Y:S01]  /*121500*/  @P3 STG.E.U8 desc[UR62][R48.64], R2 ;  /* 0x0000000230003986 */ /* 0x0001e2000c10113e */
[----:B------:R-:W-:-:S03]  /*121510*/  LOP3.LUT P3, RZ, R0, 0x80000, RZ, 0xc0, !PT ;  /* 0x0008000000ff7812 */ /* 0x000fc6000786c0ff */
[----:B0-----:R-:W5:Y:S01]  /*121520*/  LDL.LU.64 R48, [R1+0xd38] ;  /* 0x000d380001307983 */ /* 0x001f620000300a00 */
[----:B------:R-:W-:-:S03]  /*121530*/  PRMT R2, R54, 0x7773, RZ ;  /* 0x0000777336027816 */ /* 0x000fc600000000ff */
[----:B------:R-:W5:Y:S06]  /*121540*/  LDL.LU.64 R40, [R1+0xd48] ;  /* 0x000d480001287983 */ /* 0x000f6c0000300a00 */
[----:B----4-:R0:W-:Y:S01]  /*121550*/  @P3 STG.E.U8 desc[UR62][R50.64], R2 ;  /* 0x0000000232003986 */ /* 0x0101e2000c10113e */
[----:B------:R-:W-:-:S03]  /*121560*/  LOP3.LUT P3, RZ, R0, 0x40000, RZ, 0xc0, !PT ;  /* 0x0004000000ff7812 */ /* 0x000fc6000786c0ff */
[----:B0-----:R-:W4:Y:S04]  /*121570*/  LDL.LU.64 R50, [R1+0xd30] ;  /* 0x000d300001327983 */ /* 0x001f280000300a00 */
[----:B------:R-:W4:Y:S01]  /*121580*/  LDL.LU R54, [R1+0x30] ;  /* 0x0000300001367983 */ /* 0x000f220000300800 */
[----:B------:R-:W-:-:S03]  /*121590*/  PRMT R2, R47, 0x7770, RZ ;  /* 0x000077702f027816 */ /* 0x000fc600000000ff */
[----:B------:R-:W4:Y:S04]  /*1215a0*/  LDL.LU R42, [R1+0x1144] ;  /* 0x00114400012a7983 */ /* 0x000f280000300800 */
[----:B--2---:R0:W-:Y:S01]  /*1215b0*/  @P3 STG.E.U8 desc[UR62][R52.64], R2 ;  /* 0x0000000234003986 */ /* 0x0041e2000c10113e */
[C---:B------:R-:W-:Y:S02]  /*1215c0*/  LOP3.LUT P3, RZ, R0.reuse, 0x20000, RZ, 0xc0, !PT ;  /* 0x0002000000ff7812 */ /* 0x040fe4000786c0ff */
[----:B0-----:R-:W-:Y:S01]  /*1215d0*/  PRMT R2, R47, 0x7771, RZ ;  /* 0x000077712f027816 */ /* 0x001fe200000000ff */
[----:B------:R-:W2:Y:S04]  /*1215e0*/  LDL.LU.64 R52, [R1+0xd40] ;  /* 0x000d400001347983 */ /* 0x000ea80000300a00 */
[----:B------:R-:W2:Y:S06]  /*1215f0*/  LDL.LU R44, [R1+0x1140] ;  /* 0x00114000012c7983 */ /* 0x000eac0000300800 */
[----:B---3--:R0:W-:Y:S01]  /*121600*/  @P3 STG.E.U8 desc[UR62][R10.64], R2 ;  /* 0x000000020a003986 */ /* 0x0081e2000c10113e */
[----:B------:R-:W-:-:S02]  /*121610*/  LOP3.LUT P3, RZ, R0, 0x10000, RZ, 0xc0, !PT ;  /* 0x0001000000ff7812 */ /* 0x000fc4000786c0ff */
[----:B0-----:R-:W-:Y:S01]  /*121620*/  PRMT R2, R47, 0x7772, RZ ;  /* 0x000077722f027816 */ /* 0x001fe200000000ff */
[----:B------:R-:W3:Y:S10]  /*121630*/  LDL.LU.64 R10, [R1+0x4548] ;  /* 0x00454800010a7983 */ /* 0x000ef40000300a00 */
[----:B-----5:R0:W-:Y:S01]  /*121640*/  @P3 STG.E.U8 desc[UR62][R56.64], R2 ;  /* 0x0000000238003986 */ /* 0x0201e2000c10113e */
[----:B------:R-:W-:-:S03]  /*121650*/  LOP3.LUT P3, RZ, R0, 0x8000, RZ, 0xc0, !PT ;  /* 0x0000800000ff7812 */ /* 0x000fc6000786c0ff */
[----:B0-----:R-:W5:Y:S01]  /*121660*/  LDL.LU.64 R56, [R1+0xd58] ;  /* 0x000d580001387983 */ /* 0x001f620000300a00 */
[----:B------:R-:W-:-:S09]  /*121670*/  PRMT R2, R47, 0x7773, RZ ;  /* 0x000077732f027816 */ /* 0x000fd200000000ff */
[----:B------:R0:W-:Y:S04]  /*121680*/  @P3 STG.E.U8 desc[UR62][R58.64], R2 ;  /* 0x000000023a003986 */ /* 0x0001e8000c10113e */
[----:B0-----:R-:W3:Y:S01]  /*121690*/  LDL.LU.64 R58, [R1+0xd68] ;  /* 0x000d6800013a7983 */ /* 0x001ee20000300a00 */
[----:B------:R-:W-:Y:S02]  /*1216a0*/  LOP3.LUT P3, RZ, R0, 0x4000, RZ, 0xc0, !PT ;  /* 0x0000400000ff7812 */ /* 0x000fe4000786c0ff */
[----:B------:R-:W-:Y:S01]  /*1216b0*/  PRMT R2, R46, 0x7770, RZ ;  /* 0x000077702e027816 */ /* 0x000fe200000000ff */
[----:B------:R-:W3:Y:S01]  /*1216c0*/  LDL.LU R47, [R1+0x34] ;  /* 0x00003400012f7983 */ /* 0x000ee20000300800 */
[C---:B------:R-:W-:Y:S02]  /*1216d0*/  LOP3.LUT P0, RZ, R0.reuse, 0x4, RZ, 0xc0, !PT ;  /* 0x0000000400ff7812 */ /* 0x040fe4000780c0ff */
[----:B------:R-:W-:-:S02]  /*1216e0*/  LOP3.LUT P1, RZ, R0, 0x8, RZ, 0xc0, !PT ;  /* 0x0000000800ff7812 */ /* 0x000fc4000782c0ff */
[C---:B------:R-:W-:Y:S02]  /*1216f0*/  LOP3.LUT P6, RZ, R0.reuse, 0x10, RZ, 0xc0, !PT ;  /* 0x0000001000ff7812 */ /* 0x040fe400078cc0ff */
[C---:B------:R-:W-:Y:S02]  /*121700*/  LOP3.LUT P4, RZ, R0.reuse, 0x20, RZ, 0xc0, !PT ;  /* 0x0000002000ff7812 */ /* 0x040fe4000788c0ff */
[----:B------:R-:W-:Y:S01]  /*121710*/  LOP3.LUT P5, RZ, R0, 0x40, RZ, 0xc0, !PT ;  /* 0x0000004000ff7812 */ /* 0x000fe200078ac0ff */
[----:B------:R0:W-:Y:S04]  /*121720*/  @P3 STG.E.U8 desc[UR62][R60.64], R2 ;  /* 0x000000023c003986 */ /* 0x0001e8000c10113e */
[----:B0-----:R-:W3:Y:S01]  /*121730*/  LDL.LU.64 R60, [R1+0xd50] ;  /* 0x000d5000013c7983 */ /* 0x001ee20000300a00 */
[----:B------:R-:W-:-:S05]  /*121740*/  PRMT R2, R46, 0x7771, RZ ;  /* 0x000077712e027816 */ /* 0x000fca00000000ff */
[----:B------:R0:W-:Y:S02]  /*121750*/  @P0 STG.E.U8 desc[UR62][R38.64], R2 ;  /* 0x0000000226000986 */ /* 0x0001e4000c10113e */
[----:B0-----:R-:W-:-:S05]  /*121760*/  PRMT R2, R46, 0x7772, RZ ;  /* 0x000077722e027816 */ /* 0x001fca00000000ff */
[----:B------:R0:W-:Y:S04]  /*121770*/  @P1 STG.E.U8 desc[UR62][R48.64], R2 ;  /* 0x0000000230001986 */ /* 0x0001e8000c10113e */
[----:B0-----:R-:W3:Y:S01]  /*121780*/  LDL.LU.64 R48, [R1+0xd60] ;  /* 0x000d600001307983 */ /* 0x001ee20000300a00 */
[----:B------:R-:W-:-:S05]  /*121790*/  PRMT R2, R46, 0x7773, RZ ;  /* 0x000077732e027816 */ /* 0x000fca00000000ff */
[----:B------:R4:W-:Y:S02]  /*1217a0*/  @P6 STG.E.U8 desc[UR62][R40.64], R2 ;  /* 0x0000000228006986 */ /* 0x0009e4000c10113e */
[----:B----4-:R-:W-:-:S05]  /*1217b0*/  PRMT R2, R54, 0x7770, RZ ;  /* 0x0000777036027816 */ /* 0x010fca00000000ff */
[----:B------:R0:W-:Y:S04]  /*1217c0*/  @P4 STG.E.U8 desc[UR62][R50.64], R2 ;  /* 0x0000000232004986 */ /* 0x0001e8000c10113e */
[----:B0-----:R-:W4:Y:S01]  /*1217d0*/  LDL.LU.64 R50, [R1+0xd78] ;  /* 0x000d780001327983 */ /* 0x001f220000300a00 */
[----:B------:R-:W-:Y:S02]  /*1217e0*/  PRMT R2, R54, 0x7771, RZ ;  /* 0x0000777136027816 */ /* 0x000fe400000000ff */
[----:B------:R-:W-:-:S03]  /*1217f0*/  LOP3.LUT P2, RZ, R37, 0x1, RZ, 0xc0, !PT ;  /* 0x0000000125ff7812 */ /* 0x000fc6000784c0ff */
[----:B--2---:R0:W-:Y:S01]  /*121800*/  @P5 STG.E.U8 desc[UR62][R52.64], R2 ;  /* 0x0000000234005986 */ /* 0x0041e2000c10113e */
[----:B------:R-:W-:Y:S01]  /*121810*/  ISETP.LT.AND P5, PT, R42, UR24, !P2 ;  /* 0x000000182a007c0c */ /* 0x000fe2000d7a1270 */
[----:B------:R-:W1:Y:S02]  /*121820*/  LDCU UR24, c[0x0][0x39c] ;  /* 0x00007380ff1877ac */ /* 0x000e640008000800 */
[----:B0-----:R-:W2:Y:S01]  /*121830*/  LDL.LU.64 R52, [R1+0xd90] ;  /* 0x000d900001347983 */ /* 0x001ea20000300a00 */
[----:B------:R-:W-:-:S03]  /*121840*/  PRMT R2, R54, 0x7772, RZ ;  /* 0x0000777236027816 */ /* 0x000fc600000000ff */
[----:B------:R-:W2:Y:S01]  /*121850*/  LDL.LU R46, [R1+0x38] ;  /* 0x00003800012e7983 */ /* 0x000ea20000300800 */
[----:B------:R-:W-:Y:S01]  /*121860*/  ISETP.LT.AND P2, PT, R44, UR22, !P2 ;  /* 0x000000162c007c0c */ /* 0x000fe2000d741270 */
[----:B------:R-:W0:Y:S04]  /*121870*/  LDCU UR22, c[0x0][0x39c] ;  /* 0x00007380ff1677ac */ /* 0x000e280008000800 */
[----:B-----5:R5:W-:Y:S04]  /*121880*/  @P5 STG.E.U8 desc[UR62][R56.64], R2 ;  /* 0x0000000238005986 */ /* 0x020be8000c10113e */
[----:B-----5:R-:W5:Y:S01]  /*121890*/  LDL.LU.64 R56, [R1+0xd70] ;  /* 0x000d700001387983 */ /* 0x020f620000300a00 */
[----:B------:R-:W-:-:S05]  /*1218a0*/  PRMT R2, R54, 0x7773, RZ ;  /* 0x0000777336027816 */ /* 0x000fca00000000ff */
[----:B---3--:R3:W-:Y:S04]  /*1218b0*/  @P2 STG.E.U8 desc[UR62][R58.64], R2 ;  /* 0x000000023a002986 */ /* 0x0087e8000c10113e */
[----:B---3--:R-:W3:Y:S01]  /*1218c0*/  LDL.LU.64 R58, [R1+0xd88] ;  /* 0x000d8800013a7983 */ /* 0x008ee20000300a00 */
[----:B------:R-:W-:-:S04]  /*1218d0*/  LOP3.LUT P0, RZ, R0, 0x2000, RZ, 0xc0, !PT ;  /* 0x0000200000ff7812 */ /* 0x000fc8000780c0ff */
[----:B------:R-:W-:Y:S01]  /*1218e0*/  ISETP.LT.AND P2, PT, R42, UR20, !P0 ;  /* 0x000000142a007c0c */ /* 0x000fe2000c741270 */
[----:B------:R-:W0:Y:S01]  /*1218f0*/  LDCU UR20, c[0x0][0x39c] ;  /* 0x00007380ff1477ac */ /* 0x000e220008000800 */
[----:B------:R-:W-:Y:S02]  /*121900*/  PRMT R2, R47, 0x7770, RZ ;  /* 0x000077702f027816 */ /* 0x000fe400000000ff */
[----:B------:R-:W-:Y:S01]  /*121910*/  ISETP.LT.AND P0, PT, R44, UR18, !P0 ;  /* 0x000000122c007c0c */ /* 0x000fe2000c701270 */
[----:B------:R-:W0:Y:S01]  /*121920*/  LDCU UR18, c[0x0][0x39c] ;  /* 0x00007380ff1277ac */ /* 0x000e220008000800 */
[----:B------:R-:W-:-:S07]  /*121930*/  LOP3.LUT P3, RZ, R37, 0x10, RZ, 0xc0, !PT ;  /* 0x0000001025ff7812 */ /* 0x000fce000786c0ff */
[----:B------:R0:W-:Y:S04]  /*121940*/  @P2 STG.E.U8 desc[UR62][R60.64], R2 ;  /* 0x000000023c002986 */ /* 0x0001e8000c10113e */
[----:B0-----:R-:W3:Y:S01]  /*121950*/  LDL.LU.64 R60, [R1+0xda0] ;  /* 0x000da000013c7983 */ /* 0x001ee20000300a00 */
[----:B------:R-:W-:-:S05]  /*121960*/  PRMT R2, R47, 0x7771, RZ ;  /* 0x000077712f027816 */ /* 0x000fca00000000ff */
[----:B------:R0:W-:Y:S01]  /*121970*/  @P0 STG.E.U8 desc[UR62][R48.64], R2 ;  /* 0x0000000230000986 */ /* 0x0001e2000c10113e */
[----:B------:R-:W-:Y:S01]  /*121980*/  ISETP.LT.AND P0, PT, R42, UR16, !P3 ;  /* 0x000000102a007c0c */ /* 0x000fe2000df01270 */
[----:B------:R-:W1:Y:S02]  /*121990*/  LDCU UR16, c[0x0][0x39c] ;  /* 0x00007380ff1077ac */ /* 0x000e640008000800 */
[----:B0-----:R-:W3:Y:S01]  /*1219a0*/  LDL.LU.64 R48, [R1+0xdb0] ;  /* 0x000db00001307983 */ /* 0x001ee20000300a00 */
[----:B------:R-:W-:-:S03]  /*1219b0*/  PRMT R2, R47, 0x7772, RZ ;  /* 0x000077722f027816 */ /* 0x000fc600000000ff */
[----:B------:R-:W3:Y:S06]  /*1219c0*/  LDL.LU R54, [R1+0x3c] ;  /* 0x00003c0001367983 */ /* 0x000eec0000300800 */
[----:B----4-:R0:W-:Y:S01]  /*1219d0*/  @P0 STG.E.U8 desc[UR62][R50.64], R2 ;  /* 0x0000000232000986 */ /* 0x0101e2000c10113e */
[----:B------:R-:W-:Y:S01]  /*1219e0*/  ISETP.LT.AND P0, PT, R44, UR6, !P3 ;  /* 0x000000062c007c0c */ /* 0x000fe2000df01270 */
[----:B------:R-:W4:Y:S02]  /*1219f0*/  LDCU UR6, c[0x0][0x39c] ;  /* 0x00007380ff0677ac */ /* 0x000f240008000800 */
[----:B0-----:R-:W4:Y:S01]  /*121a00*/  LDL.LU.64 R50, [R1+0xd98] ;  /* 0x000d980001327983 */ /* 0x001f220000300a00 */
[----:B------:R-:W-:-:S02]  /*121a10*/  PRMT R2, R47, 0x7773, RZ ;  /* 0x000077732f027816 */ /* 0x000fc400000000ff */
[----:B------:R-:W-:-:S07]  /*121a20*/  LOP3.LUT P4, RZ, R37, 0x100, RZ, 0xc0, !PT ;  /* 0x0000010025ff7812 */ /* 0x000fce000788c0ff */
[----:B--2---:R0:W-:Y:S01]  /*121a30*/  @P0 STG.E.U8 desc[UR62][R52.64], R2 ;  /* 0x0000000234000986 */ /* 0x0041e2000c10113e */
[----:B------:R-:W-:Y:S01]  /*121a40*/  ISETP.LT.AND P0, PT, R42, UR14, !P4 ;  /* 0x0000000e2a007c0c */ /* 0x000fe2000e701270 */
[----:B------:R-:W2:Y:S02]  /*121a50*/  LDCU UR14, c[0x0][0x39c] ;  /* 0x00007380ff0e77ac */ /* 0x000ea40008000800 */
[----:B0-----:R-:W2:Y:S01]  /*121a60*/  LDL.LU.64 R52, [R1+0xda8] ;  /* 0x000da80001347983 */ /* 0x001ea20000300a00 */
[----:B------:R-:W-:-:S09]  /*121a70*/  PRMT R2, R46, 0x7770, RZ ;  /* 0x000077702e027816 */ /* 0x000fd200000000ff */
[----:B-----5:R0:W-:Y:S01]  /*121a80*/  @P0 STG.E.U8 desc[UR62][R56.64], R2 ;  /* 0x0000000238000986 */ /* 0x0201e2000c10113e */
[----:B------:R-:W-:Y:S01]  /*121a90*/  ISETP.LT.AND P0, PT, R44, UR10, !P4 ;  /* 0x0000000a2c007c0c */ /* 0x000fe2000e701270 */
[----:B------:R-:W5:Y:S02]  /*121aa0*/  LDCU UR10, c[0x0][0x39c] ;  /* 0x00007380ff0a77ac */ /* 0x000f640008000800 */
[----:B0-----:R-:W5:Y:S01]  /*121ab0*/  LDL.LU.64 R56, [R1+0xdc0] ;  /* 0x000dc00001387983 */ /* 0x001f620000300a00 */
[----:B------:R-:W-:-:S09]  /*121ac0*/  PRMT R2, R46, 0x7771, RZ ;  /* 0x000077712e027816 */ /* 0x000fd200000000ff */
[----:B---3--:R0:W-:Y:S04]  /*121ad0*/  @P0 STG.E.U8 desc[UR62][R58.64], R2 ;  /* 0x000000023a000986 */ /* 0x0081e8000c10113e */
[----:B0-----:R-:W3:Y:S01]  /*121ae0*/  LDL.LU.64 R58, [R1+0xdd0] ;  /* 0x000dd000013a7983 */ /* 0x001ee20000300a00 */
[C---:B------:R-:W-:Y:S02]  /*121af0*/  LOP3.LUT P5, RZ, R37.reuse, 0x400, RZ, 0xc0, !PT ;  /* 0x0000040025ff7812 */ /* 0x040fe400078ac0ff */
[----:B------:R-:W-:Y:S01]  /*121b00*/  PRMT R2, R46, 0x7772, RZ ;  /* 0x000077722e027816 */ /* 0x000fe200000000ff */
[----:B------:R-:W3:Y:S01]  /*121b10*/  LDL.LU R47, [R1+0x20] ;  /* 0x00002000012f7983 */ /* 0x000ee20000300800 */
[----:B------:R-:W-:Y:S01]  /*121b20*/  ISETP.LT.AND P0, PT, R42, UR12, !P5 ;  /* 0x0000000c2a007c0c */ /* 0x000fe2000ef01270 */
[----:B------:R-:W0:Y:S01]  /*121b30*/  LDCU UR12, c[0x0][0x39c] ;  /* 0x00007380ff0c77ac */ /* 0x000e220008000800 */
[----:B------:R-:W-:-:S11]  /*121b40*/  LOP3.LUT P2, RZ, R37, 0x1000, RZ, 0xc0, !PT ;  /* 0x0000100025ff7812 */ /* 0x000fd6000784c0ff */
[----:B------:R0:W-:Y:S01]  /*121b50*/  @P0 STG.E.U8 desc[UR62][R60.64], R2 ;  /* 0x000000023c000986 */ /* 0x0001e2000c10113e */
[----:B------:R-:W-:Y:S01]  /*121b60*/  ISETP.LT.AND P0, PT, R44, UR8, !P5 ;  /* 0x000000082c007c0c */ /* 0x000fe2000ef01270 */
[----:B------:R-:W1:Y:S02]  /*121b70*/  LDCU UR8, c[0x0][0x39c] ;  /* 0x00007380ff0877ac */ /* 0x000e640008000800 */
[----:B0-----:R-:W3:Y:S01]  /*121b80*/  LDL.LU.64 R60, [R1+0xdb8] ;  /* 0x000db800013c7983 */ /* 0x001ee20000300a00 */
[----:B------:R-:W-:-:S09]  /*121b90*/  PRMT R2, R46, 0x7773, RZ ;  /* 0x000077732e027816 */ /* 0x000fd200000000ff */
[----:B------:R0:W-:Y:S01]  /*121ba0*/  @P0 STG.E.U8 desc[UR62][R48.64], R2 ;  /* 0x0000000230000986 */ /* 0x0001e2000c10113e */
[----:B------:R-:W-:Y:S01]  /*121bb0*/  ISETP.LT.AND P0, PT, R42, UR4, !P2 ;  /* 0x000000042a007c0c */ /* 0x000fe2000d701270 */
[----:B------:R-:W1:Y:S02]  /*121bc0*/  LDCU UR4, c[0x0][0x398] ;  /* 0x00007300ff0477ac */ /* 0x000e640008000800 */
[----:B0-----:R-:W3:Y:S01]  /*121bd0*/  LDL.LU.64 R48, [R1+0xdc8] ;  /* 0x000dc80001307983 */ /* 0x001ee20000300a00 */
[----:B------:R-:W-:Y:S02]  /*121be0*/  PRMT R2, R54, 0x7770, RZ ;  /* 0x0000777036027816 */ /* 0x000fe400000000ff */
[----:B------:R-:W-:-:S07]  /*121bf0*/  LOP3.LUT P3, RZ, R37, 0x4000, RZ, 0xc0, !PT ;  /* 0x0000400025ff7812 */ /* 0x000fce000786c0ff */
[----:B----4-:R0:W-:Y:S01]  /*121c00*/  @P0 STG.E.U8 desc[UR62][R50.64], R2 ;  /* 0x0000000232000986 */ /* 0x0101e2000c10113e */
[----:B------:R-:W-:Y:S01]  /*121c10*/  ISETP.LT.AND P0, PT, R44, UR26, !P2 ;  /* 0x0000001a2c007c0c */ /* 0x000fe2000d701270 */
[----:B------:R-:W4:Y:S02]  /*121c20*/  LDCU UR26, c[0x0][0x39c] ;  /* 0x00007380ff1a77ac */ /* 0x000f240008000800 */
[----:B0-----:R-:W4:Y:S01]  /*121c30*/  LDL.LU.64 R50, [R1+0xde0] ;  /* 0x000de00001327983 */ /* 0x001f220000300a00 */
[----:B------:R-:W-:-:S09]  /*121c40*/  PRMT R2, R54, 0x7771, RZ ;  /* 0x0000777136027816 */ /* 0x000fd200000000ff */
[----:B--2---:R0:W-:Y:S01]  /*121c50*/  @P0 STG.E.U8 desc[UR62][R52.64], R2 ;  /* 0x0000000234000986 */ /* 0x0041e2000c10113e */
[----:B-1----:R-:W-:Y:S01]  /*121c60*/  ISETP.LT.AND P0, PT, R42, UR4, !P3 ;  /* 0x000000042a007c0c */ /* 0x002fe2000df01270 */
[----:B------:R-:W1:Y:S02]  /*121c70*/  LDCU UR4, c[0x0][0x398] ;  /* 0x00007300ff0477ac */ /* 0x000e640008000800 */
[----:B0-----:R-:W2:Y:S01]  /*121c80*/  LDL.LU.64 R52, [R1+0xdf0] ;  /* 0x000df00001347983 */ /* 0x001ea20000300a00 */
[----:B------:R-:W-:-:S03]  /*121c90*/  PRMT R2, R54, 0x7772, RZ ;  /* 0x0000777236027816 */ /* 0x000fc600000000ff */
[----:B------:R-:W2:Y:S06]  /*121ca0*/  LDL.LU R46, [R1+0x24] ;  /* 0x00002400012e7983 */ /* 0x000eac0000300800 */
[----:B-----5:R0:W-:Y:S01]  /*121cb0*/  @P0 STG.E.U8 desc[UR62][R56.64], R2 ;  /* 0x0000000238000986 */ /* 0x0201e2000c10113e */
[----:B-1----:R-:W-:Y:S01]  /*121cc0*/  ISETP.LT.AND P0, PT, R44, UR4, !P3 ;  /* 0x000000042c007c0c */ /* 0x002fe2000df01270 */
[----:B------:R-:W1:Y:S02]  /*121cd0*/  LDCU UR4, c[0x0][0x398] ;  /* 0x00007300ff0477ac */ /* 0x000e640008000800 */
[----:B0-----:R-:W5:Y:S01]  /*121ce0*/  LDL.LU.64 R56, [R1+0xdd8] ;  /* 0x000dd80001387983 */ /* 0x001f620000300a00 */
[----:B------:R-:W-:-:S09]  /*121cf0*/  PRMT R2, R54, 0x7773, RZ ;  /* 0x0000777336027816 */ /* 0x000fd200000000ff */
[----:B---3--:R0:W-:Y:S04]  /*121d00*/  @P0 STG.E.U8 desc[UR62][R58.64], R2 ;  /* 0x000000023a000986 */ /* 0x0081e8000c10113e */
[----:B0-----:R-:W3:Y:S01]  /*121d10*/  LDL.LU.64 R58, [R1+0xde8] ;  /* 0x000de800013a7983 */ /* 0x001ee20000300a00 */
[----:B------:R-:W-:-:S04]  /*121d20*/  LOP3.LUT P4, RZ, R37, 0x10000, RZ, 0xc0, !PT ;  /* 0x0001000025ff7812 */ /* 0x000fc8000788c0ff */
[----:B-1----:R-:W-:Y:S01]  /*121d30*/  ISETP.LT.AND P0, PT, R42, UR4, !P4 ;  /* 0x000000042a007c0c */ /* 0x002fe2000e701270 */
[----:B------:R-:W0:Y:S01]  /*121d40*/  LDCU UR4, c[0x0][0x398] ;  /* 0x00007300ff0477ac */ /* 0x000e220008000800 */
[----:B------:R-:W-:Y:S02]  /*121d50*/  PRMT R2, R47, 0x7770, RZ ;  /* 0x000077702f027816 */ /* 0x000fe400000000ff */
[----:B------:R-:W-:-:S09]  /*121d60*/  LOP3.LUT P5, RZ, R37, 0x40000, RZ, 0xc0, !PT ;  /* 0x0004000025ff7812 */ /* 0x000fd200078ac0ff */
[----:B------:R1:W-:Y:S01]  /*121d70*/  @P0 STG.E.U8 desc[UR62][R60.64], R2 ;  /* 0x000000023c000986 */ /* 0x0003e2000c10113e */
[----:B0-----:R-:W-:Y:S01]  /*121d80*/  ISETP.LT.AND P0, PT, R44, UR4, !P4 ;  /* 0x000000042c007c0c */ /* 0x001fe2000e701270 */
[----:B------:R-:W0:Y:S02]  /*121d90*/  LDCU UR4, c[0x0][0x398] ;  /* 0x00007300ff0477ac */ /* 0x000e240008000800 */
[----:B-1----:R-:W3:Y:S01]  /*121da0*/  LDL.LU.64 R60, [R1+0xe00] ;  /* 0x000e0000013c7983 */ /* 0x002ee20000300a00 */
[----:B------:R-:W-:-:S09]  /*121db0*/  PRMT R2, R47, 0x7771, RZ ;  /* 0x000077712f027816 */ /* 0x000fd200000000ff */
[----:B------:R1:W-:Y:S01]  /*121dc0*/  @P0 STG.E.U8 desc[UR62][R48.64], R2 ;  /* 0x0000000230000986 */ /* 0x0003e2000c10113e */
[----:B0-----:R-:W-:Y:S01]  /*121dd0*/  ISETP.LT.AND P0, PT, R42, UR4, !P5 ;  /* 0x000000042a007c0c */ /* 0x001fe2000ef01270 */
[----:B------:R-:W0:Y:S02]  /*121de0*/  LDCU UR4, c[0x0][0x398] ;  /* 0x00007300ff0477ac */ /* 0x000e240008000800 */
[----:B-1----:R-:W3:Y:S01]  /*121df0*/  LDL.LU.64 R48, [R1+0xe10] ;  /* 0x000e100001307983 */ /* 0x002ee20000300a00 */
[----:B------:R-:W-:-:S03]  /*121e00*/  PRMT R2, R47, 0x7772, RZ ;  /* 0x000077722f027816 */ /* 0x000fc600000000ff */
[----:B------:R-:W3:Y:S01]  /*121e10*/  LDL.LU R54, [R1+0x28] ;  /* 0x0000280001367983 */ /* 0x000ee20000300800 */
[----:B------:R-:W-:-:S05]  /*121e20*/  LOP3.LUT P2, RZ, R37, 0x200000, RZ, 0xc0, !PT ;  /* 0x0020000025ff7812 */ /* 0x000fca000784c0ff */
[----:B----4-:R1:W-:Y:S01]  /*121e30*/  @P0 STG.E.U8 desc[UR62][R50.64], R2 ;  /* 0x0000000232000986 */ /* 0x0103e2000c10113e */
[----:B0-----:R-:W-:Y:S01]  /*121e40*/  ISETP.LT.AND P0, PT, R44, UR4, !P5 ;  /* 0x000000042c007c0c */ /* 0x001fe2000ef01270 */
[----:B------:R-:W0:Y:S02]  /*121e50*/  LDCU UR4, c[0x0][0x398] ;  /* 0x00007300ff0477ac */ /* 0x000e240008000800 */
[----:B-1----:R-:W4:Y:S01]  /*121e60*/  LDL.LU.64 R50, [R1+0xdf8] ;  /* 0x000df80001327983 */ /* 0x002f220000300a00 */
[----:B------:R-:W-:-:S09]  /*121e70*/  PRMT R2, R47, 0x7773, RZ ;  /* 0x000077732f027816 */ /* 0x000fd200000000ff */
[----:B--2---:R1:W-:Y:S01]  /*121e80*/  @P0 STG.E.U8 desc[UR62][R52.64], R2 ;  /* 0x0000000234000986 */ /* 0x0043e2000c10113e */
[----:B0-----:R-:W-:Y:S01]  /*121e90*/  ISETP.LT.AND P0, PT, R42, UR4, !P2 ;  /* 0x000000042a007c0c */ /* 0x001fe2000d701270 */
[----:B------:R-:W0:Y:S02]  /*121ea0*/  LDCU UR4, c[0x0][0x398] ;  /* 0x00007300ff0477ac */ /* 0x000e240008000800 */
[----:B-1----:R-:W2:Y:S01]  /*121eb0*/  LDL.LU.64 R52, [R1+0xe08] ;  /* 0x000e080001347983 */ /* 0x002ea20000300a00 */
[----:B------:R-:W-:-:S09]  /*121ec0*/  PRMT R2, R46, 0x7770, RZ ;  /* 0x000077702e027816 */ /* 0x000fd200000000ff */
[----:B-----5:R1:W-:Y:S01]  /*121ed0*/  @P0 STG.E.U8 desc[UR62][R56.64], R2 ;  /* 0x0000000238000986 */ /* 0x0203e2000c10113e */
[----:B0-----:R-:W-:Y:S01]  /*121ee0*/  ISETP.LT.AND P0, PT, R44, UR4, !P2 ;  /* 0x000000042c007c0c */ /* 0x001fe2000d701270 */
[----:B------:R-:W0:Y:S02]  /*121ef0*/  LDCU UR4, c[0x0][0x398] ;  /* 0x00007300ff0477ac */ /* 0x000e240008000800 */
[----:B-1----:R-:W5:Y:S01]  /*121f00*/  LDL.LU.64 R56, [R1+0xe20] ;  /* 0x000e200001387983 */ /* 0x002f620000300a00 */
[----:B------:R-:W-:-:S09]  /*121f10*/  PRMT R2, R46, 0x7771, RZ ;  /* 0x000077712e027816 */ /* 0x000fd200000000ff */
[----:B---3--:R1:W-:Y:S04]  /*121f20*/  @P0 STG.E.U8 desc[UR62][R58.64], R2 ;  /* 0x000000023a000986 */ /* 0x0083e8000c10113e */
[----:B-1----:R-:W3:Y:S01]  /*121f30*/  LDL.LU.64 R58, [R1+0xe30] ;  /* 0x000e3000013a7983 */ /* 0x002ee20000300a00 */
[C---:B------:R-:W-:Y:S02]  /*121f40*/  LOP3.LUT P3, RZ, R37.reuse, 0x1000000, RZ, 0xc0, !PT ;  /* 0x0100000025ff7812 */ /* 0x040fe4000786c0ff */
[----:B------:R-:W-:Y:S01]  /*121f50*/  PRMT R2, R46, 0x7772, RZ ;  /* 0x000077722e027816 */ /* 0x000fe200000000ff */
[----:B------:R-:W3:Y:S01]  /*121f60*/  LDL.LU R47, [R1+0x2c] ;  /* 0x00002c00012f7983 */ /* 0x000ee20000300800 */
[----:B0-----:R-:W-:Y:S01]  /*121f70*/  ISETP.LT.AND P0, PT, R42, UR4, !P3 ;  /* 0x000000042a007c0c */ /* 0x001fe2000df01270 */
[----:B------:R-:W0:Y:S01]  /*121f80*/  LDCU UR4, c[0x0][0x398] ;  /* 0x00007300ff0477ac */ /* 0x000e220008000800 */
[----:B------:R-:W-:-:S11]  /*121f90*/  LOP3.LUT P4, RZ, R37, 0x2000000, RZ, 0xc0, !PT ;  /* 0x0200000025ff7812 */ /* 0x000fd6000788c0ff */
        /* <DEDUP_REMOVED lines=9> */
[----:B------:R-:W-:Y:S02]  /*122030*/  PRMT R2, R54, 0x7770, RZ ;  /* 0x0000777036027816 */ /* 0x000fe400000000ff */
[----:B------:R-:W-:-:S07]  /*122040*/  LOP3.LUT P5, RZ, R37, 0x10000000, RZ, 0xc0, !PT ;  /* 0x1000000025ff7812 */ /* 0x000fce00078ac0ff */
        /* <DEDUP_REMOVED lines=9> */
[----:B------:R-:W-:-:S03]  /*1220e0*/  PRMT R2, R54, 0x7772, RZ ;  /* 0x0000777236027816 */ /* 0x000fc600000000ff */
[----:B------:R-:W2:Y:S06]  /*1220f0*/  LDL.LU R46, [R1+0x10] ;  /* 0x00001000012e7983 */ /* 0x000eac0000300800 */
[----:B-----5:R1:W-:Y:S01]  /*122100*/  @P0 STG.E.U8 desc[UR62][R56.64], R2 ;  /* 0x0000000238000986 */ /* 0x0203e2000c10113e */
[----:B0-----:R-:W-:Y:S01]  /*122110*/  ISETP.LT.AND P0, PT, R44, UR4, !P5 ;  /* 0x000000042c007c0c */ /* 0x001fe2000ef01270 */
[----:B------:R-:W0:Y:S02]  /*122120*/  LDCU UR4, c[0x0][0x398] ;  /* 0x00007300ff0477ac */ /* 0x000e240008000800 */
[----:B-1----:R-:W5:Y:S01]  /*122130*/  LDL.LU.64 R56, [R1+0xe38] ;  /* 0x000e380001387983 */ /* 0x002f620000300a00 */
[----:B------:R-:W-:-:S09]  /*122140*/  PRMT R2, R54, 0x7773, RZ ;  /* 0x0000777336027816 */ /* 0x000fd200000000ff */
[----:B---3--:R1:W-:Y:S04]  /*122150*/  @P0 STG.E.U8 desc[UR62][R58.64], R2 ;  /* 0x000000023a000986 */ /* 0x0083e8000c10113e */
[----:B-1----:R-:W3:Y:S01]  /*122160*/  LDL.LU.64 R58, [R1+0xe48] ;  /* 0x000e4800013a7983 */ /* 0x002ee20000300a00 */
[----:B------:R-:W-:-:S04]  /*122170*/  LOP3.LUT P2, RZ, R37, 0x40000000, RZ, 0xc0, !PT ;  /* 0x4000000025ff7812 */ /* 0x000fc8000784c0ff */
[----:B0-----:R-:W-:Y:S01]  /*122180*/  ISETP.LT.AND P0, PT, R42, UR4, !P2 ;  /* 0x000000042a007c0c */ /* 0x001fe2000d701270 */
        /* <DEDUP_REMOVED lines=32> */
[----:B------:R-:W-:Y:S02]  /*122390*/  LOP3.LUT P5, RZ, R36, 0x10, RZ, 0xc0, !PT ;  /* 0x0000001024ff7812 */ /* 0x000fe400078ac0ff */
        /* <DEDUP_REMOVED lines=49> */
[----:B------:R-:W3:Y:S01]  /*1226b0*/  LDL.LU R54, [R1] ;  /* 0x0000000001367983 */ /* 0x000ee20000300800 */
        /* <DEDUP_REMOVED lines=134> */
[C---:B------:R-:W-:Y:S02]  /*122f20*/  PRMT R2, R8.reuse, 0x7772, RZ ;  /* 0x0000777208027816 */ /* 0x040fe400000000ff */
[----:B------:R-:W-:Y:S02]  /*122f30*/  PRMT R8, R8, 0x7773, RZ ;  /* 0x0000777308087816 */ /* 0x000fe400000000ff */
        /* <DEDUP_REMOVED lines=9> */
[----:B-1----:R-:W2:Y:S10]  /*122fd0*/  LDL.LU.64 R52, [R1+0xf98] ;  /* 0x000f980001347983 */ /* 0x002eb40000300a00 */
        /* <DEDUP_REMOVED lines=10> */
[C---:B------:R-:W-:Y:S02]  /*123080*/  PRMT R2, R9.reuse, 0x7772, RZ ;  /* 0x0000777209027816 */ /* 0x040fe400000000ff */
[----:B------:R-:W-:Y:S02]  /*123090*/  PRMT R9, R9, 0x7773, RZ ;  /* 0x0000777309097816 */ /* 0x000fe400000000ff */
[----:B------:R-:W-:-:S07]  /*1230a0*/  LOP3.LUT P4, RZ, R7, 0x4000, RZ, 0xc0, !PT ;  /* 0x0000400007ff7812 */ /* 0x000fce000788c0ff */
        /* <DEDUP_REMOVED lines=9> */
[----:B------:R-:W-:-:S09]  /*123140*/  LOP3.LUT P5, RZ, R7, 0x10000, RZ, 0xc0, !PT ;  /* 0x0001000007ff7812 */ /* 0x000fd200078ac0ff */
        /* <DEDUP_REMOVED lines=9> */
[C---:B------:R-:W-:Y:S02]  /*1231e0*/  PRMT R2, R10.reuse, 0x7772, RZ ;  /* 0x000077720a027816 */ /* 0x040fe400000000ff */
[----:B------:R-:W-:-:S07]  /*1231f0*/  PRMT R10, R10, 0x7773, RZ ;  /* 0x000077730a0a7816 */ /* 0x000fce00000000ff */
[----:B-----5:R1:W-:Y:S01]  /*123200*/  @P0 STG.E.U8 desc[UR62][R56.64], R2 ;  /* 0x0000000238000986 */ /* 0x0203e2000c10113e */
[----:B0-----:R-:W-:Y:S01]  /*123210*/  ISETP.LT.AND P0, PT, R44, UR4, !P5 ;  /* 0x000000042c007c0c */ /* 0x001fe2000ef01270 */
[----:B------:R-:W0:Y:S02]  /*123220*/  LDCU UR4, c[0x0][0x398] ;  /* 0x00007300ff0477ac */ /* 0x000e240008000800 */
[----:B-1----:R-:W5:Y:S10]  /*123230*/  LDL.LU.64 R56, [R1+0xfc8] ;  /* 0x000fc80001387983 */ /* 0x002f740000300a00 */
        /* <DEDUP_REMOVED lines=464> */
[----:B------:R-:W-:-:S03]  /*124f40*/  LOP3.LUT P4, RZ, R4, 0x8000, RZ, 0xc0, !PT ;  /* 0x0000800004ff7812 */ /* 0x000fc6000788c0ff */
[----:B------:R-:W3:Y:S01]  /*124f50*/  LDL.LU.64 R46, [R1+0x12b8] ;  /* 0x0012b800012e7983 */ /* 0x000ee20000300a00 */
        /* <DEDUP_REMOVED lines=35> */
[----:B------:R-:W-:-:S11]  /*125190*/  PRMT R2, R33, 0x7772, RZ ;  /* 0x0000777221027816 */ /* 0x000fd600000000ff */
[----:B------:R1:W-:Y:S01]  /*1251a0*/  @P0 STG.E.U8 desc[UR62][R46.64], R2 ;  /* 0x000000022e000986 */ /* 0x0003e2000c10113e */
[----:B0-----:R-:W-:Y:S01]  /*1251b0*/  ISETP.LT.AND P0, PT, R44, UR4, !P3 ;  /* 0x000000042c007c0c */ /* 0x001fe2000df01270 */
[----:B------:R-:W0:Y:S01]  /*1251c0*/  LDCU UR4, c[0x0][0x398] ;  /* 0x00007300ff0477ac */ /* 0x000e220008000800 */
[----:B------:R-:W-:Y:S02]  /*1251d0*/  PRMT R33, R33, 0x7773, RZ ;  /* 0x0000777321217816 */ /* 0x000fe400000000ff */
[----:B------:R-:W-:Y:S02]  /*1251e0*/  LOP3.LUT P4, RZ, R4, 0x1000000, RZ, 0xc0, !PT ;  /* 0x0100000004ff7812 */ /* 0x000fe4000788c0ff */
[----:B-1----:R-:W-:-:S07]  /*1251f0*/  PRMT R2, R34, 0x7770, RZ ;  /* 0x0000777022027816 */ /* 0x002fce00000000ff */
[----:B------:R1:W-:Y:S01]  /*125200*/  @P0 STG.E.U8 desc[UR62][R60.64], R33 ;  /* 0x000000213c000986 */ /* 0x0003e2000c10113e */
[----:B0-----:R-:W-:Y:S01]  /*125210*/  ISETP.LT.AND P0, PT, R42, UR4, !P4 ;  /* 0x000000042a007c0c */ /* 0x001fe2000e701270 */
[----:B------:R-:W0:Y:S01]  /*125220*/  LDCU UR4, c[0x0][0x398] ;  /* 0x00007300ff0477ac */ /* 0x000e220008000800 */
[C---:B------:R-:W-:Y:S02]  /*125230*/  LOP3.LUT P5, RZ, R4.reuse, 0x4000000, RZ, 0xc0, !PT ;  /* 0x0400000004ff7812 */ /* 0x040fe400078ac0ff */
[----:B------:R-:W-:Y:S01]  /*125240*/  LOP3.LUT P6, RZ, R4, 0x10000000, RZ, 0xc0, !PT ;  /* 0x1000000004ff7812 */ /* 0x000fe200078cc0ff */
[----:B-1----:R-:W3:Y:S08]  /*125250*/  LDL.LU.64 R60, [R1+0x12e0] ;  /* 0x0012e000013c7983 */ /* 0x002ef00000300a00 */
[----:B------:R1:W-:Y:S01]  /*125260*/  @P0 STG.E.U8 desc[UR62][R48.64], R2 ;  /* 0x0000000230000986 */ /* 0x0003e2000c10113e */
[----:B0-----:R-:W-:Y:S01]  /*125270*/  ISETP.LT.AND P0, PT, R44, UR4, !P4 ;  /* 0x000000042c007c0c */ /* 0x001fe2000e701270 */
[----:B------:R-:W0:Y:S01]  /*125280*/  LDCU UR4, c[0x0][0x398] ;  /* 0x00007300ff0477ac */ /* 0x000e220008000800 */
[----:B-1----:R-:W-:-:S11]  /*125290*/  PRMT R2, R34, 0x7771, RZ ;  /* 0x0000777122027816 */ /* 0x002fd600000000ff */
[----:B----4-:R1:W-:Y:S01]  /*1252a0*/  @P0 STG.E.U8 desc[UR62][R50.64], R2 ;  /* 0x0000000232000986 */ /* 0x0103e2000c10113e */
[----:B0-----:R-:W-:Y:S01]  /*1252b0*/  ISETP.LT.AND P0, PT, R42, UR4, !P5 ;  /* 0x000000042a007c0c */ /* 0x001fe2000ef01270 */
[----:B------:R-:W0:Y:S01]  /*1252c0*/  LDCU UR4, c[0x0][0x398] ;  /* 0x00007300ff0477ac */ /* 0x000e220008000800 */
[C---:B-1----:R-:W-:Y:S02]  /*1252d0*/  PRMT R2, R34.reuse, 0x7772, RZ ;  /* 0x0000777222027816 */ /* 0x042fe400000000ff */
[----:B------:R-:W-:-:S09]  /*1252e0*/  PRMT R34, R34, 0x7773, RZ ;  /* 0x0000777322227816 */ /* 0x000fd200000000ff */
[----:B--2---:R1:W-:Y:S01]  /*1252f0*/  @P0 STG.E.U8 desc[UR62][R52.64], R2 ;  /* 0x0000000234000986 */ /* 0x0043e2000c10113e */
[----:B0-----:R-:W-:Y:S01]  /*125300*/  ISETP.LT.AND P0, PT, R44, UR4, !P5 ;  /* 0x000000042c007c0c */ /* 0x001fe2000ef01270 */
[----:B------:R-:W0:Y:S01]  /*125310*/  LDCU UR4, c[0x0][0x398] ;  /* 0x00007300ff0477ac */ /* 0x000e220008000800 */
[----:B-1----:R-:W-:-:S11]  /*125320*/  PRMT R2, R35, 0x7770, RZ ;  /* 0x0000777023027816 */ /* 0x002fd600000000ff */
[----:B-----5:R-:W-:Y:S01]  /*125330*/  @P0 STG.E.U8 desc[UR62][R56.64], R34 ;  /* 0x0000002238000986 */ /* 0x020fe2000c10113e */
[----:B0-----:R-:W-:Y:S01]  /*125340*/  ISETP.LT.AND P0, PT, R42, UR4, !P6 ;  /* 0x000000042a007c0c */ /* 0x001fe2000f701270 */
[----:B------:R-:W0:-:S12]  /*125350*/  LDCU UR4, c[0x0][0x398] ;  /* 0x00007300ff0477ac */ /* 0x000e180008000800 */
[----:B---3--:R1:W-:Y:S04]  /*125360*/  @P0 STG.E.U8 desc[UR62][R58.64], R2 ;  /* 0x000000023a000986 */ /* 0x0083e8000c10113e */
[----:B-1----:R-:W2:Y:S01]  /*125370*/  LDL.LU.64 R58, [R1+0x12f0] ;  /* 0x0012f000013a7983 */ /* 0x002ea20000300a00 */
[----:B0-----:R-:W-:Y:S01]  /*125380*/  ISETP.LT.AND P0, PT, R44, UR4, !P6 ;  /* 0x000000042c007c0c */ /* 0x001fe2000f701270 */
[----:B------:R-:W0:Y:S02]  /*125390*/  LDCU UR4, c[0x0][0x39c] ;  /* 0x00007380ff0477ac */ /* 0x000e240008000800 */
[----:B------:R-:W3:Y:S04]  /*1253a0*/  LDL.LU.64 R50, [R1+0x1300] ;  /* 0x0013000001327983 */ /* 0x000ee80000300a00 */
[----:B------:R-:W4:Y:S04]  /*1253b0*/  LDL.LU.64 R48, [R1+0x12f8] ;  /* 0x0012f80001307983 */ /* 0x000f280000300a00 */
[----:B------:R-:W5:Y:S04]  /*1253c0*/  LDL.LU.64 R52, [R1+0x1310] ;  /* 0x0013100001347983 */ /* 0x000f680000300a00 */
[----:B------:R-:W3:Y:S01]  /*1253d0*/  LDL.LU R57, [R1+0x380] ;  /* 0x0003800001397983 */ /* 0x000ee20000300800 */
[----:B------:R-:W-:-:S02]  /*1253e0*/  LOP3.LUT P1, RZ, R0, 0x1000, RZ, 0xc0, !PT ;  /* 0x0000100000ff7812 */ /* 0x000fc4000782c0ff */
[C---:B------:R-:W-:Y:S01]  /*1253f0*/  LOP3.LUT P2, RZ, R0.reuse, 0x800, RZ, 0xc0, !PT ;  /* 0x0000080000ff7812 */ /* 0x040fe2000784c0ff */
[----:B------:R-:W3:Y:S01]  /*125400*/  LDL.LU R45, [R1+0x120] ;  /* 0x00012000012d7983 */ /* 0x000ee20000300800 */
[C---:B------:R-:W-:Y:S02]  /*125410*/  LOP3.LUT P3, RZ, R0.reuse, 0x400, RZ, 0xc0, !PT ;  /* 0x0000040000ff7812 */ /* 0x040fe4000786c0ff */
[C---:B------:R-:W-:Y:S02]  /*125420*/  LOP3.LUT P4, RZ, R0.reuse, 0x200, RZ, 0xc0, !PT ;  /* 0x0000020000ff7812 */ /* 0x040fe4000788c0ff */
[C---:B------:R-:W-:Y:S02]  /*125430*/  LOP3.LUT P5, RZ, R0.reuse, 0x100, RZ, 0xc0, !PT ;  /* 0x0000010000ff7812 */ /* 0x040fe400078ac0ff */
[----:B------:R-:W-:Y:S02]  /*125440*/  LOP3.LUT P6, RZ, R0, 0x80, RZ, 0xc0, !PT ;  /* 0x0000008000ff7812 */ /* 0x000fe400078cc0ff */
[----:B------:R-:W-:-:S05]  /*125450*/  PRMT R0, R35, 0x7771, RZ ;  /* 0x0000777123007816 */ /* 0x000fca00000000ff */
[----:B------:R1:W-:Y:S01]  /*125460*/  @P0 STG.E.U8 desc[UR62][R60.64], R0 ;  /* 0x000000003c000986 */ /* 0x0003e2000c10113e */
[----:B------:R-:W-:Y:S01]  /*125470*/  ISETP.LT.AND P0, PT, R42, UR28, !P1 ;  /* 0x0000001c2a007c0c */ /* 0x000fe2000cf01270 */
[----:B------:R-:W0:Y:S02]  /*125480*/  LDCU UR28, c[0x0][0x39c] ;  /* 0x00007380ff1c77ac */ /* 0x000e240008000800 */
[----:B-1----:R-:W5:Y:S01]  /*125490*/  LDL.LU.64 R60, [R1+0x1318] ;  /* 0x00131800013c7983 */ /* 0x002f620000300a00 */
[----:B------:R-:W-:-:S03]  /*1254a0*/  PRMT R0, R35, 0x7772, RZ ;  /* 0x0000777223007816 */ /* 0x000fc600000000ff */
[----:B------:R-:W5:Y:S04]  /*1254b0*/  LDL.LU R54, [R1+0x384] ;  /* 0x0003840001367983 */ /* 0x000f680000300800 */
[----:B------:R-:W5:Y:S04]  /*1254c0*/  LDL.LU.64 R46, [R1+0x1328] ;  /* 0x00132800012e7983 */ /* 0x000f680000300a00 */
[----:B--2---:R1:W-:Y:S04]  /*1254d0*/  @P0 STG.E.U8 desc[UR62][R58.64], R0 ;  /* 0x000000003a000986 */ /* 0x0043e8000c10113e */
[----:B-1----:R-:W2:Y:S01]  /*1254e0*/  LDL.LU.64 R58, [R1+0x1320] ;  /* 0x00132000013a7983 */ /* 0x002ea20000300a00 */
[----:B------:R-:W-:Y:S01]  /*1254f0*/  ISETP.LT.AND P1, PT, R44, UR55, !P1 ;  /* 0x000000372c007c0c */ /* 0x000fe2000cf21270 */
[----:B------:R-:W1:Y:S01]  /*125500*/  LDCU UR55, c[0x0][0x398] ;  /* 0x00007300ff3777ac */ /* 0x000e620008000800 */
[----:B------:R-:W-:-:S02]  /*125510*/  ISETP.LT.AND P0, PT, R42, UR56, !P2 ;  /* 0x000000382a007c0c */ /* 0x000fc4000d701270 */
[----:B------:R-:W-:Y:S01]  /*125520*/  PRMT R35, R35, 0x7773, RZ ;  /* 0x0000777323237816 */ /* 0x000fe200000000ff */
[----:B------:R-:W0:Y:S01]  /*125530*/  LDCU UR56, c[0x0][0x398] ;  /* 0x00007300ff3877ac */ /* 0x000e220008000800 */
[----:B------:R-:W-:Y:S02]  /*125540*/  ISETP.LT.AND P2, PT, R44, UR57, !P2 ;  /* 0x000000392c007c0c */ /* 0x000fe4000d741270 */
[----:B---3--:R-:W-:Y:S01]  /*125550*/  PRMT R0, R57, 0x7770, RZ ;  /* 0x0000777039007816 */ /* 0x008fe200000000ff */
[----:B------:R-:W-:Y:S01]  /*125560*/  VIADD R2, R45, 0x1ff ;  /* 0x000001ff2d027836 */ /* 0x000fe20000000000 */
[----:B------:R-:W3:Y:S03]  /*125570*/  LDCU UR57, c[0x0][0x398] ;  /* 0x00007300ff3977ac */ /* 0x000ee60008000800 */
[----:B------:R0:W-:Y:S01]  /*125580*/  @P1 STG.E.U8 desc[UR62][R50.64], R35 ;  /* 0x0000002332001986 */ /* 0x0001e2000c10113e */
[----:B------:R-:W-:-:S03]  /*125590*/  ISETP.LT.AND P1, PT, R42, UR58, !P3 ;  /* 0x0000003a2a007c0c */ /* 0x000fc6000df21270 */
[----:B----4-:R4:W-:Y:S04]  /*1255a0*/  @P0 STG.E.U8 desc[UR62][R48.64], R0 ;  /* 0x0000000030000986 */ /* 0x0109e8000c10113e */
[----:B0-----:R-:W3:Y:S04]  /*1255b0*/  LDL.LU.64 R50, [R1+0x1330] ;  /* 0x0013300001327983 */ /* 0x001ee80000300a00 */
[----:B----4-:R-:W4:Y:S01]  /*1255c0*/  LDL.LU.64 R48, [R1+0x1338] ;  /* 0x0013380001307983 */ /* 0x010f220000300a00 */
[----:B------:R-:W-:Y:S02]  /*1255d0*/  PRMT R0, R57, 0x7771, RZ ;  /* 0x0000777139007816 */ /* 0x000fe400000000ff */
[----:B-1----:R-:W-:Y:S01]  /*1255e0*/  ISETP.LT.AND P3, PT, R44, UR55, !P3 ;  /* 0x000000372c007c0c */ /* 0x002fe2000df61270 */
[----:B------:R-:W0:Y:S02]  /*1255f0*/  LDCU UR55, c[0x0][0x398] ;  /* 0x00007300ff3777ac */ /* 0x000e240008000800 */
[----:B-----5:R1:W-:Y:S01]  /*125600*/  @P2 STG.E.U8 desc[UR62][R52.64], R0 ;  /* 0x0000000034002986 */ /* 0x0203e2000c10113e */
[----:B------:R-:W-:Y:S01]  /*125610*/  ISETP.LT.AND P2, PT, R42, UR56, !P4 ;  /* 0x000000382a007c0c */ /* 0x000fe2000e741270 */
[----:B------:R-:W5:Y:S01]  /*125620*/  LDCU UR56, c[0x0][0x398] ;  /* 0x00007300ff3877ac */ /* 0x000f620008000800 */
[----:B------:R-:W-:Y:S01]  /*125630*/  ISETP.GE.AND P0, PT, R2, UR27, PT ;  /* 0x0000001b02007c0c */ /* 0x000fe2000bf06270 */
[----:B------:R-:W-:Y:S01]  /*125640*/  VIADD R2, R45, 0x1f4 ;  /* 0x000001f42d027836 */ /* 0x000fe20000000000 */
[----:B------:R-:W0:Y:S01]  /*125650*/  LDCU UR27, c[0x0][0x398] ;  /* 0x00007300ff1b77ac */ /* 0x000e220008000800 */
[----:B-1----:R-:W5:Y:S01]  /*125660*/  LDL.LU.64 R52, [R1+0x1348] ;  /* 0x0013480001347983 */ /* 0x002f620000300a00 */
[----:B------:R-:W-:-:S03]  /*125670*/  PRMT R0, R57, 0x7772, RZ ;  /* 0x0000777239007816 */ /* 0x000fc600000000ff */
[----:B------:R-:W5:Y:S04]  /*125680*/  LDL.LU R56, [R1+0x388] ;  /* 0x0003880001387983 */ /* 0x000f680000300800 */
[----:B------:R1:W-:Y:S01]  /*125690*/  @P1 STG.E.U8 desc[UR62][R60.64], R0 ;  /* 0x000000003c001986 */ /* 0x0003e2000c10113e */
[----:B------:R-:W-:Y:S01]  /*1256a0*/  ISETP.GE.AND P1, PT, R2, UR25, PT ;  /* 0x0000001902007c0c */ /* 0x000fe2000bf26270 */
[----:B------:R-:W0:Y:S01]  /*1256b0*/  LDCU UR25, c[0x0][0x398] ;  /* 0x00007300ff1977ac */ /* 0x000e220008000800 */
[----:B------:R-:W-:Y:S02]  /*1256c0*/  PRMT R2, R54, 0x7770, RZ ;  /* 0x0000777036027816 */ /* 0x000fe400000000ff */
[----:B-1----:R-:W-:Y:S01]  /*1256d0*/  PRMT R0, R57, 0x7773, RZ ;  /* 0x0000777339007816 */ /* 0x002fe200000000ff */
[----:B------:R-:W5:Y:S04]  /*1256e0*/  LDL.LU.64 R60, [R1+0x1340] ;  /* 0x00134000013c7983 */ /* 0x000f680000300a00 */
[----:B------:R-:W-:Y:S04]  /*1256f0*/  @P3 STG.E.U8 desc[UR62][R46.64], R0 ;  /* 0x000000002e003986 */ /* 0x000fe8000c10113e */
[----:B--2---:R1:W-:Y:S04]  /*125700*/  @P2 STG.E.U8 desc[UR62][R58.64], R2 ;  /* 0x000000023a002986 */ /* 0x0043e8000c10113e */
[----:B-1----:R-:W2:Y:S01]  /*125710*/  LDL.LU.64 R58, [R1+0x1350] ;  /* 0x00135000013a7983 */ /* 0x002ea20000300a00 */
[----:B---3--:R-:W-:-:S02]  /*125720*/  ISETP.LT.AND P4, PT, R44, UR57, !P4 ;  /* 0x000000392c007c0c */ /* 0x008fc4000e781270 */
[----:B0-----:R-:W-:Y:S01]  /*125730*/  ISETP.LT.AND P3, PT, R42, UR27, !P5 ;  /* 0x0000001b2a007c0c */ /* 0x001fe2000ef61270 */
[----:B------:R-:W-:Y:S01]  /*125740*/  VIADD R0, R45, 0x1f5 ;  /* 0x000001f52d007836 */ /* 0x000fe20000000000 */
[----:B------:R-:W-:Y:S01]  /*125750*/  PRMT R2, R54, 0x7771, RZ ;  /* 0x0000777136027816 */ /* 0x000fe200000000ff */
[----:B------:R-:W0:Y:S01]  /*125760*/  LDCU UR27, c[0x0][0x398] ;  /* 0x00007300ff1b77ac */ /* 0x000e220008000800 */
[----:B------:R-:W-:Y:S02]  /*125770*/  ISETP.LT.AND P5, PT, R44, UR55, !P5 ;  /* 0x000000372c007c0c */ /* 0x000fe4000efa1270 */
[----:B------:R-:W-:-:S05]  /*125780*/  ISETP.GE.AND P2, PT, R0, UR23, PT ;  /* 0x0000001700007c0c */ /* 0x000fca000bf46270 */
[----:B------:R1:W-:Y:S01]  /*125790*/  @P4 STG.E.U8 desc[UR62][R50.64], R2 ;  /* 0x0000000232004986 */ /* 0x0003e2000c10113e */
[----:B------:R-:W-:Y:S01]  /*1257a0*/  ISETP.LT.AND P4, PT, R42, UR25, !P6 ;  /* 0x000000192a007c0c */ /* 0x000fe2000f781270 */
[----:B------:R-:W-:Y:S01]  /*1257b0*/  VIADD R0, R45, 0x1b5 ;  /* 0x000001b52d007836 */ /* 0x000fe20000000000 */
[----:B------:R-:W3:Y:S01]  /*1257c0*/  LDCU UR55, c[0x0][0x398] ;  /* 0x00007300ff3777ac */ /* 0x000ee20008000800 */
[----:B------:R-:W0:Y:S01]  /*1257d0*/  LDCU UR23, c[0x0][0x39c] ;  /* 0x00007380ff1777ac */ /* 0x000e220008000800 */
[----:B-1----:R-:W3:Y:S01]  /*1257e0*/  LDL.LU.64 R50, [R1+0x1370] ;  /* 0x0013700001327983 */ /* 0x002ee20000300a00 */
[----:B------:R-:W-:Y:S01]  /*1257f0*/  PRMT R2, R54, 0x7772, RZ ;  /* 0x0000777236027816 */ /* 0x000fe200000000ff */
[----:B------:R-:W1:Y:S04]  /*125800*/  LDCU UR25, c[0x0][0x398] ;  /* 0x00007300ff1977ac */ /* 0x000e680008000800 */
[----:B----4-:R4:W-:Y:S01]  /*125810*/  @P3 STG.E.U8 desc[UR62][R48.64], R2 ;  /* 0x0000000230003986 */ /* 0x0109e2000c10113e */
[----:B-----5:R-:W-:-:S02]  /*125820*/  ISETP.LT.AND P6, PT, R44, UR56, !P6 ;  /* 0x000000382c007c0c */ /* 0x020fc4000f7c1270 */
[----:B------:R-:W-:Y:S01]  /*125830*/  ISETP.GE.AND P3, PT, R0, UR52, PT ;  /* 0x0000003400007c0c */ /* 0x000fe2000bf66270 */
[----:B------:R-:W5:Y:S01]  /*125840*/  LDCU UR52, c[0x0][0x398] ;  /* 0x00007300ff3477ac */ /* 0x000f620008000800 */
[----:B----4-:R-:W4:Y:S01]  /*125850*/  LDL.LU.64 R48, [R1+0x1368] ;  /* 0x0013680001307983 */ /* 0x010f220000300a00 */
[----:B------:R-:W-:-:S03]  /*125860*/  PRMT R2, R54, 0x7773, RZ ;  /* 0x0000777336027816 */ /* 0x000fc600000000ff */
[----:B------:R-:W5:Y:S01]  /*125870*/  LDL.LU R57, [R1+0x38c] ;  /* 0x00038c0001397983 */ /* 0x000f620000300800 */
[----:B------:R-:W-:-:S03]  /*125880*/  PRMT R0, R56, 0x7770, RZ ;  /* 0x0000777038007816 */ /* 0x000fc600000000ff */
[----:B------:R0:W-:Y:S04]  /*125890*/  @P5 STG.E.U8 desc[UR62][R52.64], R2 ;  /* 0x0000000234005986 */ /* 0x0001e8000c10113e */
[----:B0-----:R-:W5:Y:S04]  /*1258a0*/  LDL.LU.64 R52, [R1+0x1360] ;  /* 0x0013600001347983 */ /* 0x001f680000300a00 */
[----:B------:R0:W-:Y:S04]  /*1258b0*/  @P4 STG.E.U8 desc[UR62][R60.64], R0 ;  /* 0x000000003c004986 */ /* 0x0001e8000c10113e */
[----:B------:R-:W5:Y:S01]  /*1258c0*/  LDL.LU.64 R46, [R1+0x1378] ;  /* 0x00137800012e7983 */ /* 0x000f620000300a00 */
[----:B0-----:R-:W-:-:S05]  /*1258d0*/  PRMT R0, R56, 0x7771, RZ ;  /* 0x0000777138007816 */ /* 0x001fca00000000ff */
[----:B--2---:R0:W-:Y:S04]  /*1258e0*/  @P6 STG.E.U8 desc[UR62][R58.64], R0 ;  /* 0x000000003a006986 */ /* 0x0041e8000c10113e */
[----:B0-----:R-:W2:Y:S01]  /*1258f0*/  LDL.LU.64 R58, [R1+0x1390] ;  /* 0x00139000013a7983 */ /* 0x001ea20000300a00 */
[----:B------:R-:W-:Y:S01]  /*125900*/  ISETP.LT.AND P5, PT, R42, UR27, !P3 ;  /* 0x0000001b2a007c0c */ /* 0x000fe2000dfa1270 */
[----:B------:R-:W-:Y:S01]  /*125910*/  VIADD R2, R45, 0x1b6 ;  /* 0x000001b62d027836 */ /* 0x000fe20000000000 */
[----:B------:R-:W0:Y:S01]  /*125920*/  LDCU UR27, c[0x0][0x398] ;  /* 0x00007300ff1b77ac */ /* 0x000e220008000800 */
[----:B---3--:R-:W-:-:S03]  /*125930*/  ISETP.LT.AND P3, PT, R44, UR55, !P3 ;  /* 0x000000372c007c0c */ /* 0x008fc6000df61270 */
[----:B------:R-:W-:Y:S01]  /*125940*/  ISETP.GE.AND P4, PT, R2, UR53, PT ;  /* 0x0000003502007c0c */ /* 0x000fe2000bf86270 */
[C---:B------:R-:W-:Y:S01]  /*125950*/  VIADD R0, R45.reuse, 0x1b7 ;  /* 0x000001b72d007836 */ /* 0x040fe20000000000 */
[----:B------:R-:W-:Y:S01]  /*125960*/  PRMT R2, R56, 0x7772, RZ ;  /* 0x0000777238027816 */ /* 0x000fe200000000ff */
[----:B------:R-:W3:Y:S01]  /*125970*/  LDCU UR53, c[0x0][0x398] ;  /* 0x00007300ff3577ac */ /* 0x000ee20008000800 */
[----:B-1----:R-:W-:Y:S02]  /*125980*/  ISETP.LT.AND P6, PT, R42, UR25, !P4 ;  /* 0x000000192a007c0c */ /* 0x002fe4000e7c1270 */
[----:B------:R-:W-:Y:S01]  /*125990*/  PRMT R3, R56, 0x7773, RZ ;  /* 0x0000777338037816 */ /* 0x000fe200000000ff */
[----:B------:R1:W-:Y:S01]  /*1259a0*/  @P5 STG.E.U8 desc[UR62][R50.64], R2 ;  /* 0x0000000232005986 */ /* 0x0003e2000c10113e */
[----:B------:R-:W-:Y:S01]  /*1259b0*/  ISETP.GE.AND P5, PT, R0, UR54, PT ;  /* 0x0000003600007c0c */ /* 0x000fe2000bfa6270 */
[----:B------:R-:W2:Y:S01]  /*1259c0*/  LDCU UR54, c[0x0][0x398] ;  /* 0x00007300ff3677ac */ /* 0x000ea20008000800 */
[----:B------:R-:W2:Y:S01]  /*1259d0*/  LDCU UR55, c[0x0][0x398] ;  /* 0x00007300ff3777ac */ /* 0x000ea20008000800 */
[----:B------:R-:W2:Y:S01]  /*1259e0*/  LDCU UR25, c[0x0][0x39c] ;  /* 0x00007380ff1977ac */ /* 0x000ea20008000800 */
[----:B-1----:R-:W3:Y:S04]  /*1259f0*/  LDL.LU.64 R50, [R1+0x1388] ;  /* 0x0013880001327983 */ /* 0x002ee80000300a00 */
[----:B------:R-:W3:Y:S01]  /*125a00*/  LDL.LU R56, [R1+0x370] ;  /* 0x0003700001387983 */ /* 0x000ee20000300800 */
[----:B0-----:R-:W-:Y:S01]  /*125a10*/  ISETP.LT.AND P4, PT, R44, UR27, !P4 ;  /* 0x0000001b2c007c0c */ /* 0x001fe2000e781270 */
[----:B------:R-:W-:Y:S01]  /*125a20*/  VIADD R2, R45, 0x1b8 ;  /* 0x000001b82d027836 */ /* 0x000fe20000000000 */
[----:B------:R-:W0:Y:S01]  /*125a30*/  LDCU UR27, c[0x0][0x39c] ;  /* 0x00007380ff1b77ac */ /* 0x000e220008000800 */
[----:B----4-:R1:W-:Y:S01]  /*125a40*/  @P3 STG.E.U8 desc[UR62][R48.64], R3 ;  /* 0x0000000330003986 */ /* 0x0103e2000c10113e */
[----:B-----5:R-:W-:-:S02]  /*125a50*/  PRMT R0, R57, 0x7770, RZ ;  /* 0x0000777039007816 */ /* 0x020fc400000000ff */
[----:B------:R-:W-:Y:S01]  /*125a60*/  ISETP.GE.AND P3, PT, R2, UR51, PT ;  /* 0x0000003302007c0c */ /* 0x000fe2000bf66270 */
[----:B------:R-:W4:Y:S01]  /*125a70*/  LDCU UR51, c[0x0][0x398] ;  /* 0x00007300ff3377ac */ /* 0x000f220008000800 */
[----:B-1----:R-:W5:Y:S01]  /*125a80*/  LDL.LU.64 R48, [R1+0x1380] ;  /* 0x0013800001307983 */ /* 0x002f620000300a00 */
[----:B------:R-:W-:-:S03]  /*125a90*/  PRMT R2, R57, 0x7771, RZ ;  /* 0x0000777139027816 */ /* 0x000fc600000000ff */
[----:B------:R1:W-:Y:S01]  /*125aa0*/  @P6 STG.E.U8 desc[UR62][R52.64], R0 ;  /* 0x0000000034006986 */ /* 0x0003e2000c10113e */
[----:B------:R-:W-:Y:S01]  /*125ab0*/  ISETP.LT.AND P6, PT, R42, UR52, !P5 ;  /* 0x000000342a007c0c */ /* 0x000fe2000efc1270 */
[----:B------:R-:W0:Y:S02]  /*125ac0*/  LDCU UR52, c[0x0][0x398] ;  /* 0x00007300ff3477ac */ /* 0x000e240008000800 */
[----:B-1----:R-:W5:Y:S01]  /*125ad0*/  LDL.LU.64 R52, [R1+0x1398] ;  /* 0x0013980001347983 */ /* 0x002f620000300a00 */
[----:B------:R-:W-:-:S03]  /*125ae0*/  PRMT R0, R57, 0x7772, RZ ;  /* 0x0000777239007816 */ /* 0x000fc600000000ff */
[----:B------:R-:W5:Y:S04]  /*125af0*/  LDL.LU.64 R60, [R1+0x13a0] ;  /* 0x0013a000013c7983 */ /* 0x000f680000300a00 */
[----:B------:R1:W-:Y:S04]  /*125b00*/  @P4 STG.E.U8 desc[UR62][R46.64], R2 ;  /* 0x000000022e004986 */ /* 0x0003e8000c10113e */
[----:B-1----:R-:W5:Y:S04]  /*125b10*/  LDL.LU.64 R46, [R1+0x13b0] ;  /* 0x0013b000012e7983 */ /* 0x002f680000300a00 */
[----:B------:R-:W5:Y:S04]  /*125b20*/  LDL.LU R54, [R1+0x374] ;  /* 0x0003740001367983 */ /* 0x000f680000300800 */
[----:B--2---:R1:W-:Y:S04]  /*125b30*/  @P6 STG.E.U8 desc[UR62][R58.64], R0 ;  /* 0x000000003a006986 */ /* 0x0043e8000c10113e */
[----:B-1----:R-:W2:Y:S01]  /*125b40*/  LDL.LU.64 R58, [R1+0x13a8] ;  /* 0x0013a800013a7983 */ /* 0x002ea20000300a00 */
[----:B---3--:R-:W-:Y:S01]  /*125b50*/  ISETP.LT.AND P5, PT, R44, UR53, !P5 ;  /* 0x000000352c007c0c */ /* 0x008fe2000efa1270 */
[----:B------:R-:W-:Y:S01]  /*125b60*/  VIADD R2, R45, 0x1b9 ;  /* 0x000001b92d027836 */ /* 0x000fe20000000000 */
[----:B------:R-:W-:Y:S01]  /*125b70*/  ISETP.LT.AND P4, PT, R42, UR54, !P3 ;  /* 0x000000362a007c0c */ /* 0x000fe2000df81270 */
[----:B------:R-:W1:Y:S01]  /*125b80*/  LDCU UR53, c[0x0][0x398] ;  /* 0x00007300ff3577ac */ /* 0x000e620008000800 */
[----:B------:R-:W-:-:S02]  /*125b90*/  PRMT R3, R57, 0x7773, RZ ;  /* 0x0000777339037816 */ /* 0x000fc400000000ff */
[----:B------:R-:W-:Y:S01]  /*125ba0*/  ISETP.GE.AND P6, PT, R2, UR46, PT ;  /* 0x0000002e02007c0c */ /* 0x000fe2000bfc6270 */
[----:B------:R-:W3:Y:S01]  /*125bb0*/  LDCU UR46, c[0x0][0x398] ;  /* 0x00007300ff2e77ac */ /* 0x000ee20008000800 */
[----:B------:R-:W-:Y:S01]  /*125bc0*/  ISETP.LT.AND P3, PT, R44, UR55, !P3 ;  /* 0x000000372c007c0c */ /* 0x000fe2000df61270 */
[----:B------:R-:W-:-:S04]  /*125bd0*/  VIADD R2, R45, 0x1ba ;  /* 0x000001ba2d027836 */ /* 0x000fc80000000000 */
[----:B------:R0:W-:Y:S01]  /*125be0*/  @P5 STG.E.U8 desc[UR62][R50.64], R3 ;  /* 0x0000000332005986 */ /* 0x0001e2000c10113e */
[----:B------:R-:W-:Y:S02]  /*125bf0*/  PRMT R0, R56, 0x7770, RZ ;  /* 0x0000777038007816 */ /* 0x000fe400000000ff */
[----:B----4-:R-:W-:Y:S01]  /*125c00*/  ISETP.LT.AND P5, PT, R42, UR51, !P6 ;  /* 0x000000332a007c0c */ /* 0x010fe2000f7a1270 */
[----:B------:R-:W4:Y:S01]  /*125c10*/  LDCU UR51, c[0x0][0x398] ;  /* 0x00007300ff3377ac */ /* 0x000f220008000800 */
[----:B0-----:R-:W4:Y:S01]  /*125c20*/  LDL.LU.64 R50, [R1+0x13b8] ;  /* 0x0013b80001327983 */ /* 0x001f220000300a00 */
[----:B------:R-:W-:-:S03]  /*125c30*/  ISETP.LT.AND P6, PT, R44, UR52, !P6 ;  /* 0x000000342c007c0c */ /* 0x000fc6000f7c1270 */
[----:B-----5:R0:W-:Y:S01]  /*125c40*/  @P4 STG.E.U8 desc[UR62][R48.64], R0 ;  /* 0x0000000030004986 */ /* 0x0201e2000c10113e */
[----:B------:R-:W-:Y:S01]  /*125c50*/  ISETP.GE.AND P4, PT, R2, UR50, PT ;  /* 0x0000003202007c0c */ /* 0x000fe2000bf86270 */
[----:B------:R-:W-:Y:S01]  /*125c60*/  VIADD R2, R45, 0x1bb ;  /* 0x000001bb2d027836 */ /* 0x000fe20000000000 */
[----:B------:R-:W5:Y:S01]  /*125c70*/  LDCU UR50, c[0x0][0x398] ;  /* 0x00007300ff3277ac */ /* 0x000f620008000800 */
[----:B0-----:R-:W4:Y:S01]  /*125c80*/  LDL.LU.64 R48, [R1+0x13c0] ;  /* 0x0013c00001307983 */ /* 0x001f220000300a00 */
[----:B------:R-:W-:-:S05]  /*125c90*/  PRMT R0, R56, 0x7771, RZ ;  /* 0x0000777138007816 */ /* 0x000fca00000000ff */
[----:B------:R0:W-:Y:S01]  /*125ca0*/  @P3 STG.E.U8 desc[UR62][R52.64], R0 ;  /* 0x0000000034003986 */ /* 0x0001e2000c10113e */
[----:B---3--:R-:W-:Y:S01]  /*125cb0*/  ISETP.LT.AND P3, PT, R42, UR46, !P4 ;  /* 0x0000002e2a007c0c */ /* 0x008fe2000e761270 */
[----:B------:R-:W3:Y:S02]  /*125cc0*/  LDCU UR46, c[0x0][0x398] ;  /* 0x00007300ff2e77ac */ /* 0x000ee40008000800 */
[----:B0-----:R-:W4:Y:S01]  /*125cd0*/  LDL.LU.64 R52, [R1+0x13d0] ;  /* 0x0013d00001347983 */ /* 0x001f220000300a00 */
[----:B------:R-:W-:-:S03]  /*125ce0*/  PRMT R0, R56, 0x7772, RZ ;  /* 0x0000777238007816 */ /* 0x000fc600000000ff */
[----:B------:R-:W4:Y:S04]  /*125cf0*/  LDL.LU R57, [R1+0x378] ;  /* 0x0003780001397983 */ /* 0x000f280000300800 */
[----:B------:R0:W-:Y:S01]  /*125d00*/  @P5 STG.E.U8 desc[UR62][R60.64], R0 ;  /* 0x000000003c005986 */ /* 0x0001e2000c10113e */
[----:B------:R-:W-:Y:S01]  /*125d10*/  ISETP.GE.AND P5, PT, R2, UR49, PT ;  /* 0x0000003102007c0c */ /* 0x000fe2000bfa6270 */
[----:B------:R-:W1:Y:S01]  /*125d20*/  LDCU UR49, c[0x0][0x398] ;  /* 0x00007300ff3177ac */ /* 0x000e620008000800 */
[----:B------:R-:W-:Y:S02]  /*125d30*/  PRMT R2, R54, 0x7770, RZ ;  /* 0x0000777036027816 */ /* 0x000fe400000000ff */
[----:B0-----:R-:W-:Y:S01]  /*125d40*/  PRMT R0, R56, 0x7773, RZ ;  /* 0x0000777338007816 */ /* 0x001fe200000000ff */
[----:B------:R-:W4:Y:S04]  /*125d50*/  LDL.LU.64 R60, [R1+0x13c8] ;  /* 0x0013c800013c7983 */ /* 0x000f280000300a00 */
[----:B------:R-:W-:Y:S04]  /*125d60*/  @P6 STG.E.U8 desc[UR62][R46.64], R0 ;  /* 0x000000002e006986 */ /* 0x000fe8000c10113e */
[----:B--2---:R0:W-:Y:S04]  /*125d70*/  @P3 STG.E.U8 desc[UR62][R58.64], R2 ;  /* 0x000000023a003986 */ /* 0x0041e8000c10113e */
[----:B0-----:R-:W2:Y:S01]  /*125d80*/  LDL.LU.64 R58, [R1+0x13d8] ;  /* 0x0013d800013a7983 */ /* 0x001ea20000300a00 */
[----:B-1----:R-:W-:-:S02]  /*125d90*/  ISETP.LT.AND P4, PT, R44, UR53, !P4 ;  /* 0x000000352c007c0c */ /* 0x002fc4000e781270 */
[----:B-----5:R-:W-:Y:S01]  /*125da0*/  ISETP.LT.AND P6, PT, R42, UR50, !P5 ;  /* 0x000000322a007c0c */ /* 0x020fe2000efc1270 */
[----:B------:R-:W-:Y:S01]  /*125db0*/  VIADD R0, R45, 0x1bc ;  /* 0x000001bc2d007836 */ /* 0x000fe20000000000 */
[----:B------:R-:W-:Y:S01]  /*125dc0*/  PRMT R2, R54, 0x7771, RZ ;  /* 0x0000777136027816 */ /* 0x000fe200000000ff */
[----:B------:R-:W0:Y:S01]  /*125dd0*/  LDCU UR50, c[0x0][0x398] ;  /* 0x00007300ff3277ac */ /* 0x000e220008000800 */
[----:B----4-:R-:W-:Y:S02]  /*125de0*/  ISETP.LT.AND P5, PT, R44, UR51, !P5 ;  /* 0x000000332c007c0c */ /* 0x010fe4000efa1270 */
[----:B------:R-:W-:-:S05]  /*125df0*/  ISETP.GE.AND P3, PT, R0, UR48, PT ;  /* 0x0000003000007c0c */ /* 0x000fca000bf66270 */
[----:B------:R1:W-:Y:S01]  /*125e00*/  @P4 STG.E.U8 desc[UR62][R50.64], R2 ;  /* 0x0000000232004986 */ /* 0x0003e2000c10113e */
[----:B---3--:R-:W-:Y:S01]  /*125e10*/  ISETP.LT.AND P4, PT, R42, UR46, !P3 ;  /* 0x0000002e2a007c0c */ /* 0x008fe2000df81270 */
[----:B------:R-:W-:Y:S01]  /*125e20*/  VIADD R0, R45, 0x1bd ;  /* 0x000001bd2d007836 */ /* 0x000fe20000000000 */
[----:B------:R-:W3:Y:S01]  /*125e30*/  LDCU UR48, c[0x0][0x398] ;  /* 0x00007300ff3077ac */ /* 0x000ee20008000800 */
[----:B-1----:R-:W4:Y:S01]  /*125e40*/  LDL.LU.64 R50, [R1+0x13f8] ;  /* 0x0013f80001327983 */ /* 0x002f220000300a00 */
[----:B------:R-:W-:Y:S01]  /*125e50*/  PRMT R2, R54, 0x7772, RZ ;  /* 0x0000777236027816 */ /* 0x000fe200000000ff */
[----:B------:R-:W1:Y:S04]  /*125e60*/  LDCU UR46, c[0x0][0x39c] ;  /* 0x00007380ff2e77ac */ /* 0x000e680008000800 */
[----:B------:R5:W-:Y:S01]  /*125e70*/  @P6 STG.E.U8 desc[UR62][R48.64], R2 ;  /* 0x0000000230006986 */ /* 0x000be2000c10113e */
[----:B------:R-:W-:Y:S01]  /*125e80*/  ISETP.LT.AND P3, PT, R44, UR49, !P3 ;  /* 0x000000312c007c0c */ /* 0x000fe2000df61270 */
[----:B------:R-:W0:Y:S01]  /*125e90*/  LDCU UR49, c[0x0][0x398] ;  /* 0x00007300ff3177ac */ /* 0x000e220008000800 */
[----:B------:R-:W-:Y:S01]  /*125ea0*/  ISETP.GE.AND P6, PT, R0, UR47, PT ;  /* 0x0000002f00007c0c */ /* 0x000fe2000bfc6270 */
[----:B------:R-:W0:Y:S01]  /*125eb0*/  LDCU UR47, c[0x0][0x398] ;  /* 0x00007300ff2f77ac */ /* 0x000e220008000800 */
[----:B-----5:R-:W5:Y:S01]  /*125ec0*/  LDL.LU.64 R48, [R1+0x13f0] ;  /* 0x0013f00001307983 */ /* 0x020f620000300a00 */
[----:B------:R-:W-:-:S03]  /*125ed0*/  PRMT R2, R54, 0x7773, RZ ;  /* 0x0000777336027816 */ /* 0x000fc600000000ff */
[----:B------:R-:W5:Y:S04]  /*125ee0*/  LDL.LU R56, [R1+0x37c] ;  /* 0x00037c0001387983 */ /* 0x000f680000300800 */
[----:B------:R0:W-:Y:S01]  /*125ef0*/  @P5 STG.E.U8 desc[UR62][R52.64], R2 ;  /* 0x0000000234005986 */ /* 0x0001e2000c10113e */
[----:B------:R-:W-:-:S03]  /*125f00*/  PRMT R0, R57, 0x7770, RZ ;  /* 0x0000777039007816 */ /* 0x000fc600000000ff */
[----:B0-----:R-:W5:Y:S04]  /*125f10*/  LDL.LU.64 R52, [R1+0x13e8] ;  /* 0x0013e80001347983 */ /* 0x001f680000300a00 */
[----:B------:R-:W5:Y:S04]  /*125f20*/  LDL.LU.64 R46, [R1+0x1400] ;  /* 0x00140000012e7983 */ /* 0x000f680000300a00 */
[----:B------:R0:W-:Y:S02]  /*125f30*/  @P4 STG.E.U8 desc[UR62][R60.64], R0 ;  /* 0x000000003c004986 */ /* 0x0001e4000c10113e */
[----:B0-----:R-:W-:-:S05]  /*125f40*/  PRMT R0, R57, 0x7771, RZ ;  /* 0x0000777139007816 */ /* 0x001fca00000000ff */
[----:B--2---:R0:W-:Y:S04]  /*125f50*/  @P3 STG.E.U8 desc[UR62][R58.64], R0 ;  /* 0x000000003a003986 */ /* 0x0041e8000c10113e */
[----:B0-----:R-:W2:Y:S01]  /*125f60*/  LDL.LU.64 R58, [R1+0x1418] ;  /* 0x00141800013a7983 */ /* 0x001ea20000300a00 */
[----:B---3--:R-:W-:Y:S01]  /*125f70*/  ISETP.LT.AND P5, PT, R42, UR48, !P6 ;  /* 0x000000302a007c0c */ /* 0x008fe2000f7a1270 */
[----:B------:R-:W-:Y:S01]  /*125f80*/  VIADD R2, R45, 0x1be ;  /* 0x000001be2d027836 */ /* 0x000fe20000000000 */
[----:B------:R-:W0:Y:S01]  /*125f90*/  LDCU UR48, c[0x0][0x398] ;  /* 0x00007300ff3077ac */ /* 0x000e220008000800 */
[----:B------:R-:W-:-:S03]  /*125fa0*/  ISETP.LT.AND P6, PT, R44, UR50, !P6 ;  /* 0x000000322c007c0c */ /* 0x000fc6000f7c1270 */
[----:B------:R-:W-:Y:S01]  /*125fb0*/  ISETP.GE.AND P4, PT, R2, UR45, PT ;  /* 0x0000002d02007c0c */ /* 0x000fe2000bf86270 */
[----:B------:R-:W-:Y:S01]  /*125fc0*/  VIADD R0, R45, 0x1bf ;  /* 0x000001bf2d007836 */ /* 0x000fe20000000000 */
[C---:B------:R-:W-:Y:S01]  /*125fd0*/  PRMT R2, R57.reuse, 0x7772, RZ ;  /* 0x0000777239027816 */ /* 0x040fe200000000ff */
[----:B------:R-:W3:Y:S01]  /*125fe0*/  LDCU UR50, c[0x0][0x398] ;  /* 0x00007300ff3277ac */ /* 0x000ee20008000800 */
[----:B------:R-:W-:Y:S02]  /*125ff0*/  ISETP.LT.AND P3, PT, R42, UR47, !P4 ;  /* 0x0000002f2a007c0c */ /* 0x000fe4000e761270 */
[----:B------:R-:W-:Y:S01]  /*126000*/  PRMT R3, R57, 0x7773, RZ ;  /* 0x0000777339037816 */ /* 0x000fe200000000ff */
[----:B----4-:R4:W-:Y:S01]  /*126010*/  @P5 STG.E.U8 desc[UR62][R50.64], R2 ;  /* 0x0000000232005986 */ /* 0x0109e2000c10113e */
[----:B------:R-:W-:Y:S01]  /*126020*/  ISETP.GE.AND P5, PT, R0, UR43, PT ;  /* 0x0000002b00007c0c */ /* 0x000fe2000bfa6270 */
[----:B------:R-:W1:Y:S01]  /*126030*/  LDCU UR43, c[0x0][0x398] ;  /* 0x00007300ff2b77ac */ /* 0x000e620008000800 */
[----:B------:R-:W1:Y:S01]  /*126040*/  LDCU UR47, c[0x0][0x398] ;  /* 0x00007300ff2f77ac */ /* 0x000e620008000800 */
[----:B------:R-:W1:Y:S01]  /*126050*/  LDCU UR45, c[0x0][0x39c] ;  /* 0x00007380ff2d77ac */ /* 0x000e620008000800 */
[----:B----4-:R-:W4:Y:S04]  /*126060*/  LDL.LU.64 R50, [R1+0x1410] ;  /* 0x0014100001327983 */ /* 0x010f280000300a00 */
[----:B------:R-:W4:Y:S01]  /*126070*/  LDL.LU R57, [R1+0x360] ;  /* 0x0003600001397983 */ /* 0x000f220000300800 */
[----:B0-----:R-:W-:Y:S01]  /*126080*/  ISETP.LT.AND P4, PT, R44, UR48, !P4 ;  /* 0x000000302c007c0c */ /* 0x001fe2000e781270 */
[----:B------:R-:W-:Y:S01]  /*126090*/  VIADD R2, R45, 0x1c0 ;  /* 0x000001c02d027836 */ /* 0x000fe20000000000 */
[----:B------:R-:W0:Y:S01]  /*1260a0*/  LDCU UR48, c[0x0][0x398] ;  /* 0x00007300ff3077ac */ /* 0x000e220008000800 */
[----:B-----5:R5:W-:Y:S01]  /*1260b0*/  @P6 STG.E.U8 desc[UR62][R48.64], R3 ;  /* 0x0000000330006986 */ /* 0x020be2000c10113e */
[----:B------:R-:W-:-:S02]  /*1260c0*/  PRMT R0, R56, 0x7770, RZ ;  /* 0x0000777038007816 */ /* 0x000fc400000000ff */
[----:B------:R-:W-:Y:S01]  /*1260d0*/  ISETP.LT.AND P6, PT, R42, UR49, !P5 ;  /* 0x000000312a007c0c */ /* 0x000fe2000efc1270 */
[----:B-----5:R-:W5:Y:S04]  /*1260e0*/  LDL.LU.64 R48, [R1+0x1408] ;  /* 0x0014080001307983 */ /* 0x020f680000300a00 */
[----:B------:R0:W-:Y:S01]  /*1260f0*/  @P3 STG.E.U8 desc[UR62][R52.64], R0 ;  /* 0x0000000034003986 */ /* 0x0001e2000c10113e */
[----:B------:R-:W-:Y:S01]  /*126100*/  ISETP.GE.AND P3, PT, R2, UR44, PT ;  /* 0x0000002c02007c0c */ /* 0x000fe2000bf66270 */
[----:B------:R-:W1:Y:S01]  /*126110*/  LDCU UR44, c[0x0][0x398] ;  /* 0x00007300ff2c77ac */ /* 0x000e620008000800 */
[C---:B------:R-:W-:Y:S01]  /*126120*/  PRMT R2, R56.reuse, 0x7771, RZ ;  /* 0x0000777138027816 */ /* 0x040fe200000000ff */
[----:B0-----:R-:W5:Y:S01]  /*126130*/  LDL.LU.64 R52, [R1+0x1420] ;  /* 0x0014200001347983 */ /* 0x001f620000300a00 */
[----:B------:R-:W-:-:S03]  /*126140*/  PRMT R0, R56, 0x7772, RZ ;  /* 0x0000777238007816 */ /* 0x000fc600000000ff */
[----:B------:R-:W5:Y:S04]  /*126150*/  LDL.LU.64 R60, [R1+0x1428] ;  /* 0x00142800013c7983 */ /* 0x000f680000300a00 */
[----:B------:R0:W-:Y:S04]  /*126160*/  @P4 STG.E.U8 desc[UR62][R46.64], R2 ;  /* 0x000000022e004986 */ /* 0x0001e8000c10113e */
[----:B0-----:R-:W5:Y:S04]  /*126170*/  LDL.LU.64 R46, [R1+0x1438] ;  /* 0x00143800012e7983 */ /* 0x001f680000300a00 */
[----:B------:R-:W5:Y:S04]  /*126180*/  LDL.LU R54, [R1+0x364] ;  /* 0x0003640001367983 */ /* 0x000f680000300800 */
[----:B--2---:R0:W-:Y:S04]  /*126190*/  @P6 STG.E.U8 desc[UR62][R58.64], R0 ;  /* 0x000000003a006986 */ /* 0x0041e8000c10113e */
[----:B0-----:R-:W2:Y:S01]  /*1261a0*/  LDL.LU.64 R58, [R1+0x1430] ;  /* 0x00143000013a7983 */ /* 0x001ea20000300a00 */
[----:B---3--:R-:W-:Y:S01]  /*1261b0*/  ISETP.LT.AND P5, PT, R44, UR50, !P5 ;  /* 0x000000322c007c0c */ /* 0x008fe2000efa1270 */
[----:B------:R-:W-:Y:S01]  /*1261c0*/  VIADD R2, R45, 0x1c1 ;  /* 0x000001c12d027836 */ /* 0x000fe20000000000 */
[----:B-1----:R-:W-:Y:S01]  /*1261d0*/  ISETP.LT.AND P4, PT, R42, UR43, !P3 ;  /* 0x0000002b2a007c0c */ /* 0x002fe2000df81270 */
[----:B------:R-:W0:Y:S01]  /*1261e0*/  LDCU UR43, c[0x0][0x39c] ;  /* 0x00007380ff2b77ac */ /* 0x000e220008000800 */
[----:B------:R-:W-:-:S02]  /*1261f0*/  PRMT R3, R56, 0x7773, RZ ;  /* 0x0000777338037816 */ /* 0x000fc400000000ff */
[----:B------:R-:W-:Y:S01]  /*126200*/  ISETP.GE.AND P6, PT, R2, UR38, PT ;  /* 0x0000002602007c0c */ /* 0x000fe2000bfc6270 */
[----:B------:R-:W1:Y:S01]  /*126210*/  LDCU UR38, c[0x0][0x398] ;  /* 0x00007300ff2677ac */ /* 0x000e620008000800 */
[----:B------:R-:W-:Y:S01]  /*126220*/  ISETP.LT.AND P3, PT, R44, UR47, !P3 ;  /* 0x0000002f2c007c0c */ /* 0x000fe2000df61270 */
[----:B------:R-:W-:Y:S01]  /*126230*/  VIADD R2, R45, 0x1c2 ;  /* 0x000001c22d027836 */ /* 0x000fe20000000000 */
[----:B------:R-:W3:Y:S03]  /*126240*/  LDCU UR47, c[0x0][0x398] ;  /* 0x00007300ff2f77ac */ /* 0x000ee60008000800 */
[----:B----4-:R4:W-:Y:S01]  /*126250*/  @P5 STG.E.U8 desc[UR62][R50.64], R3 ;  /* 0x0000000332005986 */ /* 0x0109e2000c10113e */
[----:B------:R-:W-:Y:S02]  /*126260*/  PRMT R0, R57, 0x7770, RZ ;  /* 0x0000777039007816 */ /* 0x000fe400000000ff */
[----:B------:R-:W-:Y:S01]  /*126270*/  ISETP.LT.AND P5, PT, R42, UR44, !P6 ;  /* 0x0000002c2a007c0c */ /* 0x000fe2000f7a1270 */
[----:B------:R-:W0:Y:S01]  /*126280*/  LDCU UR44, c[0x0][0x398] ;  /* 0x00007300ff2c77ac */ /* 0x000e220008000800 */
[----:B----4-:R-:W4:Y:S01]  /*126290*/  LDL.LU.64 R50, [R1+0x1440] ;  /* 0x0014400001327983 */ /* 0x010f220000300a00 */
[----:B------:R-:W-:-:S03]  /*1262a0*/  ISETP.LT.AND P6, PT, R44, UR48, !P6 ;  /* 0x000000302c007c0c */ /* 0x000fc6000f7c1270 */
[----:B-----5:R5:W-:Y:S01]  /*1262b0*/  @P4 STG.E.U8 desc[UR62][R48.64], R0 ;  /* 0x0000000030004986 */ /* 0x020be2000c10113e */
[----:B------:R-:W-:Y:S01]  /*1262c0*/  ISETP.GE.AND P4, PT, R2, UR42, PT ;  /* 0x0000002a02007c0c */ /* 0x000fe2000bf86270 */
[----:B------:R-:W-:Y:S01]  /*1262d0*/  VIADD R2, R45, 0x1c3 ;  /* 0x000001c32d027836 */ /* 0x000fe20000000000 */
[----:B------:R-:W0:Y:S01]  /*1262e0*/  LDCU UR42, c[0x0][0x398] ;  /* 0x00007300ff2a77ac */ /* 0x000e220008000800 */
[----:B-----5:R-:W5:Y:S01]  /*1262f0*/  LDL.LU.64 R48, [R1+0x1450] ;  /* 0x0014500001307983 */ /* 0x020f620000300a00 */
[----:B------:R-:W-:-:S05]  /*126300*/  PRMT R0, R57, 0x7771, RZ ;  /* 0x0000777139007816 */ /* 0x000fca00000000ff */
[----:B------:R0:W-:Y:S01]  /*126310*/  @P3 STG.E.U8 desc[UR62][R52.64], R0 ;  /* 0x0000000034003986 */ /* 0x0001e2000c10113e */
[----:B-1----:R-:W-:Y:S01]  /*126320*/  ISETP.LT.AND P3, PT, R42, UR38, !P4 ;  /* 0x000000262a007c0c */ /* 0x002fe2000e761270 */
[----:B------:R-:W1:Y:S02]  /*126330*/  LDCU UR38, c[0x0][0x398] ;  /* 0x00007300ff2677ac */ /* 0x000e640008000800 */
[----:B0-----:R-:W5:Y:S01]  /*126340*/  LDL.LU.64 R52, [R1+0x1460] ;  /* 0x0014600001347983 */ /* 0x001f620000300a00 */
[----:B------:R-:W-:-:S03]  /*126350*/  PRMT R0, R57, 0x7772, RZ ;  /* 0x0000777239007816 */ /* 0x000fc600000000ff */
[----:B------:R-:W5:Y:S04]  /*126360*/  LDL.LU R56, [R1+0x368] ;  /* 0x0003680001387983 */ /* 0x000f680000300800 */
[----:B------:R0:W-:Y:S01]  /*126370*/  @P5 STG.E.U8 desc[UR62][R60.64], R0 ;  /* 0x000000003c005986 */ /* 0x0001e2000c10113e */
[----:B------:R-:W-:Y:S01]  /*126380*/  ISETP.GE.AND P5, PT, R2, UR41, PT ;  /* 0x0000002902007c0c */ /* 0x000fe2000bfa6270 */
[----:B------:R-:W1:Y:S01]  /*126390*/  LDCU UR41, c[0x0][0x398] ;  /* 0x00007300ff2977ac */ /* 0x000e620008000800 */
[----:B------:R-:W-:Y:S02]  /*1263a0*/  PRMT R2, R54, 0x7770, RZ ;  /* 0x0000777036027816 */ /* 0x000fe400000000ff */
[----:B0-----:R-:W-:Y:S01]  /*1263b0*/  PRMT R0, R57, 0x7773, RZ ;  /* 0x0000777339007816 */ /* 0x001fe200000000ff */
[----:B------:R-:W5:Y:S04]  /*1263c0*/  LDL.LU.64 R60, [R1+0x1458] ;  /* 0x00145800013c7983 */ /* 0x000f680000300a00 */
[----:B------:R-:W-:Y:S04]  /*1263d0*/  @P6 STG.E.U8 desc[UR62][R46.64], R0 ;  /* 0x000000002e006986 */ /* 0x000fe8000c10113e */
[----:B--2---:R0:W-:Y:S04]  /*1263e0*/  @P3 STG.E.U8 desc[UR62][R58.64], R2 ;  /* 0x000000023a003986 */ /* 0x0041e8000c10113e */
[----:B0-----:R-:W2:Y:S01]  /*1263f0*/  LDL.LU.64 R58, [R1+0x1468] ;  /* 0x00146800013a7983 */ /* 0x001ea20000300a00 */
[----:B---3--:R-:W-:-:S02]  /*126400*/  ISETP.LT.AND P4, PT, R44, UR47, !P4 ;  /* 0x0000002f2c007c0c */ /* 0x008fc4000e781270 */
[----:B------:R-:W-:Y:S01]  /*126410*/  ISETP.LT.AND P6, PT, R42, UR42, !P5 ;  /* 0x0000002a2a007c0c */ /* 0x000fe2000efc1270 */
[----:B------:R-:W-:Y:S01]  /*126420*/  VIADD R0, R45, 0x1c4 ;  /* 0x000001c42d007836 */ /* 0x000fe20000000000 */
[----:B------:R-:W-:Y:S01]  /*126430*/  PRMT R2, R54, 0x7771, RZ ;  /* 0x0000777136027816 */ /* 0x000fe200000000ff */
[----:B------:R-:W0:Y:S01]  /*126440*/  LDCU UR42, c[0x0][0x398] ;  /* 0x00007300ff2a77ac */ /* 0x000e220008000800 */
[----:B------:R-:W-:Y:S02]  /*126450*/  ISETP.LT.AND P5, PT, R44, UR44, !P5 ;  /* 0x0000002c2c007c0c */ /* 0x000fe4000efa1270 */
[----:B------:R-:W-:-:S05]  /*126460*/  ISETP.GE.AND P3, PT, R0, UR40, PT ;  /* 0x0000002800007c0c */ /* 0x000fca000bf66270 */
[----:B----4-:R3:W-:Y:S01]  /*126470*/  @P4 STG.E.U8 desc[UR62][R50.64], R2 ;  /* 0x0000000232004986 */ /* 0x0107e2000c10113e */
[----:B-1----:R-:W-:Y:S01]  /*126480*/  ISETP.LT.AND P4, PT, R42, UR38, !P3 ;  /* 0x000000262a007c0c */ /* 0x002fe2000df81270 */
[----:B------:R-:W-:Y:S01]  /*126490*/  VIADD R0, R45, 0x1c5 ;  /* 0x000001c52d007836 */ /* 0x000fe20000000000 */
[----:B------:R-:W1:Y:S01]  /*1264a0*/  LDCU UR40, c[0x0][0x398] ;  /* 0x00007300ff2877ac */ /* 0x000e620008000800 */
[----:B---3--:R-:W3:Y:S01]  /*1264b0*/  LDL.LU.64 R50, [R1+0x1478] ;  /* 0x0014780001327983 */ /* 0x008ee20000300a00 */
[----:B------:R-:W-:Y:S01]  /*1264c0*/  PRMT R2, R54, 0x7772, RZ ;  /* 0x0000777236027816 */ /* 0x000fe200000000ff */
[----:B------:R-:W4:Y:S04]  /*1264d0*/  LDCU UR38, c[0x0][0x39c] ;  /* 0x00007380ff2677ac */ /* 0x000f280008000800 */
[----:B-----5:R5:W-:Y:S01]  /*1264e0*/  @P6 STG.E.U8 desc[UR62][R48.64], R2 ;  /* 0x0000000230006986 */ /* 0x020be2000c10113e */
[----:B------:R-:W-:Y:S01]  /*1264f0*/  ISETP.LT.AND P3, PT, R44, UR41, !P3 ;  /* 0x000000292c007c0c */ /* 0x000fe2000df61270 */
[----:B------:R-:W0:Y:S01]  /*126500*/  LDCU UR41, c[0x0][0x398] ;  /* 0x00007300ff2977ac */ /* 0x000e220008000800 */
[----:B------:R-:W-:Y:S01]  /*126510*/  ISETP.GE.AND P6, PT, R0, UR39, PT ;  /* 0x0000002700007c0c */ /* 0x000fe2000bfc6270 */
[----:B------:R-:W0:Y:S01]  /*126520*/  LDCU UR39, c[0x0][0x398] ;  /* 0x00007300ff2777ac */ /* 0x000e220008000800 */
[----:B-----5:R-:W5:Y:S01]  /*126530*/  LDL.LU.64 R48, [R1+0x1470] ;  /* 0x0014700001307983 */ /* 0x020f620000300a00 */
[----:B------:R-:W-:-:S03]  /*126540*/  PRMT R2, R54, 0x7773, RZ ;  /* 0x0000777336027816 */ /* 0x000fc600000000ff */
[----:B------:R-:W4:Y:S04]  /*126550*/  LDL.LU R57, [R1+0x36c] ;  /* 0x00036c0001397983 */ /* 0x000f280000300800 */
[----:B------:R0:W-:Y:S01]  /*126560*/  @P5 STG.E.U8 desc[UR62][R52.64], R2 ;  /* 0x0000000234005986 */ /* 0x0001e2000c10113e */
[----:B------:R-:W-:-:S03]  /*126570*/  PRMT R0, R56, 0x7770, RZ ;  /* 0x0000777038007816 */ /* 0x000fc600000000ff */
[----:B0-----:R-:W4:Y:S04]  /*126580*/  LDL.LU.64 R52, [R1+0x1480] ;  /* 0x0014800001347983 */ /* 0x001f280000300a00 */
[----:B------:R-:W4:Y:S04]  /*126590*/  LDL.LU.64 R46, [R1+0x1498] ;  /* 0x00149800012e7983 */ /* 0x000f280000300a00 */
[----:B------:R0:W-:Y:S02]  /*1265a0*/  @P4 STG.E.U8 desc[UR62][R60.64], R0 ;  /* 0x000000003c004986 */ /* 0x0001e4000c10113e */
[----:B0-----:R-:W-:-:S05]  /*1265b0*/  PRMT R0, R56, 0x7771, RZ ;  /* 0x0000777138007816 */ /* 0x001fca00000000ff */
[----:B--2---:R0:W-:Y:S04]  /*1265c0*/  @P3 STG.E.U8 desc[UR62][R58.64], R0 ;  /* 0x000000003a003986 */ /* 0x0041e8000c10113e */
[----:B0-----:R-:W2:Y:S01]  /*1265d0*/  LDL.LU.64 R58, [R1+0x1490] ;  /* 0x00149000013a7983 */ /* 0x001ea20000300a00 */
[----:B-1----:R-:W-:Y:S01]  /*1265e0*/  ISETP.LT.AND P5, PT, R42, UR40, !P6 ;  /* 0x000000282a007c0c */ /* 0x002fe2000f7a1270 */
[----:B------:R-:W-:Y:S01]  /*1265f0*/  VIADD R2, R45, 0x1c6 ;  /* 0x000001c62d027836 */ /* 0x000fe20000000000 */
[----:B------:R-:W0:Y:S01]  /*126600*/  LDCU UR40, c[0x0][0x398] ;  /* 0x00007300ff2877ac */ /* 0x000e220008000800 */
[----:B------:R-:W-:-:S03]  /*126610*/  ISETP.LT.AND P6, PT, R44, UR42, !P6 ;  /* 0x0000002a2c007c0c */ /* 0x000fc6000f7c1270 */
[----:B------:R-:W-:Y:S01]  /*126620*/  ISETP.GE.AND P4, PT, R2, UR37, PT ;  /* 0x0000002502007c0c */ /* 0x000fe2000bf86270 */
[C---:B------:R-:W-:Y:S01]  /*126630*/  VIADD R0, R45.reuse, 0x1c7 ;  /* 0x000001c72d007836 */ /* 0x040fe20000000000 */
[----:B------:R-:W-:Y:S01]  /*126640*/  PRMT R2, R56, 0x7772, RZ ;  /* 0x0000777238027816 */ /* 0x000fe200000000ff */
[----:B------:R-:W1:Y:S01]  /*126650*/  LDCU UR42, c[0x0][0x398] ;  /* 0x00007300ff2a77ac */ /* 0x000e620008000800 */
[----:B------:R-:W-:Y:S02]  /*126660*/  ISETP.LT.AND P3, PT, R42, UR39, !P4 ;  /* 0x000000272a007c0c */ /* 0x000fe4000e761270 */
[----:B------:R-:W-:Y:S01]  /*126670*/  PRMT R3, R56, 0x7773, RZ ;  /* 0x0000777338037816 */ /* 0x000fe200000000ff */
[----:B---3--:R3:W-:Y:S01]  /*126680*/  @P5 STG.E.U8 desc[UR62][R50.64], R2 ;  /* 0x0000000232005986 */ /* 0x0087e2000c10113e */
[----:B------:R-:W-:Y:S01]  /*126690*/  ISETP.GE.AND P5, PT, R0, UR36, PT ;  /* 0x0000002400007c0c */ /* 0x000fe2000bfa6270 */
[----:B------:R-:W1:Y:S01]  /*1266a0*/  LDCU UR36, c[0x0][0x398] ;  /* 0x00007300ff2477ac */ /* 0x000e620008000800 */
[----:B------:R-:W1:Y:S01]  /*1266b0*/  LDCU UR39, c[0x0][0x398] ;  /* 0x00007300ff2777ac */ /* 0x000e620008000800 */
[----:B------:R-:W1:Y:S01]  /*1266c0*/  LDCU UR37, c[0x0][0x39c] ;  /* 0x00007380ff2577ac */ /* 0x000e620008000800 */
[----:B---3--:R-:W3:Y:S04]  /*1266d0*/  LDL.LU.64 R50, [R1+0x1488] ;  /* 0x0014880001327983 */ /* 0x008ee80000300a00 */
[----:B------:R-:W3:Y:S01]  /*1266e0*/  LDL.LU R56, [R1+0x350] ;  /* 0x0003500001387983 */ /* 0x000ee20000300800 */
[----:B0-----:R-:W-:Y:S01]  /*1266f0*/  ISETP.LT.AND P4, PT, R44, UR40, !P4 ;  /* 0x000000282c007c0c */ /* 0x001fe2000e781270 */
[----:B------:R-:W-:Y:S01]  /*126700*/  VIADD R2, R45, 0x1c8 ;  /* 0x000001c82d027836 */ /* 0x000fe20000000000 */
[----:B------:R-:W0:Y:S01]  /*126710*/  LDCU UR40, c[0x0][0x398] ;  /* 0x00007300ff2877ac */ /* 0x000e220008000800 */
[----:B-----5:R5:W-:Y:S01]  /*126720*/  @P6 STG.E.U8 desc[UR62][R48.64], R3 ;  /* 0x0000000330006986 */ /* 0x020be2000c10113e */
[----:B----4-:R-:W-:-:S02]  /*126730*/  PRMT R0, R57, 0x7770, RZ ;  /* 0x0000777039007816 */ /* 0x010fc400000000ff */
[----:B------:R-:W-:Y:S01]  /*126740*/  ISETP.LT.AND P6, PT, R42, UR41, !P5 ;  /* 0x000000292a007c0c */ /* 0x000fe2000efc1270 */
[----:B------:R-:W4:Y:S01]  /*126750*/  LDCU UR41, c[0x0][0x398] ;  /* 0x00007300ff2977ac */ /* 0x000f220008000800 */
        /* <DEDUP_REMOVED lines=13> */
[----:B-1----:R-:W-:Y:S01]  /*126830*/  ISETP.LT.AND P5, PT, R44, UR42, !P5 ;  /* 0x0000002a2c007c0c */ /* 0x002fe2000efa1270 */
[----:B------:R-:W-:Y:S01]  /*126840*/  VIADD R2, R45, 0x1c9 ;  /* 0x000001c92d027836 */ /* 0x000fe20000000000 */
[----:B------:R-:W-:Y:S01]  /*126850*/  ISETP.LT.AND P4, PT, R42, UR36, !P3 ;  /* 0x000000242a007c0c */ /* 0x000fe2000df81270 */
[----:B------:R-:W0:Y:S01]  /*126860*/  LDCU UR36, c[0x0][0x398] ;  /* 0x00007300ff2477ac */ /* 0x000e220008000800 */
[----:B------:R-:W-:-:S02]  /*126870*/  PRMT R3, R57, 0x7773, RZ ;  /* 0x0000777339037816 */ /* 0x000fc400000000ff */
[----:B------:R-:W-:Y:S01]  /*126880*/  ISETP.GE.AND P6, PT, R2, UR30, PT ;  /* 0x0000001e02007c0c */ /* 0x000fe2000bfc6270 */
[----:B------:R-:W1:Y:S01]  /*126890*/  LDCU UR30, c[0x0][0x398] ;  /* 0x00007300ff1e77ac */ /* 0x000e620008000800 */
[----:B------:R-:W-:Y:S01]  /*1268a0*/  ISETP.LT.AND P3, PT, R44, UR39, !P3 ;  /* 0x000000272c007c0c */ /* 0x000fe2000df61270 */
[----:B------:R-:W-:Y:S01]  /*1268b0*/  VIADD R2, R45, 0x1ca ;  /* 0x000001ca2d027836 */ /* 0x000fe20000000000 */
[----:B------:R-:W0:Y:S03]  /*1268c0*/  LDCU UR39, c[0x0][0x398] ;  /* 0x00007300ff2777ac */ /* 0x000e260008000800 */
[----:B---3--:R3:W-:Y:S01]  /*1268d0*/  @P5 STG.E.U8 desc[UR62][R50.64], R3 ;  /* 0x0000000332005986 */ /* 0x0087e2000c10113e */
[----:B------:R-:W-:Y:S02]  /*1268e0*/  PRMT R0, R56, 0x7770, RZ ;  /* 0x0000777038007816 */ /* 0x000fe400000000ff */
[----:B------:R-:W-:Y:S01]  /*1268f0*/  ISETP.LT.AND P5, PT, R42, UR40, !P6 ;  /* 0x000000282a007c0c */ /* 0x000fe2000f7a1270 */
[----:B---3--:R-:W3:Y:S01]  /*126900*/  LDL.LU.64 R50, [R1+0x14d0] ;  /* 0x0014d00001327983 */ /* 0x008ee20000300a00 */
[----:B----4-:R-:W-:-:S03]  /*126910*/  ISETP.LT.AND P6, PT, R44, UR41, !P6 ;  /* 0x000000292c007c0c */ /* 0x010fc6000f7c1270 */
[----:B-----5:R4:W-:Y:S01]  /*126920*/  @P4 STG.E.U8 desc[UR62][R48.64], R0 ;  /* 0x0000000030004986 */ /* 0x0209e2000c10113e */
[----:B------:R-:W-:Y:S01]  /*126930*/  ISETP.GE.AND P4, PT, R2, UR34, PT ;  /* 0x0000002202007c0c */ /* 0x000fe2000bf86270 */
[----:B------:R-:W-:Y:S01]  /*126940*/  VIADD R2, R45, 0x1cb ;  /* 0x000001cb2d027836 */ /* 0x000fe20000000000 */
[----:B------:R-:W5:Y:S01]  /*126950*/  LDCU UR34, c[0x0][0x398] ;  /* 0x00007300ff2277ac */ /* 0x000f620008000800 */
[----:B----4-:R-:W4:Y:S01]  /*126960*/  LDL.LU.64 R48, [R1+0x14e0] ;  /* 0x0014e00001307983 */ /* 0x010f220000300a00 */
[----:B------:R-:W-:-:S05]  /*126970*/  PRMT R0, R56, 0x7771, RZ ;  /* 0x0000777138007816 */ /* 0x000fca00000000ff */
[----:B------:R0:W-:Y:S01]  /*126980*/  @P3 STG.E.U8 desc[UR62][R52.64], R0 ;  /* 0x0000000034003986 */ /* 0x0001e2000c10113e */
[----:B-1----:R-:W-:Y:S01]  /*126990*/  ISETP.LT.AND P3, PT, R42, UR30, !P4 ;  /* 0x0000001e2a007c0c */ /* 0x002fe2000e761270 */
[----:B------:R-:W1:Y:S02]  /*1269a0*/  LDCU UR30, c[0x0][0x398] ;  /* 0x00007300ff1e77ac */ /* 0x000e640008000800 */
        /* <DEDUP_REMOVED lines=12> */
[----:B------:R-:W-:-:S02]  /*126a70*/  ISETP.LT.AND P4, PT, R44, UR36, !P4 ;  /* 0x000000242c007c0c */ /* 0x000fc4000e781270 */
[----:B-----5:R-:W-:Y:S01]  /*126a80*/  ISETP.LT.AND P6, PT, R42, UR34, !P5 ;  /* 0x000000222a007c0c */ /* 0x020fe2000efc1270 */
[----:B------:R-:W-:Y:S01]  /*126a90*/  VIADD R0, R45, 0x1cc ;  /* 0x000001cc2d007836 */ /* 0x000fe20000000000 */
[----:B------:R-:W-:Y:S01]  /*126aa0*/  PRMT R2, R54, 0x7771, RZ ;  /* 0x0000777136027816 */ /* 0x000fe200000000ff */
[----:B------:R-:W0:Y:S01]  /*126ab0*/  LDCU UR34, c[0x0][0x398] ;  /* 0x00007300ff2277ac */ /* 0x000e220008000800 */
[----:B------:R-:W-:Y:S02]  /*126ac0*/  ISETP.LT.AND P5, PT, R44, UR39, !P5 ;  /* 0x000000272c007c0c */ /* 0x000fe4000efa1270 */
[----:B------:R-:W-:-:S05]  /*126ad0*/  ISETP.GE.AND P3, PT, R0, UR32, PT ;  /* 0x0000002000007c0c */ /* 0x000fca000bf66270 */
[----:B---3--:R3:W-:Y:S01]  /*126ae0*/  @P4 STG.E.U8 desc[UR62][R50.64], R2 ;  /* 0x0000000232004986 */ /* 0x0087e2000c10113e */
[----:B-1----:R-:W-:Y:S01]  /*126af0*/  ISETP.LT.AND P4, PT, R42, UR30, !P3 ;  /* 0x0000001e2a007c0c */ /* 0x002fe2000df81270 */
[----:B------:R-:W-:Y:S01]  /*126b00*/  VIADD R0, R45, 0x1cd ;  /* 0x000001cd2d007836 */ /* 0x000fe20000000000 */
[----:B------:R-:W1:Y:S01]  /*126b10*/  LDCU UR32, c[0x0][0x398] ;  /* 0x00007300ff2077ac */ /* 0x000e620008000800 */
[----:B---3--:R-:W3:Y:S01]  /*126b20*/  LDL.LU.64 R50, [R1+0x1500] ;  /* 0x0015000001327983 */ /* 0x008ee20000300a00 */
[----:B------:R-:W-:Y:S01]  /*126b30*/  PRMT R2, R54, 0x7772, RZ ;  /* 0x0000777236027816 */ /* 0x000fe200000000ff */
[----:B------:R-:W5:Y:S04]  /*126b40*/  LDCU UR30, c[0x0][0x39c] ;  /* 0x00007380ff1e77ac */ /* 0x000f680008000800 */
[----:B----4-:R4:W-:Y:S01]  /*126b50*/  @P6 STG.E.U8 desc[UR62][R48.64], R2 ;  /* 0x0000000230006986 */ /* 0x0109e2000c10113e */
[----:B------:R-:W-:Y:S01]  /*126b60*/  ISETP.LT.AND P3, PT, R44, UR33, !P3 ;  /* 0x000000212c007c0c */ /* 0x000fe2000df61270 */
[----:B------:R-:W0:Y:S01]  /*126b70*/  LDCU UR33, c[0x0][0x398] ;  /* 0x00007300ff2177ac */ /* 0x000e220008000800 */
[----:B------:R-:W-:Y:S01]  /*126b80*/  ISETP.GE.AND P6, PT, R0, UR31, PT ;  /* 0x0000001f00007c0c */ /* 0x000fe2000bfc6270 */
[----:B------:R-:W0:Y:S01]  /*126b90*/  LDCU UR31, c[0x0][0x398] ;  /* 0x00007300ff1f77ac */ /* 0x000e220008000800 */
[----:B----4-:R-:W4:Y:S01]  /*126ba0*/  LDL.LU.64 R48, [R1+0x14f8] ;  /* 0x0014f80001307983 */ /* 0x010f220000300a00 */
        /* <DEDUP_REMOVED lines=15> */
[----:B------:R-:W-:Y:S01]  /*126ca0*/  VIADD R0, R45, 0x1cf ;  /* 0x000001cf2d007836 */ /* 0x000fe20000000000 */
[C---:B------:R-:W-:Y:S01]  /*126cb0*/  PRMT R2, R57.reuse, 0x7772, RZ ;  /* 0x0000777239027816 */ /* 0x040fe200000000ff */
        /* <DEDUP_REMOVED lines=13> */
[----:B----4-:R4:W-:Y:S01]  /*126d90*/  @P6 STG.E.U8 desc[UR62][R48.64], R3 ;  /* 0x0000000330006986 */ /* 0x0109e2000c10113e */
[----:B-----5:R-:W-:-:S02]  /*126da0*/  PRMT R0, R56, 0x7770, RZ ;  /* 0x0000777038007816 */ /* 0x020fc400000000ff */
[----:B------:R-:W-:Y:S01]  /*126db0*/  ISETP.LT.AND P6, PT, R42, UR33, !P5 ;  /* 0x000000212a007c0c */ /* 0x000fe2000efc1270 */
[----:B----4-:R-:W4:Y:S04]  /*126dc0*/  LDL.LU.64 R48, [R1+0x1520] ;  /* 0x0015200001307983 */ /* 0x010f280000300a00 */
[----:B------:R5:W-:Y:S01]  /*126dd0*/  @P3 STG.E.U8 desc[UR62][R52.64], R0 ;  /* 0x0000000034003986 */ /* 0x000be2000c10113e */
[----:B------:R-:W-:Y:S01]  /*126de0*/  ISETP.GE.AND P3, PT, R2, UR26, PT ;  /* 0x0000001a02007c0c */ /* 0x000fe2000bf66270 */
[----:B------:R-:W0:Y:S01]  /*126df0*/  LDCU UR26, c[0x0][0x398] ;  /* 0x00007300ff1a77ac */ /* 0x000e220008000800 */
[C---:B------:R-:W-:Y:S01]  /*126e00*/  PRMT R2, R56.reuse, 0x7771, RZ ;  /* 0x0000777138027816 */ /* 0x040fe200000000ff */
[----:B-----5:R-:W5:Y:S01]  /*126e10*/  LDL.LU.64 R52, [R1+0x1538] ;  /* 0x0015380001347983 */ /* 0x020f620000300a00 */
        /* <DEDUP_REMOVED lines=20> */
[----:B------:R-:W0:Y:S01]  /*126f60*/  LDCU UR26, c[0x0][0x398] ;  /* 0x00007300ff1a77ac */ /* 0x000e220008000800 */
[----:B---3--:R-:W3:Y:S01]  /*126f70*/  LDL.LU.64 R50, [R1+0x15a0] ;  /* 0x0015a00001327983 */ /* 0x008ee20000300a00 */
[----:B------:R-:W-:-:S03]  /*126f80*/  ISETP.LT.AND P6, PT, R44, UR32, !P6 ;  /* 0x000000202c007c0c */ /* 0x000fc6000f7c1270 */
[----:B----4-:R4:W-:Y:S01]  /*126f90*/  @P4 STG.E.U8 desc[UR62][R48.64], R0 ;  /* 0x0000000030004986 */ /* 0x0109e2000c10113e */
[----:B------:R-:W-:Y:S01]  /*126fa0*/  ISETP.GE.AND P4, PT, R2, UR22, PT ;  /* 0x0000001602007c0c */ /* 0x000fe2000bf86270 */
[----:B------:R-:W-:Y:S01]  /*126fb0*/  VIADD R2, R45, 0x1d3 ;  /* 0x000001d32d027836 */ /* 0x000fe20000000000 */
[----:B------:R-:W0:Y:S01]  /*126fc0*/  LDCU UR22, c[0x0][0x398] ;  /* 0x00007300ff1677ac */ /* 0x000e220008000800 */
[----:B----4-:R-:W4:Y:S01]  /*126fd0*/  LDL.LU.64 R48, [R1+0x1558] ;  /* 0x0015580001307983 */ /* 0x010f220000300a00 */
[----:B------:R-:W-:-:S05]  /*126fe0*/  PRMT R0, R57, 0x7771, RZ ;  /* 0x0000777139007816 */ /* 0x000fca00000000ff */
[----:B-----5:R5:W-:Y:S01]  /*126ff0*/  @P3 STG.E.U8 desc[UR62][R52.64], R0 ;  /* 0x0000000034003986 */ /* 0x020be2000c10113e */
[----:B-1----:R-:W-:Y:S01]  /*127000*/  ISETP.LT.AND P3, PT, R42, UR14, !P4 ;  /* 0x0000000e2a007c0c */ /* 0x002fe2000e761270 */
[----:B------:R-:W1:Y:S02]  /*127010*/  LDCU UR14, c[0x0][0x398] ;  /* 0x00007300ff0e77ac */ /* 0x000e640008000800 */
[----:B-----5:R-:W5:Y:S01]  /*127020*/  LDL.LU.64 R52, [R1+0x15a8] ;  /* 0x0015a80001347983 */ /* 0x020f620000300a00 */
        /* <DEDUP_REMOVED lines=11> */
[----:B------:R-:W-:-:S02]  /*1270e0*/  ISETP.LT.AND P4, PT, R44, UR31, !P4 ;  /* 0x0000001f2c007c0c */ /* 0x000fc4000e781270 */
[----:B------:R-:W-:Y:S01]  /*1270f0*/  ISETP.LT.AND P6, PT, R42, UR22, !P5 ;  /* 0x000000162a007c0c */ /* 0x000fe2000efc1270 */
        /* <DEDUP_REMOVED lines=11> */
[----:B------:R-:W0:Y:S04]  /*1271b0*/  LDCU UR14, c[0x0][0x39c] ;  /* 0x00007380ff0e77ac */ /* 0x000e280008000800 */
[----:B----4-:R4:W-:Y:S01]  /*1271c0*/  @P6 STG.E.U8 desc[UR62][R48.64], R2 ;  /* 0x0000000230006986 */ /* 0x0109e2000c10113e */
[----:B------:R-:W-:Y:S01]  /*1271d0*/  ISETP.LT.AND P3, PT, R44, UR20, !P3 ;  /* 0x000000142c007c0c */ /* 0x000fe2000df61270 */
[----:B------:R-:W0:Y:S01]  /*1271e0*/  LDCU UR20, c[0x0][0x398] ;  /* 0x00007300ff1477ac */ /* 0x000e220008000800 */
[----:B------:R-:W-:Y:S01]  /*1271f0*/  ISETP.GE.AND P6, PT, R0, UR16, PT ;  /* 0x0000001000007c0c */ /* 0x000fe2000bfc6270 */
[----:B------:R-:W0:Y:S01]  /*127200*/  LDCU UR16, c[0x0][0x398] ;  /* 0x00007300ff1077ac */ /* 0x000e220008000800 */
[----:B----4-:R-:W4:Y:S01]  /*127210*/  LDL.LU.64 R48, [R1+0x15c8] ;  /* 0x0015c80001307983 */ /* 0x010f220000300a00 */
[----:B------:R-:W-:-:S03]  /*127220*/  PRMT R2, R54, 0x7773, RZ ;  /* 0x0000777336027816 */ /* 0x000fc600000000ff */
[----:B------:R-:W4:Y:S04]  /*127230*/  LDL.LU R57, [R1+0x34c] ;  /* 0x00034c0001397983 */ /* 0x000f280000300800 */
[----:B-----5:R5:W-:Y:S01]  /*127240*/  @P5 STG.E.U8 desc[UR62][R52.64], R2 ;  /* 0x0000000234005986 */ /* 0x020be2000c10113e */
[----:B------:R-:W-:-:S03]  /*127250*/  PRMT R0, R56, 0x7770, RZ ;  /* 0x0000777038007816 */ /* 0x000fc600000000ff */
[----:B-----5:R-:W5:Y:S04]  /*127260*/  LDL.LU.64 R52, [R1+0x15c0] ;  /* 0x0015c00001347983 */ /* 0x020f680000300a00 */
        /* <DEDUP_REMOVED lines=26> */
[----:B------:R-:W-:-:S02]  /*127410*/  PRMT R0, R57, 0x7770, RZ ;  /* 0x0000777039007816 */ /* 0x000fc400000000ff */
[----:B------:R-:W-:Y:S01]  /*127420*/  ISETP.LT.AND P6, PT, R42, UR20, !P5 ;  /* 0x000000142a007c0c */ /* 0x000fe2000efc1270 */
[----:B------:R-:W0:Y:S01]  /*127430*/  LDCU UR20, c[0x0][0x398] ;  /* 0x00007300ff1477ac */ /* 0x000e220008000800 */
[----:B----4-:R-:W4:Y:S04]  /*127440*/  LDL.LU.64 R48, [R1+0x15f8] ;  /* 0x0015f80001307983 */ /* 0x010f280000300a00 */
[----:B-----5:R5:W-:Y:S01]  /*127450*/  @P3 STG.E.U8 desc[UR62][R52.64], R0 ;  /* 0x0000000034003986 */ /* 0x020be2000c10113e */
        /* <DEDUP_REMOVED lines=19> */
[C---:B------:R-:W-:Y:S01]  /*127590*/  VIADD R2, R45.reuse, 0x1da ;  /* 0x000001da2d027836 */ /* 0x040fe20000000000 */
[----:B------:R-:W0:Y:S03]  /*1275a0*/  LDCU UR16, c[0x0][0x398] ;  /* 0x00007300ff1077ac */ /* 0x000e260008000800 */
[----:B---3--:R3:W-:Y:S01]  /*1275b0*/  @P5 STG.E.U8 desc[UR62][R50.64], R3 ;  /* 0x0000000332005986 */ /* 0x0087e2000c10113e */
[----:B------:R-:W-:Y:S01]  /*1275c0*/  PRMT R0, R56, 0x7770, RZ ;  /* 0x0000777038007816 */ /* 0x000fe200000000ff */
[----:B------:R-:W0:Y:S01]  /*1275d0*/  LDCU UR8, c[0x0][0x39c] ;  /* 0x00007380ff0877ac */ /* 0x000e220008000800 */
[----:B------:R-:W-:Y:S01]  /*1275e0*/  ISETP.LT.AND P5, PT, R42, UR10, !P6 ;  /* 0x0000000a2a007c0c */ /* 0x000fe2000f7a1270 */
[----:B---3--:R-:W3:Y:S01]  /*1275f0*/  LDL.LU.64 R50, [R1+0x1618] ;  /* 0x0016180001327983 */ /* 0x008ee20000300a00 */
[----:B------:R-:W-:Y:S01]  /*127600*/  ISETP.LT.AND P6, PT, R44, UR18, !P6 ;  /* 0x000000122c007c0c */ /* 0x000fe2000f7c1270 */
[----:B------:R-:W0:Y:S01]  /*127610*/  LDCU UR10, c[0x0][0x398] ;  /* 0x00007300ff0a77ac */ /* 0x000e220008000800 */
[----:B------:R-:W0:Y:S01]  /*127620*/  LDCU UR18, c[0x0][0x398] ;  /* 0x00007300ff1277ac */ /* 0x000e220008000800 */
        /* <DEDUP_REMOVED lines=13> */
[----:B------:R-:W-:Y:S02]  /*127700*/  ISETP.GE.AND P5, PT, R2, UR28, PT ;  /* 0x0000001c02007c0c */ /* 0x000fe4000bfa6270 */
[----:B------:R-:W-:Y:S02]  /*127710*/  PRMT R2, R54, 0x7770, RZ ;  /* 0x0000777036027816 */ /* 0x000fe400000000ff */
[----:B0-----:R-:W-:Y:S01]  /*127720*/  PRMT R0, R56, 0x7773, RZ ;  /* 0x0000777338007816 */ /* 0x001fe200000000ff */
[----:B------:R-:W5:Y:S04]  /*127730*/  LDL.LU.64 R60, [R1+0x1630] ;  /* 0x00163000013c7983 */ /* 0x000f680000300a00 */
[----:B------:R-:W-:Y:S04]  /*127740*/  @P6 STG.E.U8 desc[UR62][R46.64], R0 ;  /* 0x000000002e006986 */ /* 0x000fe8000c10113e */
[----:B--2---:R0:W-:Y:S04]  /*127750*/  @P3 STG.E.U8 desc[UR62][R58.64], R2 ;  /* 0x000000023a003986 */ /* 0x0041e8000c10113e */
[----:B0-----:R-:W2:Y:S01]  /*127760*/  LDL.LU.64 R58, [R1+0x1648] ;  /* 0x00164800013a7983 */ /* 0x001ea20000300a00 */
[----:B------:R-:W-:Y:S01]  /*127770*/  ISETP.LT.AND P4, PT, R44, UR16, !P4 ;  /* 0x000000102c007c0c */ /* 0x000fe2000e781270 */
[----:B------:R-:W0:Y:S01]  /*127780*/  LDCU UR16, c[0x0][0x398] ;  /* 0x00007300ff1077ac */ /* 0x000e220008000800 */
[----:B------:R-:W-:-:S02]  /*127790*/  ISETP.LT.AND P6, PT, R42, UR6, !P5 ;  /* 0x000000062a007c0c */ /* 0x000fc4000efc1270 */
[----:B------:R-:W-:Y:S01]  /*1277a0*/  PRMT R2, R54, 0x7771, RZ ;  /* 0x0000777136027816 */ /* 0x000fe200000000ff */
[----:B------:R-:W-:Y:S01]  /*1277b0*/  VIADD R0, R45, 0x1dc ;  /* 0x000001dc2d007836 */ /* 0x000fe20000000000 */
[----:B------:R-:W-:Y:S01]  /*1277c0*/  ISETP.LT.AND P5, PT, R44, UR10, !P5 ;  /* 0x0000000a2c007c0c */ /* 0x000fe2000efa1270 */
[----:B------:R-:W0:Y:S03]  /*1277d0*/  LDCU UR6, c[0x0][0x398] ;  /* 0x00007300ff0677ac */ /* 0x000e260008000800 */
[----:B------:R-:W-:-:S03]  /*1277e0*/  ISETP.GE.AND P3, PT, R0, UR23, PT ;  /* 0x0000001700007c0c */ /* 0x000fc6000bf66270 */
[----:B---3--:R3:W-:Y:S01]  /*1277f0*/  @P4 STG.E.U8 desc[UR62][R50.64], R2 ;  /* 0x0000000232004986 */ /* 0x0087e2000c10113e */
[----:B-1----:R-:W-:Y:S01]  /*127800*/  ISETP.LT.AND P4, PT, R42, UR4, !P3 ;  /* 0x000000042a007c0c */ /* 0x002fe2000df81270 */
[----:B------:R-:W-:Y:S01]  /*127810*/  VIADD R0, R45, 0x1dd ;  /* 0x000001dd2d007836 */ /* 0x000fe20000000000 */
[----:B------:R-:W1:Y:S01]  /*127820*/  LDCU UR10, c[0x0][0x398] ;  /* 0x00007300ff0a77ac */ /* 0x000e620008000800 */
[----:B------:R-:W1:Y:S01]  /*127830*/  LDCU UR23, c[0x0][0x398] ;  /* 0x00007300ff1777ac */ /* 0x000e620008000800 */
[----:B---3--:R-:W3:Y:S01]  /*127840*/  LDL.LU.64 R50, [R1+0x1658] ;  /* 0x0016580001327983 */ /* 0x008ee20000300a00 */
[----:B------:R-:W-:Y:S01]  /*127850*/  PRMT R2, R54, 0x7772, RZ ;  /* 0x0000777236027816 */ /* 0x000fe200000000ff */
[----:B------:R-:W1:Y:S04]  /*127860*/  LDCU UR4, c[0x0][0x39c] ;  /* 0x00007380ff0477ac */ /* 0x000e680008000800 */
[----:B----4-:R4:W-:Y:S01]  /*127870*/  @P6 STG.E.U8 desc[UR62][R48.64], R2 ;  /* 0x0000000230006986 */ /* 0x0109e2000c10113e */
[----:B0-----:R-:W-:Y:S01]  /*127880*/  ISETP.LT.AND P3, PT, R44, UR16, !P3 ;  /* 0x000000102c007c0c */ /* 0x001fe2000df61270 */
[----:B------:R-:W0:Y:S01]  /*127890*/  LDCU UR16, c[0x0][0x398] ;  /* 0x00007300ff1077ac */ /* 0x000e220008000800 */
[----:B------:R-:W-:Y:S01]  /*1278a0*/  ISETP.GE.AND P6, PT, R0, UR25, PT ;  /* 0x0000001900007c0c */ /* 0x000fe2000bfc6270 */
        /* <DEDUP_REMOVED lines=11> */
[----:B------:R-:W-:Y:S01]  /*127960*/  ISETP.LT.AND P5, PT, R42, UR6, !P6 ;  /* 0x000000062a007c0c */ /* 0x000fe2000f7a1270 */
[C---:B------:R-:W-:Y:S01]  /*127970*/  VIADD R2, R45.reuse, 0x1de ;  /* 0x000001de2d027836 */ /* 0x040fe20000000000 */
[----:B-1----:R-:W-:Y:S01]  /*127980*/  ISETP.LT.AND P6, PT, R44, UR10, !P6 ;  /* 0x0000000a2c007c0c */ /* 0x002fe2000f7c1270 */
[----:B------:R-:W0:Y:S03]  /*127990*/  LDCU UR10, c[0x0][0x398] ;  /* 0x00007300ff0a77ac */ /* 0x000e260008000800 */
[----:B------:R-:W-:Y:S01]  /*1279a0*/  ISETP.GE.AND P4, PT, R2, UR27, PT ;  /* 0x0000001b02007c0c */ /* 0x000fe2000bf86270 */
[----:B------:R-:W-:Y:S01]  /*1279b0*/  VIADD R0, R45, 0x1df ;  /* 0x000001df2d007836 */ /* 0x000fe20000000000 */
[----:B------:R-:W-:Y:S01]  /*1279c0*/  PRMT R2, R57, 0x7772, RZ ;  /* 0x0000777239027816 */ /* 0x000fe200000000ff */
[----:B------:R-:W1:Y:S01]  /*1279d0*/  LDCU UR6, c[0x0][0x39c] ;  /* 0x00007380ff0677ac */ /* 0x000e620008000800 */
[----:B------:R-:W-:-:S02]  /*1279e0*/  ISETP.LT.AND P3, PT, R42, UR18, !P4 ;  /* 0x000000122a007c0c */ /* 0x000fc4000e761270 */
[----:B------:R-:W-:Y:S01]  /*1279f0*/  PRMT R3, R57, 0x7773, RZ ;  /* 0x0000777339037816 */ /* 0x000fe200000000ff */
[----:B---3--:R3:W-:Y:S01]  /*127a00*/  @P5 STG.E.U8 desc[UR62][R50.64], R2 ;  /* 0x0000000232005986 */ /* 0x0087e2000c10113e */
[----:B------:R-:W-:Y:S01]  /*127a10*/  ISETP.GE.AND P5, PT, R0, UR46, PT ;  /* 0x0000002e00007c0c */ /* 0x000fe2000bfa6270 */
[----:B------:R-:W0:Y:S01]  /*127a20*/  LDCU UR18, c[0x0][0x398] ;  /* 0x00007300ff1277ac */ /* 0x000e220008000800 */
[----:B------:R-:W-:Y:S01]  /*127a30*/  ISETP.LT.AND P4, PT, R44, UR16, !P4 ;  /* 0x000000102c007c0c */ /* 0x000fe2000e781270 */
[----:B------:R-:W0:Y:S01]  /*127a40*/  LDCU UR16, c[0x0][0x398] ;  /* 0x00007300ff1077ac */ /* 0x000e220008000800 */
[----:B---3--:R-:W3:Y:S04]  /*127a50*/  LDL.LU.64 R50, [R1+0x1668] ;  /* 0x0016680001327983 */ /* 0x008ee80000300a00 */
[----:B------:R-:W3:Y:S01]  /*127a60*/  LDL.LU R57, [R1+0x320] ;  /* 0x0003200001397983 */ /* 0x000ee20000300800 */
[----:B------:R-:W-:-:S03]  /*127a70*/  VIADD R2, R45, 0x1e0 ;  /* 0x000001e02d027836 */ /* 0x000fc60000000000 */
[----:B----4-:R4:W-:Y:S01]  /*127a80*/  @P6 STG.E.U8 desc[UR62][R48.64], R3 ;  /* 0x0000000330006986 */ /* 0x0109e2000c10113e */
[----:B------:R-:W-:Y:S02]  /*127a90*/  PRMT R0, R56, 0x7770, RZ ;  /* 0x0000777038007816 */ /* 0x000fe400000000ff */
[----:B0-----:R-:W-:Y:S01]  /*127aa0*/  ISETP.LT.AND P6, PT, R42, UR10, !P5 ;  /* 0x0000000a2a007c0c */ /* 0x001fe2000efc1270 */
[----:B------:R-:W0:Y:S01]  /*127ab0*/  LDCU UR10, c[0x0][0x39c] ;  /* 0x00007380ff0a77ac */ /* 0x000e220008000800 */
[----:B----4-:R-:W4:Y:S04]  /*127ac0*/  LDL.LU.64 R48, [R1+0x1688] ;  /* 0x0016880001307983 */ /* 0x010f280000300a00 */
[----:B-----5:R5:W-:Y:S01]  /*127ad0*/  @P3 STG.E.U8 desc[UR62][R52.64], R0 ;  /* 0x0000000034003986 */ /* 0x020be2000c10113e */
[----:B------:R-:W-:-:S02]  /*127ae0*/  ISETP.GE.AND P3, PT, R2, UR45, PT ;  /* 0x0000002d02007c0c */ /* 0x000fc4000bf66270 */
        /* <DEDUP_REMOVED lines=9> */
[----:B------:R-:W-:Y:S01]  /*127b80*/  ISETP.LT.AND P5, PT, R44, UR20, !P5 ;  /* 0x000000142c007c0c */ /* 0x000fe2000efa1270 */
[----:B------:R-:W0:Y:S01]  /*127b90*/  LDCU UR20, c[0x0][0x398] ;  /* 0x00007300ff1477ac */ /* 0x000e220008000800 */
[----:B------:R-:W-:-:S02]  /*127ba0*/  ISETP.LT.AND P4, PT, R42, UR18, !P3 ;  /* 0x000000122a007c0c */ /* 0x000fc4000df81270 */
[----:B------:R-:W-:Y:S01]  /*127bb0*/  PRMT R3, R56, 0x7773, RZ ;  /* 0x0000777338037816 */ /* 0x000fe200000000ff */
[----:B------:R-:W0:Y:S01]  /*127bc0*/  LDCU UR18, c[0x0][0x398] ;  /* 0x00007300ff1277ac */ /* 0x000e220008000800 */
[C---:B------:R-:W-:Y:S01]  /*127bd0*/  VIADD R2, R45.reuse, 0x1e1 ;  /* 0x000001e12d027836 */ /* 0x040fe20000000000 */
[----:B------:R-:W-:Y:S01]  /*127be0*/  ISETP.LT.AND P3, PT, R44, UR16, !P3 ;  /* 0x000000102c007c0c */ /* 0x000fe2000df61270 */
[----:B------:R-:W0:Y:S03]  /*127bf0*/  LDCU UR16, c[0x0][0x398] ;  /* 0x00007300ff1077ac */ /* 0x000e260008000800 */
[----:B------:R-:W-:Y:S02]  /*127c00*/  ISETP.GE.AND P6, PT, R2, UR43, PT ;  /* 0x0000002b02007c0c */ /* 0x000fe4000bfc6270 */
[----:B---3--:R3:W-:Y:S01]  /*127c10*/  @P5 STG.E.U8 desc[UR62][R50.64], R3 ;  /* 0x0000000332005986 */ /* 0x0087e2000c10113e */
[----:B------:R-:W-:Y:S01]  /*127c20*/  VIADD R2, R45, 0x1e2 ;  /* 0x000001e22d027836 */ /* 0x000fe20000000000 */
[----:B------:R-:W-:-:S02]  /*127c30*/  PRMT R0, R57, 0x7770, RZ ;  /* 0x0000777039007816 */ /* 0x000fc400000000ff */
[----:B------:R-:W-:Y:S01]  /*127c40*/  ISETP.LT.AND P5, PT, R42, UR22, !P6 ;  /* 0x000000162a007c0c */ /* 0x000fe2000f7a1270 */
[----:B------:R-:W1:Y:S01]  /*127c50*/  LDCU UR22, c[0x0][0x398] ;  /* 0x00007300ff1677ac */ /* 0x000e620008000800 */
[----:B---3--:R-:W3:Y:S01]  /*127c60*/  LDL.LU.64 R50, [R1+0x16a8] ;  /* 0x0016a80001327983 */ /* 0x008ee20000300a00 */
[----:B0-----:R-:W-:Y:S01]  /*127c70*/  ISETP.LT.AND P6, PT, R44, UR20, !P6 ;  /* 0x000000142c007c0c */ /* 0x001fe2000f7c1270 */
[----:B------:R-:W0:Y:S02]  /*127c80*/  LDCU UR20, c[0x0][0x398] ;  /* 0x00007300ff1477ac */ /* 0x000e240008000800 */
[----:B----4-:R4:W-:Y:S01]  /*127c90*/  @P4 STG.E.U8 desc[UR62][R48.64], R0 ;  /* 0x0000000030004986 */ /* 0x0109e2000c10113e */
[----:B------:R-:W-:Y:S01]  /*127ca0*/  ISETP.GE.AND P4, PT, R2, UR38, PT ;  /* 0x0000002602007c0c */ /* 0x000fe2000bf86270 */
[----:B------:R-:W-:Y:S02]  /*127cb0*/  VIADD R2, R45, 0x1e3 ;  /* 0x000001e32d027836 */ /* 0x000fe40000000000 */
[----:B----4-:R-:W4:Y:S01]  /*127cc0*/  LDL.LU.64 R48, [R1+0x16c0] ;  /* 0x0016c00001307983 */ /* 0x010f220000300a00 */
[----:B------:R-:W-:-:S05]  /*127cd0*/  PRMT R0, R57, 0x7771, RZ ;  /* 0x0000777139007816 */ /* 0x000fca00000000ff */
[----:B-----5:R5:W-:Y:S01]  /*127ce0*/  @P3 STG.E.U8 desc[UR62][R52.64], R0 ;  /* 0x0000000034003986 */ /* 0x020be2000c10113e */
[----:B------:R-:W-:Y:S01]  /*127cf0*/  ISETP.LT.AND P3, PT, R42, UR18, !P4 ;  /* 0x000000122a007c0c */ /* 0x000fe2000e761270 */
[----:B------:R-:W0:Y:S02]  /*127d00*/  LDCU UR18, c[0x0][0x398] ;  /* 0x00007300ff1277ac */ /* 0x000e240008000800 */
        /* <DEDUP_REMOVED lines=13> */
[----:B-1----:R-:W-:-:S02]  /*127de0*/  ISETP.LT.AND P6, PT, R42, UR22, !P5 ;  /* 0x000000162a007c0c */ /* 0x002fc4000efc1270 */
[----:B------:R-:W-:Y:S01]  /*127df0*/  PRMT R2, R54, 0x7771, RZ ;  /* 0x0000777136027816 */ /* 0x000fe200000000ff */
[----:B------:R-:W-:Y:S01]  /*127e00*/  VIADD R0, R45, 0x1e4 ;  /* 0x000001e42d007836 */ /* 0x000fe20000000000 */
[----:B------:R-:W-:Y:S01]  /*127e10*/  ISETP.LT.AND P5, PT, R44, UR20, !P5 ;  /* 0x000000142c007c0c */ /* 0x000fe2000efa1270 */
[----:B------:R-:W1:Y:S03]  /*127e20*/  LDCU UR22, c[0x0][0x398] ;  /* 0x00007300ff1677ac */ /* 0x000e660008000800 */
[----:B------:R-:W-:-:S03]  /*127e30*/  ISETP.GE.AND P3, PT, R0, UR35, PT ;  /* 0x0000002300007c0c */ /* 0x000fc6000bf66270 */
[----:B---3--:R3:W-:Y:S01]  /*127e40*/  @P4 STG.E.U8 desc[UR62][R50.64], R2 ;  /* 0x0000000232004986 */ /* 0x0087e2000c10113e */
[----:B------:R-:W-:Y:S01]  /*127e50*/  ISETP.LT.AND P4, PT, R42, UR18, !P3 ;  /* 0x000000122a007c0c */ /* 0x000fe2000df81270 */
[----:B------:R-:W-:Y:S01]  /*127e60*/  VIADD R0, R45, 0x1e5 ;  /* 0x000001e52d007836 */ /* 0x000fe20000000000 */
[----:B------:R-:W0:Y:S01]  /*127e70*/  LDCU UR20, c[0x0][0x398] ;  /* 0x00007300ff1477ac */ /* 0x000e220008000800 */
        /* <DEDUP_REMOVED lines=23> */
[----:B------:R-:W1:Y:S01]  /*127ff0*/  LDCU UR20, c[0x0][0x398] ;  /* 0x00007300ff1477ac */ /* 0x000e620008000800 */
[----:B------:R-:W-:Y:S02]  /*128000*/  PRMT R2, R56, 0x7772, RZ ;  /* 0x0000777238027816 */ /* 0x000fe400000000ff */
[----:B------:R-:W-:Y:S01]  /*128010*/  ISETP.LT.AND P3, PT, R42, UR18, !P4 ;  /* 0x000000122a007c0c */ /* 0x000fe2000e761270 */
[C---:B------:R-:W-:Y:S01]  /*128020*/  VIADD R0, R45.reuse, 0x1e7 ;  /* 0x000001e72d007836 */ /* 0x040fe20000000000 */
[----:B------:R-:W-:Y:S01]  /*128030*/  PRMT R3, R56, 0x7773, RZ ;  /* 0x0000777338037816 */ /* 0x000fe200000000ff */
[----:B---3--:R3:W-:Y:S01]  /*128040*/  @P5 STG.E.U8 desc[UR62][R50.64], R2 ;  /* 0x0000000232005986 */ /* 0x0087e2000c10113e */
[----:B------:R-:W1:Y:S02]  /*128050*/  LDCU UR18, c[0x0][0x39c] ;  /* 0x00007380ff1277ac */ /* 0x000e640008000800 */
[----:B------:R-:W-:Y:S01]  /*128060*/  ISETP.GE.AND P5, PT, R0, UR24, PT ;  /* 0x0000001800007c0c */ /* 0x000fe2000bfa6270 */
[----:B------:R-:W1:Y:S01]  /*128070*/  LDCU UR24, c[0x0][0x398] ;  /* 0x00007300ff1877ac */ /* 0x000e620008000800 */
[----:B---3--:R-:W3:Y:S04]  /*128080*/  LDL.LU.64 R50, [R1+0x1718] ;  /* 0x0017180001327983 */ /* 0x008ee80000300a00 */
[----:B------:R-:W3:Y:S01]  /*128090*/  LDL.LU R56, [R1+0x310] ;  /* 0x0003100001387983 */ /* 0x000ee20000300800 */
[----:B0-----:R-:W-:Y:S01]  /*1280a0*/  ISETP.LT.AND P4, PT, R44, UR22, !P4 ;  /* 0x000000162c007c0c */ /* 0x001fe2000e781270 */
[----:B------:R-:W-:Y:S01]  /*1280b0*/  VIADD R2, R45, 0x1e8 ;  /* 0x000001e82d027836 */ /* 0x000fe20000000000 */
[----:B------:R-:W0:Y:S01]  /*1280c0*/  LDCU UR22, c[0x0][0x398] ;  /* 0x00007300ff1677ac */ /* 0x000e220008000800 */
[----:B------:R-:W3:Y:S01]  /*1280d0*/  LDL.LU.64 R60, [R1+0x1710] ;  /* 0x00171000013c7983 */ /* 0x000ee20000300a00 */
[----:B----4-:R-:W-:-:S03]  /*1280e0*/  PRMT R0, R57, 0x7770, RZ ;  /* 0x0000777039007816 */ /* 0x010fc600000000ff */
[----:B------:R-:W-:Y:S01]  /*1280f0*/  @P6 STG.E.U8 desc[UR62][R48.64], R3 ;  /* 0x0000000330006986 */ /* 0x000fe2000c10113e */
[----:B-1----:R-:W-:Y:S01]  /*128100*/  ISETP.LT.AND P6, PT, R42, UR20, !P5 ;  /* 0x000000142a007c0c */ /* 0x002fe2000efc1270 */
[----:B------:R-:W1:Y:S02]  /*128110*/  LDCU UR20, c[0x0][0x398] ;  /* 0x00007300ff1477ac */ /* 0x000e640008000800 */
[----:B-----5:R4:W-:Y:S01]  /*128120*/  @P3 STG.E.U8 desc[UR62][R52.64], R0 ;  /* 0x0000000034003986 */ /* 0x0209e2000c10113e */
[----:B------:R-:W-:Y:S01]  /*128130*/  ISETP.GE.AND P3, PT, R2, UR14, PT ;  /* 0x0000000e02007c0c */ /* 0x000fe2000bf66270 */
[----:B------:R-:W5:Y:S01]  /*128140*/  LDCU UR14, c[0x0][0x39c] ;  /* 0x00007380ff0e77ac */ /* 0x000f620008000800 */
[C---:B------:R-:W-:Y:S01]  /*128150*/  PRMT R2, R57.reuse, 0x7771, RZ ;  /* 0x0000777139027816 */ /* 0x040fe200000000ff */
[----:B----4-:R-:W4:Y:S01]  /*128160*/  LDL.LU.64 R52, [R1+0x1708] ;  /* 0x0017080001347983 */ /* 0x010f220000300a00 */
        /* <DEDUP_REMOVED lines=8> */
[----:B------:R-:W-:Y:S01]  /*1281f0*/  VIADD R2, R45, 0x1e9 ;  /* 0x000001e92d027836 */ /* 0x000fe20000000000 */
[----:B------:R-:W-:Y:S01]  /*128200*/  ISETP.LT.AND P4, PT, R42, UR24, !P3 ;  /* 0x000000182a007c0c */ /* 0x000fe2000df81270 */
[----:B------:R-:W0:Y:S01]  /*128210*/  LDCU UR23, c[0x0][0x398] ;  /* 0x00007300ff1777ac */ /* 0x000e220008000800 */
[----:B------:R-:W-:-:S02]  /*128220*/  PRMT R3, R57, 0x7773, RZ ;  /* 0x0000777339037816 */ /* 0x000fc400000000ff */
[----:B------:R-:W-:Y:S01]  /*128230*/  ISETP.GE.AND P6, PT, R2, UR12, PT ;  /* 0x0000000c02007c0c */ /* 0x000fe2000bfc6270 */
[----:B------:R-:W0:Y:S01]  /*128240*/  LDCU UR12, c[0x0][0x398] ;  /* 0x00007300ff0c77ac */ /* 0x000e220008000800 */
[----:B------:R-:W-:Y:S01]  /*128250*/  ISETP.LT.AND P3, PT, R44, UR22, !P3 ;  /* 0x000000162c007c0c */ /* 0x000fe2000df61270 */
[----:B------:R-:W-:Y:S01]  /*128260*/  VIADD R2, R45, 0x1ea ;  /* 0x000001ea2d027836 */ /* 0x000fe20000000000 */
[----:B------:R-:W0:Y:S03]  /*128270*/  LDCU UR22, c[0x0][0x398] ;  /* 0x00007300ff1677ac */ /* 0x000e260008000800 */
[----:B---3--:R3:W-:Y:S01]  /*128280*/  @P5 STG.E.U8 desc[UR62][R50.64], R3 ;  /* 0x0000000332005986 */ /* 0x0087e2000c10113e */
[----:B------:R-:W-:Y:S02]  /*128290*/  PRMT R0, R56, 0x7770, RZ ;  /* 0x0000777038007816 */ /* 0x000fe400000000ff */
[----:B-1----:R-:W-:Y:S01]  /*1282a0*/  ISETP.LT.AND P5, PT, R42, UR20, !P6 ;  /* 0x000000142a007c0c */ /* 0x002fe2000f7a1270 */
[----:B------:R-:W1:Y:S01]  /*1282b0*/  LDCU UR20, c[0x0][0x398] ;  /* 0x00007300ff1477ac */ /* 0x000e620008000800 */
[----:B---3--:R-:W3:Y:S04]  /*1282c0*/  LDL.LU.64 R50, [R1+0x1770] ;  /* 0x0017700001327983 */ /* 0x008ee80000300a00 */
[----:B------:R1:W-:Y:S01]  /*1282d0*/  @P4 STG.E.U8 desc[UR62][R60.64], R0 ;  /* 0x000000003c004986 */ /* 0x0003e2000c10113e */
[----:B------:R-:W-:-:S02]  /*1282e0*/  ISETP.GE.AND P4, PT, R2, UR8, PT ;  /* 0x0000000802007c0c */ /* 0x000fc4000bf86270 */
[----:B0-----:R-:W-:Y:S01]  /*1282f0*/  ISETP.LT.AND P6, PT, R44, UR23, !P6 ;  /* 0x000000172c007c0c */ /* 0x001fe2000f7c1270 */
[----:B------:R-:W-:Y:S01]  /*128300*/  VIADD R2, R45, 0x1eb ;  /* 0x000001eb2d027836 */ /* 0x000fe20000000000 */
[----:B------:R-:W0:Y:S01]  /*128310*/  LDCU UR8, c[0x0][0x398] ;  /* 0x00007300ff0877ac */ /* 0x000e220008000800 */
[----:B-1----:R-:W3:Y:S01]  /*128320*/  LDL.LU.64 R60, [R1+0x1768] ;  /* 0x00176800013c7983 */ /* 0x002ee20000300a00 */
[----:B------:R-:W-:-:S05]  /*128330*/  PRMT R0, R56, 0x7771, RZ ;  /* 0x0000777138007816 */ /* 0x000fca00000000ff */
[----:B----4-:R1:W-:Y:S01]  /*128340*/  @P3 STG.E.U8 desc[UR62][R52.64], R0 ;  /* 0x0000000034003986 */ /* 0x0103e2000c10113e */
[----:B------:R-:W-:Y:S01]  /*128350*/  ISETP.LT.AND P3, PT, R42, UR12, !P4 ;  /* 0x0000000c2a007c0c */ /* 0x000fe2000e761270 */
[----:B------:R-:W4:Y:S02]  /*128360*/  LDCU UR12, c[0x0][0x398] ;  /* 0x00007300ff0c77ac */ /* 0x000f240008000800 */
[----:B-1----:R-:W4:Y:S01]  /*128370*/  LDL.LU.64 R52, [R1+0x1760] ;  /* 0x0017600001347983 */ /* 0x002f220000300a00 */
[----:B------:R-:W-:-:S03]  /*128380*/  PRMT R0, R56, 0x7772, RZ ;  /* 0x0000777238007816 */ /* 0x000fc600000000ff */
[----:B------:R-:W4:Y:S04]  /*128390*/  LDL.LU R57, [R1+0x318] ;  /* 0x0003180001397983 */ /* 0x000f280000300800 */
[----:B-----5:R1:W-:Y:S01]  /*1283a0*/  @P5 STG.E.U8 desc[UR62][R48.64], R0 ;  /* 0x0000000030005986 */ /* 0x0203e2000c10113e */
[----:B------:R-:W-:Y:S01]  /*1283b0*/  ISETP.GE.AND P5, PT, R2, UR4, PT ;  /* 0x0000000402007c0c */ /* 0x000fe2000bfa6270 */
[----:B------:R-:W5:Y:S01]  /*1283c0*/  LDCU UR4, c[0x0][0x398] ;  /* 0x00007300ff0477ac */ /* 0x000f620008000800 */
[----:B------:R-:W-:Y:S02]  /*1283d0*/  PRMT R2, R54, 0x7770, RZ ;  /* 0x0000777036027816 */ /* 0x000fe400000000ff */
[----:B-1----:R-:W-:Y:S01]  /*1283e0*/  PRMT R0, R56, 0x7773, RZ ;  /* 0x0000777338007816 */ /* 0x002fe200000000ff */
[----:B------:R-:W4:Y:S04]  /*1283f0*/  LDL.LU.64 R48, [R1+0x17a0] ;  /* 0x0017a00001307983 */ /* 0x000f280000300a00 */
[----:B------:R-:W-:Y:S04]  /*128400*/  @P6 STG.E.U8 desc[UR62][R46.64], R0 ;  /* 0x000000002e006986 */ /* 0x000fe8000c10113e */
[----:B--2---:R1:W-:Y:S04]  /*128410*/  @P3 STG.E.U8 desc[UR62][R58.64], R2 ;  /* 0x000000023a003986 */ /* 0x0043e8000c10113e */
[----:B-1----:R-:W2:Y:S01]  /*128420*/  LDL.LU.64 R58, [R1+0x1798] ;  /* 0x00179800013a7983 */ /* 0x002ea20000300a00 */
[----:B------:R-:W-:-:S02]  /*128430*/  ISETP.LT.AND P4, PT, R44, UR22, !P4 ;  /* 0x000000162c007c0c */ /* 0x000fc4000e781270 */
[----:B0-----:R-:W-:Y:S01]  /*128440*/  ISETP.LT.AND P6, PT, R42, UR8, !P5 ;  /* 0x000000082a007c0c */ /* 0x001fe2000efc1270 */
[----:B------:R-:W-:Y:S01]  /*128450*/  VIADD R0, R45, 0x1ec ;  /* 0x000001ec2d007836 */ /* 0x000fe20000000000 */
[----:B------:R-:W-:Y:S01]  /*128460*/  PRMT R2, R54, 0x7771, RZ ;  /* 0x0000777136027816 */ /* 0x000fe200000000ff */
[----:B------:R-:W0:Y:S01]  /*128470*/  LDCU UR8, c[0x0][0x398] ;  /* 0x00007300ff0877ac */ /* 0x000e220008000800 */
[----:B------:R-:W-:Y:S02]  /*128480*/  ISETP.LT.AND P5, PT, R44, UR20, !P5 ;  /* 0x000000142c007c0c */ /* 0x000fe4000efa1270 */
[----:B------:R-:W-:-:S05]  /*128490*/  ISETP.GE.AND P3, PT, R0, UR6, PT ;  /* 0x0000000600007c0c */ /* 0x000fca000bf66270 */
[----:B---3--:R1:W-:Y:S01]  /*1284a0*/  @P4 STG.E.U8 desc[UR62][R50.64], R2 ;  /* 0x0000000232004986 */ /* 0x0083e2000c10113e */
[----:B-----5:R-:W-:Y:S01]  /*1284b0*/  ISETP.LT.AND P4, PT, R42, UR4, !P3 ;  /* 0x000000042a007c0c */ /* 0x020fe2000df81270 */
[----:B------:R-:W-:Y:S01]  /*1284c0*/  VIADD R0, R45, 0x1ed ;  /* 0x000001ed2d007836 */ /* 0x000fe20000000000 */
[----:B------:R-:W3:Y:S01]  /*1284d0*/  LDCU UR6, c[0x0][0x398] ;  /* 0x00007300ff0677ac */ /* 0x000ee20008000800 */
[C---:B-1----:R-:W-:Y:S01]  /*1284e0*/  PRMT R2, R54.reuse, 0x7772, RZ ;  /* 0x0000777236027816 */ /* 0x042fe200000000ff */
[----:B------:R-:W5:Y:S01]  /*1284f0*/  LDL.LU.64 R50, [R1+0x17b8] ;  /* 0x0017b80001327983 */ /* 0x000f620000300a00 */
[----:B------:R-:W1:Y:S03]  /*128500*/  LDCU UR4, c[0x0][0x39c] ;  /* 0x00007380ff0477ac */ /* 0x000e660008000800 */
[----:B------:R0:W-:Y:S04]  /*128510*/  @P6 STG.E.U8 desc[UR62][R60.64], R2 ;  /* 0x000000023c006986 */ /* 0x0001e8000c10113e */
[----:B------:R-:W5:Y:S04]  /*128520*/  LDL.LU.64 R46, [R1+0x1790] ;  /* 0x00179000012e7983 */ /* 0x000f680000300a00 */
[----:B------:R-:W5:Y:S01]  /*128530*/  LDL.LU R56, [R1+0x31c] ;  /* 0x00031c0001387983 */ /* 0x000f620000300800 */
[----:B0-----:R-:W-:-:S02]  /*128540*/  PRMT R2, R54, 0x7773, RZ ;  /* 0x0000777336027816 */ /* 0x001fc400000000ff */
[----:B----4-:R-:W-:Y:S01]  /*128550*/  ISETP.LT.AND P3, PT, R44, UR12, !P3 ;  /* 0x0000000c2c007c0c */ /* 0x010fe2000df61270 */
[----:B------:R-:W0:Y:S01]  /*128560*/  LDCU UR12, c[0x0][0x398] ;  /* 0x00007300ff0c77ac */ /* 0x000e220008000800 */
[----:B------:R-:W-:Y:S01]  /*128570*/  ISETP.GE.AND P6, PT, R0, UR10, PT ;  /* 0x0000000a00007c0c */ /* 0x000fe2000bfc6270 */
[----:B------:R-:W4:Y:S01]  /*128580*/  LDCU UR10, c[0x0][0x398] ;  /* 0x00007300ff0a77ac */ /* 0x000f220008000800 */
        /* <DEDUP_REMOVED lines=9> */
[C---:B------:R-:W-:Y:S01]  /*128620*/  VIADD R2, R45.reuse, 0x1ee ;  /* 0x000001ee2d027836 */ /* 0x040fe20000000000 */
[----:B------:R-:W-:Y:S01]  /*128630*/  ISETP.LT.AND P6, PT, R44, UR8, !P6 ;  /* 0x000000082c007c0c */ /* 0x000fe2000f7c1270 */
[----:B------:R-:W0:Y:S01]  /*128640*/  LDCU UR8, c[0x0][0x398] ;  /* 0x00007300ff0877ac */ /* 0x000e220008000800 */
[----:B------:R-:W-:Y:S01]  /*128650*/  VIADD R0, R45, 0x1ef ;  /* 0x000001ef2d007836 */ /* 0x000fe20000000000 */
[C---:B------:R-:W-:Y:S01]  /*128660*/  PRMT R3, R57.reuse, 0x7773, RZ ;  /* 0x0000777339037816 */ /* 0x040fe200000000ff */
[----:B------:R-:W3:Y:S01]  /*128670*/  LDL.LU.64 R48, [R1+0x17c8] ;  /* 0x0017c80001307983 */ /* 0x000ee20000300a00 */
[----:B------:R-:W-:Y:S01]  /*128680*/  ISETP.GE.AND P4, PT, R2, UR16, PT ;  /* 0x0000001002007c0c */ /* 0x000fe2000bf86270 */
[----:B------:R-:W0:Y:S01]  /*128690*/  LDCU UR16, c[0x0][0x398] ;  /* 0x00007300ff1077ac */ /* 0x000e220008000800 */
[----:B------:R-:W-:-:S02]  /*1286a0*/  PRMT R2, R57, 0x7772, RZ ;  /* 0x0000777239027816 */ /* 0x000fc400000000ff */
[----:B----4-:R-:W-:Y:S01]  /*1286b0*/  ISETP.LT.AND P3, PT, R42, UR10, !P4 ;  /* 0x0000000a2a007c0c */ /* 0x010fe2000e761270 */
[----:B------:R-:W4:Y:S02]  /*1286c0*/  LDCU UR10, c[0x0][0x398] ;  /* 0x00007300ff0a77ac */ /* 0x000f240008000800 */
[----:B-----5:R5:W-:Y:S01]  /*1286d0*/  @P5 STG.E.U8 desc[UR62][R50.64], R2 ;  /* 0x0000000232005986 */ /* 0x020be2000c10113e */
[----:B------:R-:W-:Y:S01]  /*1286e0*/  ISETP.GE.AND P5, PT, R0, UR18, PT ;  /* 0x0000001200007c0c */ /* 0x000fe2000bfa6270 */
[----:B------:R-:W0:Y:S01]  /*1286f0*/  LDCU UR6, c[0x0][0x39c] ;  /* 0x00007380ff0677ac */ /* 0x000e220008000800 */
[----:B------:R-:W-:Y:S01]  /*128700*/  ISETP.LT.AND P4, PT, R44, UR12, !P4 ;  /* 0x0000000c2c007c0c */ /* 0x000fe2000e781270 */
[----:B------:R-:W1:Y:S01]  /*128710*/  LDCU UR12, c[0x0][0x398] ;  /* 0x00007300ff0c77ac */ /* 0x000e620008000800 */
[----:B------:R0:W-:Y:S04]  /*128720*/  @P6 STG.E.U8 desc[UR62][R46.64], R3 ;  /* 0x000000032e006986 */ /* 0x0001e8000c10113e */
[----:B-----5:R-:W5:Y:S01]  /*128730*/  LDL.LU R50, [R1+0x300] ;  /* 0x0003000001327983 */ /* 0x020f620000300800 */
[----:B------:R-:W-:Y:S01]  /*128740*/  PRMT R0, R56, 0x7770, RZ ;  /* 0x0000777038007816 */ /* 0x000fe200000000ff */
[----:B------:R-:W-:-:S02]  /*128750*/  VIADD R2, R45, 0x1f0 ;  /* 0x000001f02d027836 */ /* 0x000fc40000000000 */
[----:B0-----:R-:W3:Y:S01]  /*128760*/  LDL.LU.64 R46, [R1+0x17e0] ;  /* 0x0017e000012e7983 */ /* 0x001ee20000300a00 */
[----:B------:R-:W-:Y:S01]  /*128770*/  ISETP.LT.AND P6, PT, R42, UR8, !P5 ;  /* 0x000000082a007c0c */ /* 0x000fe2000efc1270 */
[----:B------:R-:W0:Y:S01]  /*128780*/  LDCU UR8, c[0x0][0x39c] ;  /* 0x00007380ff0877ac */ /* 0x000e220008000800 */
[----:B------:R-:W-:Y:S01]  /*128790*/  PRMT R3, R56, 0x7773, RZ ;  /* 0x0000777338037816 */ /* 0x000fe200000000ff */
[----:B------:R0:W-:Y:S01]  /*1287a0*/  @P3 STG.E.U8 desc[UR62][R52.64], R0 ;  /* 0x0000000034003986 */ /* 0x0001e2000c10113e */
[----:B------:R-:W-:Y:S01]  /*1287b0*/  ISETP.GE.AND P3, PT, R2, UR14, PT ;  /* 0x0000000e02007c0c */ /* 0x000fe2000bf66270 */
[----:B------:R-:W1:Y:S01]  /*1287c0*/  LDCU UR14, c[0x0][0x398] ;  /* 0x00007300ff0e77ac */ /* 0x000e620008000800 */
[C---:B------:R-:W-:Y:S01]  /*1287d0*/  PRMT R2, R56.reuse, 0x7771, RZ ;  /* 0x0000777138027816 */ /* 0x040fe200000000ff */
[----:B0-----:R-:W3:Y:S01]  /*1287e0*/  LDL.LU.64 R52, [R1+0x17d8] ;  /* 0x0017d80001347983 */ /* 0x001ee20000300a00 */
[----:B------:R-:W-:-:S03]  /*1287f0*/  PRMT R0, R56, 0x7772, RZ ;  /* 0x0000777238007816 */ /* 0x000fc600000000ff */
[----:B------:R-:W3:Y:S04]  /*128800*/  LDL.LU.64 R56, [R1+0x1800] ;  /* 0x0018000001387983 */ /* 0x000ee80000300a00 */
[----:B------:R0:W-:Y:S04]  /*128810*/  @P4 STG.E.U8 desc[UR62][R60.64], R2 ;  /* 0x000000023c004986 */ /* 0x0001e8000c10113e */
[----:B0-----:R-:W3:Y:S04]  /*128820*/  LDL.LU.64 R60, [R1+0x17f8] ;  /* 0x0017f800013c7983 */ /* 0x001ee80000300a00 */
[----:B------:R-:W3:Y:S04]  /*128830*/  LDL.LU R54, [R1+0x304] ;  /* 0x0003040001367983 */ /* 0x000ee80000300800 */
[----:B--2---:R0:W-:Y:S04]  /*128840*/  @P6 STG.E.U8 desc[UR62][R58.64], R0 ;  /* 0x000000003a006986 */ /* 0x0041e8000c10113e */
[----:B0-----:R-:W2:Y:S01]  /*128850*/  LDL.LU.64 R58, [R1+0x1828] ;  /* 0x00182800013a7983 */ /* 0x001ea20000300a00 */
[----:B------:R-:W-:Y:S01]  /*128860*/  VIADD R2, R45, 0x1f1 ;  /* 0x000001f12d027836 */ /* 0x000fe20000000000 */
[----:B------:R-:W-:Y:S01]  /*128870*/  ISETP.LT.AND P5, PT, R44, UR16, !P5 ;  /* 0x000000102c007c0c */ /* 0x000fe2000efa1270 */
[----:B------:R-:W0:Y:S01]  /*128880*/  LDCU UR16, c[0x0][0x398] ;  /* 0x00007300ff1077ac */ /* 0x000e220008000800 */
[----:B----4-:R-:W-:-:S02]  /*128890*/  ISETP.LT.AND P4, PT, R42, UR10, !P3 ;  /* 0x0000000a2a007c0c */ /* 0x010fc4000df81270 */
[----:B-1----:R-:W-:Y:S01]  /*1288a0*/  ISETP.GE.AND P6, PT, R2, UR4, PT ;  /* 0x0000000402007c0c */ /* 0x002fe2000bfc6270 */
[----:B------:R-:W1:Y:S01]  /*1288b0*/  LDCU UR4, c[0x0][0x398] ;  /* 0x00007300ff0477ac */ /* 0x000e620008000800 */
[----:B------:R-:W-:Y:S01]  /*1288c0*/  ISETP.LT.AND P3, PT, R44, UR12, !P3 ;  /* 0x0000000c2c007c0c */ /* 0x000fe2000df61270 */
[----:B------:R-:W-:Y:S01]  /*1288d0*/  VIADD R2, R45, 0x1f2 ;  /* 0x000001f22d027836 */ /* 0x000fe20000000000 */
[----:B------:R-:W4:Y:S01]  /*1288e0*/  LDCU UR10, c[0x0][0x398] ;  /* 0x00007300ff0a77ac */ /* 0x000f220008000800 */
[----:B-----5:R-:W-:-:S04]  /*1288f0*/  PRMT R0, R50, 0x7770, RZ ;  /* 0x0000777032007816 */ /* 0x020fc800000000ff */
[----:B---3--:R3:W-:Y:S01]  /*128900*/  @P5 STG.E.U8 desc[UR62][R48.64], R3 ;  /* 0x0000000330005986 */ /* 0x0087e2000c10113e */
[----:B------:R-:W-:Y:S01]  /*128910*/  ISETP.LT.AND P5, PT, R42, UR14, !P6 ;  /* 0x0000000e2a007c0c */ /* 0x000fe2000f7a1270 */
[----:B------:R-:W5:Y:S02]  /*128920*/  LDCU UR12, c[0x0][0x398] ;  /* 0x00007300ff0c77ac */ /* 0x000f640008000800 */
[----:B------:R1:W-:Y:S01]  /*128930*/  @P4 STG.E.U8 desc[UR62][R46.64], R0 ;  /* 0x000000002e004986 */ /* 0x0003e2000c10113e */
[----:B------:R-:W-:-:S03]  /*128940*/  ISETP.GE.AND P4, PT, R2, UR6, PT ;  /* 0x0000000602007c0c */ /* 0x000fc6000bf86270 */
[----:B---3--:R-:W3:Y:S01]  /*128950*/  LDL.LU.64 R48, [R1+0x1820] ;  /* 0x0018200001307983 */ /* 0x008ee20000300a00 */
[----:B0-----:R-:W-:Y:S02]  /*128960*/  ISETP.LT.AND P6, PT, R44, UR16, !P6 ;  /* 0x000000102c007c0c */ /* 0x001fe4000f7c1270 */
[----:B-1----:R-:W-:Y:S01]  /*128970*/  PRMT R0, R50, 0x7771, RZ ;  /* 0x0000777132007816 */ /* 0x002fe200000000ff */
[----:B------:R-:W3:Y:S01]  /*128980*/  LDL.LU.64 R46, [R1+0x1788] ;  /* 0x00178800012e7983 */ /* 0x000ee20000300a00 */
[----:B------:R-:W-:Y:S01]  /*128990*/  VIADD R2, R45, 0x1f3 ;  /* 0x000001f32d027836 */ /* 0x000fe20000000000 */
[----:B------:R-:W0:Y:S02]  /*1289a0*/  LDCU UR6, c[0x0][0x398] ;  /* 0x00007300ff0677ac */ /* 0x000e240008000800 */
[----:B------:R1:W-:Y:S01]  /*1289b0*/  @P3 STG.E.U8 desc[UR62][R52.64], R0 ;  /* 0x0000000034003986 */ /* 0x0003e2000c10113e */
[----:B------:R-:W-:Y:S01]  /*1289c0*/  ISETP.LT.AND P3, PT, R42, UR4, !P4 ;  /* 0x000000042a007c0c */ /* 0x000fe2000e761270 */
[----:B------:R-:W0:Y:S02]  /*1289d0*/  LDCU UR4, c[0x0][0x398] ;  /* 0x00007300ff0477ac */ /* 0x000e240008000800 */
[----:B-1----:R-:W3:Y:S01]  /*1289e0*/  LDL.LU.64 R52, [R1+0x16b0] ;  /* 0x0016b00001347983 */ /* 0x002ee20000300a00 */
[----:B------:R-:W-:-:S03]  /*1289f0*/  PRMT R0, R50, 0x7772, RZ ;  /* 0x0000777232007816 */ /* 0x000fc600000000ff */
[----:B------:R-:W3:Y:S04]  /*128a00*/  LDL.LU R51, [R1+0x308] ;  /* 0x0003080001337983 */ /* 0x000ee80000300800 */
[----:B------:R1:W-:Y:S01]  /*128a10*/  @P5 STG.E.U8 desc[UR62][R56.64], R0 ;  /* 0x0000000038005986 */ /* 0x0003e2000c10113e */
[----:B------:R-:W-:Y:S01]  /*128a20*/  ISETP.GE.AND P5, PT, R2, UR8, PT ;  /* 0x0000000802007c0c */ /* 0x000fe2000bfa6270 */
[----:B------:R-:W0:Y:S01]  /*128a30*/  LDCU UR8, c[0x0][0x398] ;  /* 0x00007300ff0877ac */ /* 0x000e220008000800 */
[----:B------:R-:W-:Y:S01]  /*128a40*/  PRMT R2, R54, 0x7770, RZ ;  /* 0x0000777036027816 */ /* 0x000fe200000000ff */
[----:B-1----:R-:W3:Y:S01]  /*128a50*/  LDL.LU.64 R56, [R1+0x15d8] ;  /* 0x0015d80001387983 */ /* 0x002ee20000300a00 */
[----:B------:R-:W-:-:S05]  /*128a60*/  PRMT R0, R50, 0x7773, RZ ;  /* 0x0000777332007816 */ /* 0x000fca00000000ff */
[----:B------:R-:W-:Y:S04]  /*128a70*/  @P6 STG.E.U8 desc[UR62][R60.64], R0 ;  /* 0x000000003c006986 */ /* 0x000fe8000c10113e */
[----:B--2---:R1:W-:Y:S04]  /*128a80*/  @P3 STG.E.U8 desc[UR62][R58.64], R2 ;  /* 0x000000023a003986 */ /* 0x0043e8000c10113e */
[----:B-1----:R-:W2:Y:S01]  /*128a90*/  LDL.LU.64 R58, [R1+0x1640] ;  /* 0x00164000013a7983 */ /* 0x002ea20000300a00 */
[----:B----4-:R-:W-:Y:S01]  /*128aa0*/  ISETP.LT.AND P4, PT, R44, UR10, !P4 ;  /* 0x0000000a2c007c0c */ /* 0x010fe2000e781270 */
[----:B------:R-:W-:Y:S01]  /*128ab0*/  VIADD R0, R45, 0x1f6 ;  /* 0x000001f62d007836 */ /* 0x000fe20000000000 */
[----:B0-----:R-:W-:Y:S01]  /*128ac0*/  ISETP.LT.AND P6, PT, R42, UR6, !P5 ;  /* 0x000000062a007c0c */ /* 0x001fe2000efc1270 */
[----:B------:R-:W4:Y:S01]  /*128ad0*/  LDL.LU.64 R60, [R1+0x1518] ;  /* 0x00151800013c7983 */ /* 0x000f220000300a00 */
[----:B------:R-:W-:Y:S01]  /*128ae0*/  PRMT R2, R54, 0x7771, RZ ;  /* 0x0000777136027816 */ /* 0x000fe200000000ff */
[----:B------:R-:W0:Y:S01]  /*128af0*/  LDCU UR6, c[0x0][0x398] ;  /* 0x00007300ff0677ac */ /* 0x000e220008000800 */
[----:B-----5:R-:W-:-:S02]  /*128b00*/  ISETP.LT.AND P5, PT, R44, UR12, !P5 ;  /* 0x0000000c2c007c0c */ /* 0x020fc4000efa1270 */
[----:B------:R-:W-:Y:S01]  /*128b10*/  ISETP.GE.AND P3, PT, R0, UR21, PT ;  /* 0x0000001500007c0c */ /* 0x000fe2000bf66270 */
[C---:B------:R-:W-:Y:S01]  /*128b20*/  VIADD R0, R45.reuse, 0x1f7 ;  /* 0x000001f72d007836 */ /* 0x040fe20000000000 */
[----:B------:R-:W-:Y:S01]  /*128b30*/  PRMT R3, R54, 0x7772, RZ ;  /* 0x0000777236037816 */ /* 0x000fe200000000ff */
[----:B------:R-:W1:Y:S02]  /*128b40*/  LDCU UR10, c[0x0][0x398] ;  /* 0x00007300ff0a77ac */ /* 0x000e640008000800 */
[----:B---3--:R3:W-:Y:S01]  /*128b50*/  @P4 STG.E.U8 desc[UR62][R48.64], R2 ;  /* 0x0000000230004986 */ /* 0x0087e2000c10113e */
[----:B------:R-:W-:Y:S01]  /*128b60*/  ISETP.LT.AND P4, PT, R42, UR4, !P1 ;  /* 0x000000042a007c0c */ /* 0x000fe2000cf81270 */
[----:B------:R-:W5:Y:S01]  /*128b70*/  LDCU UR4, c[0x0][0x398] ;  /* 0x00007300ff0477ac */ /* 0x000f620008000800 */
[----:B------:R-:W-:Y:S02]  /*128b80*/  PRMT R4, R54, 0x7773, RZ ;  /* 0x0000777336047816 */ /* 0x000fe400000000ff */
[----:B------:R-:W-:Y:S01]  /*128b90*/  ISETP.LT.AND P1, PT, R44, UR8, !P1 ;  /* 0x000000082c007c0c */ /* 0x000fe2000cf21270 */
[----:B------:R-:W0:Y:S01]  /*128ba0*/  LDCU UR8, c[0x0][0x398] ;  /* 0x00007300ff0877ac */ /* 0x000e220008000800 */
[----:B------:R-:W-:Y:S01]  /*128bb0*/  @P6 STG.E.U8 desc[UR62][R46.64], R3 ;  /* 0x000000032e006986 */ /* 0x000fe2000c10113e */
[----:B------:R-:W-:Y:S01]  /*128bc0*/  ISETP.GE.AND P6, PT, R0, UR19, PT ;  /* 0x0000001300007c0c */ /* 0x000fe2000bfc6270 */
[C---:B------:R-:W-:Y:S01]  /*128bd0*/  VIADD R5, R45.reuse, 0x1fb ;  /* 0x000001fb2d057836 */ /* 0x040fe20000000000 */
[----:B------:R-:W0:Y:S01]  /*128be0*/  LDCU UR12, c[0x0][0x398] ;  /* 0x00007300ff0c77ac */ /* 0x000e220008000800 */
[----:B---3--:R-:W3:Y:S01]  /*128bf0*/  LDL.LU.64 R48, [R1+0x14b8] ;  /* 0x0014b80001307983 */ /* 0x008ee20000300a00 */
[----:B------:R-:W-:-:S03]  /*128c00*/  VIADD R2, R45, 0x1f8 ;  /* 0x000001f82d027836 */ /* 0x000fc60000000000 */
[----:B------:R-:W3:Y:S04]  /*128c10*/  LDL.LU R50, [R1+0x30c] ;  /* 0x00030c0001327983 */ /* 0x000ee80000300800 */
[----:B------:R-:W3:Y:S04]  /*128c20*/  LDL.LU.64 R40, [R1+0x1448] ;  /* 0x0014480001287983 */ /* 0x000ee80000300a00 */
[----:B------:R-:W-:Y:S01]  /*128c30*/  @P5 STG.E.U8 desc[UR62][R52.64], R4 ;  /* 0x0000000434005986 */ /* 0x000fe2000c10113e */
[----:B------:R-:W-:-:S03]  /*128c40*/  PRMT R0, R51, 0x7770, RZ ;  /* 0x0000777033007816 */ /* 0x000fc600000000ff */
[----:B------:R-:W0:Y:S04]  /*128c50*/  LDS.128 R52, [R55] ;  /* 0x0000000037347984 */ /* 0x000e280000000c00 */
[----:B------:R1:W-:Y:S01]  /*128c60*/  @P4 STG.E.U8 desc[UR62][R56.64], R0 ;  /* 0x0000000038004986 */ /* 0x0003e2000c10113e */
[----:B------:R-:W-:Y:S02]  /*128c70*/  ISETP.GE.AND P4, PT, R2, UR17, PT ;  /* 0x0000001102007c0c */ /* 0x000fe4000bf86270 */
[C---:B------:R-:W-:Y:S01]  /*128c80*/  PRMT R2, R51.reuse, 0x7771, RZ ;  /* 0x0000777133027816 */ /* 0x040fe200000000ff */
[----:B-1----:R-:W3:Y:S04]  /*128c90*/  LDL.LU.64 R56, [R1+0x13e0] ;  /* 0x0013e00001387983 */ /* 0x002ee80000300a00 */
[----:B--2---:R1:W-:Y:S04]  /*128ca0*/  @P1 STG.E.U8 desc[UR62][R58.64], R2 ;  /* 0x000000023a001986 */ /* 0x0043e8000c10113e */
[----:B-1----:R-:W2:Y:S01]  /*128cb0*/  LDL.LU.64 R58, [R1+0x1358] ;  /* 0x00135800013a7983 */ /* 0x002ea20000300a00 */
[----:B0-----:R-:W-:Y:S01]  /*128cc0*/  ISETP.LT.AND P5, PT, R42, UR6, !P2 ;  /* 0x000000062a007c0c */ /* 0x001fe2000d7a1270 */
[----:B------:R-:W0:Y:S01]  /*128cd0*/  LDCU UR6, c[0x0][0x398] ;  /* 0x00007300ff0677ac */ /* 0x000e220008000800 */
[----:B------:R-:W-:Y:S01]  /*128ce0*/  ISETP.LT.AND P2, PT, R44, UR10, !P2 ;  /* 0x0000000a2c007c0c */ /* 0x000fe2000d741270 */
[----:B------:R-:W2:Y:S01]  /*128cf0*/  LDL.LU.64 R46, [R1+0x1308] ;  /* 0x00130800012e7983 */ /* 0x000ea20000300a00 */
[----:B------:R-:W-:Y:S01]  /*128d00*/  PRMT R3, R51, 0x7772, RZ ;  /* 0x0000777233037816 */ /* 0x000fe200000000ff */
[----:B------:R-:W-:Y:S01]  /*128d10*/  VIADD R4, R45, 0x1f9 ;  /* 0x000001f92d047836 */ /* 0x000fe20000000000 */
[----:B------:R-:W-:Y:S01]  /*128d20*/  PRMT R0, R51, 0x7773, RZ ;  /* 0x0000777333007816 */ /* 0x000fe200000000ff */
[----:B------:R-:W1:Y:S01]  /*128d30*/  LDCU UR10, c[0x0][0x398] ;  /* 0x00007300ff0a77ac */ /* 0x000e620008000800 */
[----:B-----5:R-:W-:-:S02]  /*128d40*/  ISETP.LT.AND P1, PT, R42, UR4, !P3 ;  /* 0x000000042a007c0c */ /* 0x020fc4000df21270 */
[----:B------:R-:W-:Y:S01]  /*128d50*/  ISETP.LT.AND P3, PT, R44, UR8, !P3 ;  /* 0x000000082c007c0c */ /* 0x000fe2000df61270 */
[----:B------:R-:W5:Y:S02]  /*128d60*/  LDCU UR4, c[0x0][0x398] ;  /* 0x00007300ff0477ac */ /* 0x000f640008000800 */
[----:B----4-:R4:W-:Y:S01]  /*128d70*/  @P5 STG.E.U8 desc[UR62][R60.64], R3 ;  /* 0x000000033c005986 */ /* 0x0109e2000c10113e */
[----:B------:R-:W1:Y:S03]  /*128d80*/  LDCU UR8, c[0x0][0x398] ;  /* 0x00007300ff0877ac */ /* 0x000e660008000800 */
[----:B---3--:R3:W-:Y:S01]  /*128d90*/  @P2 STG.E.U8 desc[UR62][R48.64], R0 ;  /* 0x0000000030002986 */ /* 0x0087e2000c10113e */
[----:B0-----:R-:W-:Y:S01]  /*128da0*/  ISETP.LT.AND P2, PT, R42, UR6, !P6 ;  /* 0x000000062a007c0c */ /* 0x001fe2000f741270 */
[----:B------:R-:W0:Y:S02]  /*128db0*/  LDCU UR6, c[0x0][0x398] ;  /* 0x00007300ff0677ac */ /* 0x000e240008000800 */
[----:B----4-:R-:W4:Y:S04]  /*128dc0*/  LDL.LU.64 R60, [R1+0x1248] ;  /* 0x00124800013c7983 */ /* 0x010f280000300a00 */
[----:B---3--:R-:W3:Y:S01]  /*128dd0*/  LDL.LU.64 R48, [R1+0x1190] ;  /* 0x0011900001307983 */ /* 0x008ee20000300a00 */
[----:B------:R-:W-:Y:S01]  /*128de0*/  ISETP.GE.AND P5, PT, R4, UR7, PT ;  /* 0x0000000704007c0c */ /* 0x000fe2000bfa6270 */
[----:B------:R-:W-:Y:S01]  /*128df0*/  VIADD R4, R45, 0x1fa ;  /* 0x000001fa2d047836 */ /* 0x000fe20000000000 */
[C---:B------:R-:W-:Y:S01]  /*128e00*/  PRMT R2, R50.reuse, 0x7770, RZ ;  /* 0x0000777032027816 */ /* 0x040fe200000000ff */
[----:B------:R-:W0:Y:S01]  /*128e10*/  LDCU UR7, c[0x0][0x398] ;  /* 0x00007300ff0777ac */ /* 0x000e220008000800 */
[----:B------:R-:W-:-:S02]  /*128e20*/  PRMT R0, R50, 0x7771, RZ ;  /* 0x0000777132007816 */ /* 0x000fc400000000ff */
[----:B------:R-:W-:Y:S01]  /*128e30*/  PRMT R3, R50, 0x7772, RZ ;  /* 0x0000777232037816 */ /* 0x000fe200000000ff */
[----:B------:R-:W-:Y:S01]  /*128e40*/  @P1 STG.E.U8 desc[UR62][R40.64], R2 ;  /* 0x0000000228001986 */ /* 0x000fe2000c10113e */
[----:B------:R-:W-:Y:S02]  /*128e50*/  ISETP.GE.AND P1, PT, R4, UR15, PT ;  /* 0x0000000f04007c0c */ /* 0x000fe4000bf26270 */
[----:B------:R-:W-:Y:S02]  /*128e60*/  PRMT R4, R50, 0x7773, RZ ;  /* 0x0000777332047816 */ /* 0x000fe400000000ff */
[----:B------:R-:W3:Y:S04]  /*128e70*/  LDL.LU.64 R50, [R1+0x10c0] ;  /* 0x0010c00001327983 */ /* 0x000ee80000300a00 */
[----:B------:R0:W-:Y:S04]  /*128e80*/  @P3 STG.E.U8 desc[UR62][R56.64], R0 ;  /* 0x0000000038003986 */ /* 0x0001e8000c10113e */
[----:B0-----:R-:W3:Y:S04]  /*128e90*/  LDL.LU.64 R56, [R1+0x1008] ;  /* 0x0010080001387983 */ /* 0x001ee80000300a00 */
[----:B--2---:R0:W-:Y:S04]  /*128ea0*/  @P2 STG.E.U8 desc[UR62][R58.64], R3 ;  /* 0x000000033a002986 */ /* 0x0041e8000c10113e */
[----:B0-----:R-:W2:Y:S01]  /*128eb0*/  LDL.LU.64 R58, [R1+0xf20] ;  /* 0x000f2000013a7983 */ /* 0x001ea20000300a00 */
[----:B-----5:R-:W-:Y:S01]  /*128ec0*/  ISETP.LT.AND P3, PT, R42, UR4, !P4 ;  /* 0x000000042a007c0c */ /* 0x020fe2000e761270 */
[----:B------:R-:W0:Y:S01]  /*128ed0*/  LDCU UR4, c[0x0][0x398] ;  /* 0x00007300ff0477ac */ /* 0x000e220008000800 */
[C---:B-1----:R-:W-:Y:S01]  /*128ee0*/  ISETP.LT.AND P6, PT, R44.reuse, UR10, !P6 ;  /* 0x0000000a2c007c0c */ /* 0x042fe2000f7c1270 */
[----:B------:R-:W5:Y:S01]  /*128ef0*/  LDL.LU.64 R8, [R1+0xe68] ;  /* 0x000e680001087983 */ /* 0x000f620000300a00 */
[----:B------:R-:W-:Y:S01]  /*128f00*/  ISETP.LT.AND P4, PT, R44, UR7, !P4 ;  /* 0x000000072c007c0c */ /* 0x000fe2000e781270 */
[----:B------:R-:W1:Y:S01]  /*128f10*/  LDCU UR10, c[0x0][0x398] ;  /* 0x00007300ff0a77ac */ /* 0x000e620008000800 */
[C---:B------:R-:W-:Y:S01]  /*128f20*/  PRMT R2, R52.reuse, 0x7770, RZ ;  /* 0x0000777034027816 */ /* 0x040fe200000000ff */
[----:B------:R-:W5:Y:S01]  /*128f30*/  LDL.LU.64 R36, [R1+0xd80] ;  /* 0x000d800001247983 */ /* 0x000f620000300a00 */
[----:B------:R-:W-:Y:S01]  /*128f40*/  PRMT R0, R52, 0x7771, RZ ;  /* 0x0000777134007816 */ /* 0x000fe200000000ff */
[----:B------:R-:W0:Y:S02]  /*128f50*/  LDCU UR7, c[0x0][0x398] ;  /* 0x00007300ff0777ac */ /* 0x000e240008000800 */
[----:B------:R-:W5:Y:S04]  /*128f60*/  LDL.LU.64 R38, [R1+0xcb8] ;  /* 0x000cb80001267983 */ /* 0x000f680000300a00 */
[----:B------:R-:W5:Y:S04]  /*128f70*/  LDL.LU.64 R40, [R1+0xc20] ;  /* 0x000c200001287983 */ /* 0x000f680000300a00 */
[----:B------:R1:W-:Y:S01]  /*128f80*/  @P6 STG.E.U8 desc[UR62][R46.64], R4 ;  /* 0x000000042e006986 */ /* 0x0003e2000c10113e */
[----:B------:R-:W-:Y:S01]  /*128f90*/  ISETP.LT.AND P6, PT, R42, UR6, !P5 ;  /* 0x000000062a007c0c */ /* 0x000fe2000efc1270 */
[----:B------:R-:W2:Y:S01]  /*128fa0*/  LDCU UR6, c[0x0][0x398] ;  /* 0x00007300ff0677ac */ /* 0x000ea20008000800 */
[----:B------:R-:W-:Y:S01]  /*128fb0*/  ISETP.LT.AND P5, PT, R44, UR8, !P5 ;  /* 0x000000082c007c0c */ /* 0x000fe2000efa1270 */
[----:B----4-:R4:W-:Y:S01]  /*128fc0*/  @P3 STG.E.U8 desc[UR62][R60.64], R2 ;  /* 0x000000023c003986 */ /* 0x0109e2000c10113e */
[----:B------:R-:W-:Y:S01]  /*128fd0*/  PRMT R3, R52, 0x7772, RZ ;  /* 0x0000777234037816 */ /* 0x000fe200000000ff */
[----:B------:R-:W2:Y:S02]  /*128fe0*/  LDCU UR8, c[0x0][0x398] ;  /* 0x00007300ff0877ac */ /* 0x000ea40008000800 */
[----:B---3--:R3:W-:Y:S01]  /*128ff0*/  @P4 STG.E.U8 desc[UR62][R48.64], R0 ;  /* 0x0000000030004986 */ /* 0x0087e2000c10113e */
[----:B0-----:R-:W-:Y:S01]  /*129000*/  ISETP.LT.AND P4, PT, R42, UR4, !P1 ;  /* 0x000000042a007c0c */ /* 0x001fe2000cf81270 */
[----:B------:R-:W0:Y:S01]  /*129010*/  LDCU UR4, c[0x0][0x398] ;  /* 0x00007300ff0477ac */ /* 0x000e220008000800 */
[----:B------:R-:W-:Y:S01]  /*129020*/  PRMT R52, R52, 0x7773, RZ ;  /* 0x0000777334347816 */ /* 0x000fe200000000ff */
[----:B-1----:R-:W5:Y:S04]  /*129030*/  LDL.LU.64 R46, [R1+0xbc0] ;  /* 0x000bc000012e7983 */ /* 0x002f680000300a00 */
[----:B----4-:R-:W4:Y:S01]  /*129040*/  LDL.LU.64 R60, [R1+0x8f8] ;  /* 0x0008f800013c7983 */ /* 0x010f220000300a00 */
[----:B---3--:R-:W-:-:S03]  /*129050*/  PRMT R0, R53, 0x7770, RZ ;  /* 0x0000777035007816 */ /* 0x008fc600000000ff */
[----:B------:R1:W-:Y:S04]  /*129060*/  @P6 STG.E.U8 desc[UR62][R50.64], R3 ;  /* 0x0000000332006986 */ /* 0x0003e8000c10113e */
[----:B------:R-:W3:Y:S04]  /*129070*/  LDL.LU.64 R48, [R1+0x6b0] ;  /* 0x0006b00001307983 */ /* 0x000ee80000300a00 */
[----:B-1----:R-:W3:Y:S04]  /*129080*/  LDL.LU.64 R50, [R1+0x4b8] ;  /* 0x0004b80001327983 */ /* 0x002ee80000300a00 */
[----:B------:R1:W-:Y:S04]  /*129090*/  @P5 STG.E.U8 desc[UR62][R56.64], R52 ;  /* 0x0000003438005986 */ /* 0x0003e8000c10113e */
[----:B-1----:R-:W3:Y:S04]  /*1290a0*/  LDL.LU.64 R56, [R1+0x490] ;  /* 0x0004900001387983 */ /* 0x002ee80000300a00 */
[----:B--2---:R1:W-:Y:S04]  /*1290b0*/  @P4 STG.E.U8 desc[UR62][R58.64], R0 ;  /* 0x000000003a004986 */ /* 0x0043e8000c10113e */
[----:B-1----:R-:W2:Y:S01]  /*1290c0*/  LDL.LU.64 R58, [R1+0x478] ;  /* 0x00047800013a7983 */ /* 0x002ea20000300a00 */
[----:B------:R-:W-:Y:S01]  /*1290d0*/  ISETP.GE.AND P2, PT, R5, UR11, PT ;  /* 0x0000000b05007c0c */ /* 0x000fe2000bf46270 */
[----:B------:R-:W-:-:S02]  /*1290e0*/  VIADD R4, R45, 0x1fd ;  /* 0x000001fd2d047836 */ /* 0x000fc40000000000 */
[----:B------:R-:W-:Y:S01]  /*1290f0*/  VIADD R5, R45, 0x1fc ;  /* 0x000001fc2d057836 */ /* 0x000fe20000000000 */
[----:B------:R-:W-:Y:S01]  /*129100*/  ISETP.LT.AND P1, PT, R44, UR10, !P1 ;  /* 0x0000000a2c007c0c */ /* 0x000fe2000cf21270 */
[----:B------:R-:W1:Y:S01]  /*129110*/  LDCU UR10, c[0x0][0x398] ;  /* 0x00007300ff0a77ac */ /* 0x000e620008000800 */
[----:B------:R-:W-:Y:S02]  /*129120*/  ISETP.GE.AND P6, PT, R4, UR9, PT ;  /* 0x0000000904007c0c */ /* 0x000fe4000bfc6270 */
[----:B------:R-:W-:Y:S01]  /*129130*/  ISETP.GE.AND P3, PT, R5, UR13, PT ;  /* 0x0000000d05007c0c */ /* 0x000fe2000bf66270 */
[----:B------:R-:W0:Y:S01]  /*129140*/  LDCU UR9, c[0x0][0x398] ;  /* 0x00007300ff0977ac */ /* 0x000e220008000800 */
[----:B------:R-:W-:Y:S02]  /*129150*/  ISETP.LT.AND P5, PT, R42, UR7, !P2 ;  /* 0x000000072a007c0c */ /* 0x000fe4000d7a1270 */
[----:B------:R-:W-:Y:S01]  /*129160*/  ISETP.LT.AND P2, PT, R44, UR6, !P2 ;  /* 0x000000062c007c0c */ /* 0x000fe2000d741270 */
[----:B------:R-:W1:Y:S01]  /*129170*/  LDCU UR7, c[0x0][0x398] ;  /* 0x00007300ff0777ac */ /* 0x000e620008000800 */
[----:B------:R-:W-:Y:S01]  /*129180*/  ISETP.LT.AND P4, PT, R42, UR8, !P3 ;  /* 0x000000082a007c0c */ /* 0x000fe2000df81270 */
[----:B------:R-:W4:Y:S01]  /*129190*/  LDCU UR6, c[0x0][0x398] ;  /* 0x00007300ff0677ac */ /* 0x000f220008000800 */
[----:B------:R-:W-:Y:S01]  /*1291a0*/  PRMT R2, R53, 0x7771, RZ ;  /* 0x0000777135027816 */ /* 0x000fe200000000ff */
[----:B------:R-:W-:Y:S01]  /*1291b0*/  VIADD R4, R45, 0x1fe ;  /* 0x000001fe2d047836 */ /* 0x000fe20000000000 */
[----:B------:R-:W-:-:S02]  /*1291c0*/  PRMT R3, R53, 0x7772, RZ ;  /* 0x0000777235037816 */ /* 0x000fc400000000ff */
[----:B------:R-:W-:Y:S02]  /*1291d0*/  PRMT R53, R53, 0x7773, RZ ;  /* 0x0000777335357816 */ /* 0x000fe400000000ff */
[----:B------:R-:W-:Y:S01]  /*1291e0*/  PRMT R0, R54, 0x7770, RZ ;  /* 0x0000777036007816 */ /* 0x000fe200000000ff */
[----:B-----5:R5:W-:Y:S01]  /*1291f0*/  @P1 STG.E.U8 desc[UR62][R8.64], R2 ;  /* 0x0000000208001986 */ /* 0x020be2000c10113e */
[----:B------:R-:W-:-:S03]  /*129200*/  ISETP.GE.AND P1, PT, R4, UR5, PT ;  /* 0x0000000504007c0c */ /* 0x000fc6000bf26270 */
[----:B------:R4:W-:Y:S01]  /*129210*/  @P5 STG.E.U8 desc[UR62][R36.64], R3 ;  /* 0x0000000324005986 */ /* 0x0009e2000c10113e */
[----:B0-----:R-:W-:-:S03]  /*129220*/  ISETP.LT.AND P3, PT, R44, UR4, !P3 ;  /* 0x000000042c007c0c */ /* 0x001fc6000df61270 */
[----:B------:R-:W-:Y:S01]  /*129230*/  @P2 STG.E.U8 desc[UR62][R38.64], R53 ;  /* 0x0000003526002986 */ /* 0x000fe2000c10113e */
[----:B-1----:R-:W-:-:S03]  /*129240*/  ISETP.LT.AND P5, PT, R42, UR7, !P1 ;  /* 0x000000072a007c0c */ /* 0x002fc6000cfa1270 */
[----:B------:R0:W-:Y:S01]  /*129250*/  @P4 STG.E.U8 desc[UR62][R40.64], R0 ;  /* 0x0000000028004986 */ /* 0x0001e2000c10113e */
[----:B------:R-:W-:Y:S02]  /*129260*/  ISETP.LT.AND P4, PT, R42, UR9, !P6 ;  /* 0x000000092a007c0c */ /* 0x000fe4000f781270 */
[C---:B------:R-:W-:Y:S02]  /*129270*/  ISETP.LT.AND P6, PT, R44.reuse, UR10, !P6 ;  /* 0x0000000a2c007c0c */ /* 0x040fe4000f7c1270 */
[----:B----4-:R-:W-:Y:S02]  /*129280*/  ISETP.LT.AND P1, PT, R44, UR6, !P1 ;  /* 0x000000062c007c0c */ /* 0x010fe4000cf21270 */
[----:B------:R-:W-:Y:S02]  /*129290*/  ISETP.LT.AND P2, PT, R42, UR12, !P0 ;  /* 0x0000000c2a007c0c */ /* 0x000fe4000c741270 */
[C---:B-----5:R-:W-:Y:S02]  /*1292a0*/  PRMT R2, R54.reuse, 0x7771, RZ ;  /* 0x0000777136027816 */ /* 0x060fe400000000ff */
[----:B------:R-:W-:-:S02]  /*1292b0*/  PRMT R3, R54, 0x7772, RZ ;  /* 0x0000777236037816 */ /* 0x000fc400000000ff */
[----:B------:R-:W-:Y:S02]  /*1292c0*/  PRMT R54, R54, 0x7773, RZ ;  /* 0x0000777336367816 */ /* 0x000fe400000000ff */
[C---:B0-----:R-:W-:Y:S01]  /*1292d0*/  PRMT R0, R55.reuse, 0x7770, RZ ;  /* 0x0000777037007816 */ /* 0x041fe200000000ff */
[----:B------:R0:W-:Y:S01]  /*1292e0*/  @P3 STG.E.U8 desc[UR62][R46.64], R2 ;  /* 0x000000022e003986 */ /* 0x0001e2000c10113e */
[C---:B------:R-:W-:Y:S02]  /*1292f0*/  PRMT R4, R55.reuse, 0x7771, RZ ;  /* 0x0000777137047816 */ /* 0x040fe400000000ff */
[----:B------:R-:W-:Y:S01]  /*129300*/  PRMT R5, R55, 0x7772, RZ ;  /* 0x0000777237057816 */ /* 0x000fe200000000ff */
[----:B------:R0:W-:Y:S04]  /*129310*/  @P4 STG.E.U8 desc[UR62][R60.64], R3 ;  /* 0x000000033c004986 */ /* 0x0001e8000c10113e */
[----:B---3--:R0:W-:Y:S04]  /*129320*/  @P6 STG.E.U8 desc[UR62][R48.64], R54 ;  /* 0x0000003630006986 */ /* 0x0081e8000c10113e */
[----:B------:R0:W-:Y:S04]  /*129330*/  @P5 STG.E.U8 desc[UR62][R50.64], R0 ;  /* 0x0000000032005986 */ /* 0x0001e8000c10113e */
[----:B------:R0:W-:Y:S01]  /*129340*/  @P1 STG.E.U8 desc[UR62][R56.64], R4 ;  /* 0x0000000438001986 */ /* 0x0001e2000c10113e */
[----:B------:R-:W-:-:S02]  /*129350*/  ISETP.LT.AND P0, PT, R44, UR12, !P0 ;  /* 0x0000000c2c007c0c */ /* 0x000fc4000c701270 */
[----:B------:R-:W-:Y:S01]  /*129360*/  PRMT R55, R55, 0x7773, RZ ;  /* 0x0000777337377816 */ /* 0x000fe200000000ff */
[----:B--2---:R0:W-:Y:S10]  /*129370*/  @P2 STG.E.U8 desc[UR62][R58.64], R5 ;  /* 0x000000053a002986 */ /* 0x0041f4000c10113e */
[----:B------:R-:W-:Y:S05]  /*129380*/  @!P0 EXIT ;  /* 0x000000000000894d */ /* 0x000fea0003800000 */
[----:B0-----:R-:W2:Y:S04]  /*129390*/  LDL.LU.64 R58, [R1+0x470] ;  /* 0x00047000013a7983 */ /* 0x001ea80000300a00 */
[----:B--2---:R-:W-:Y:S01]  /*1293a0*/  STG.E.U8 desc[UR62][R58.64], R55 ;  /* 0x000000373a007986 */ /* 0x004fe2000c10113e */
[----:B------:R-:W-:Y:S05]  /*1293b0*/  EXIT ;  /* 0x000000000000794d */ /* 0x000fea0003800000 */
.L_x_2:
[----:B------:R-:W-:-:S00]  /*1293c0*/  BRA `(.L_x_2) ;  /* 0xfffffffc00fc7947 */ /* 0x000fc0000383ffff */
[----:B------:R-:W-:-:S00]  /*1293d0*/  NOP ;  /* 0x0000000000007918 */ /* 0x000fc00000000000 */
        /* <DEDUP_REMOVED lines=10> */
.L_x_3:


//--------------------- .nv.shared.matmul_kernel  --------------------------
	.section	.nv.shared.matmul_kernel,"aw",@nobits
	.sectionflags	@""
	.align	16
	.zero		1024


//--------------------- .nv.shared.reserved.0     --------------------------
	.section	.nv.shared.reserved.0,"aw",@nobits
	.weak		__nv_reservedSMEM_offset_0_alias
	.size		__nv_reservedSMEM_offset_0_alias, 0, 64
	.other		__nv_reservedSMEM_offset_0_alias,@"STO_CUDA_RESERVED_SHARED STV_DEFAULT"
__nv_reservedSMEM_offset_0_alias:
	.zero		0
	.zero		64


//--------------------- .nv.constant0.matmul_kernel --------------------------
	.section	.nv.constant0.matmul_kernel,"a",@progbits
	.sectionflags	@""
	.align	4
.nv.constant0.matmul_kernel:
	.zero		976


//--------------------- SYMBOLS --------------------------

	.type		.nv.reservedSmem.offset0,@object
	.size		.nv.reservedSmem.offset0,0x4
	.type		.nv.reservedSmem.cap,@object
	.size		.nv.reservedSmem.cap,0x4
